	.target	sm_100a

	.elftype	@"ET_EXEC"


//--------------------- .note.nv.tkinfo           --------------------------
	.section	.note.nv.tkinfo,"",@"SHT_NOTE"
	.sectionflags	@"SHF_NOTE_NV_TKINFO"
	.tkinfo
        /*0018*/ 	.word	0x00000002
        /*0030*/ 	.string	""
        /*0030*/ 	.string	"ptxas"
        /*0030*/ 	.string	"Cuda compilation tools, release 13.0, V13.0.88"
        /*0030*/ 	.string	"Build cuda_13.0.r13.0/compiler.36424714_0"
        /*0030*/ 	.string	"-arch sm_100a -m 64 "



//--------------------- .note.nv.cuinfo           --------------------------
	.section	.note.nv.cuinfo,"",@"SHT_NOTE"
	.sectionflags	@"SHF_NOTE_NV_CUINFO"
        /*0018*/ 	.short	0x0002
        /*001a*/ 	.short	0x0064
        /*001c*/ 	.short	0x0082
	.zero		2


//--------------------- .nv.info                  --------------------------
	.section	.nv.info,"",@"SHT_CUDA_INFO"
	.align	4


	//----- nvinfo : EIATTR_REGCOUNT
	.align		4
        /*0000*/ 	.byte	0x04, 0x2f
        /*0002*/ 	.short	(.L_19 - .L_18)
	.align		4
.L_18:
        /*0004*/ 	.word	index@(_ZN7cutlass13device_kernelINS_4gemm6kernel13GemmUniversalIN4cute5tupleIJiiiiEEENS1_10collective13CollectiveMmaINS1_35MainloopSm100TmaUmmaWarpSpecializedILi3ELi2ELi2ENS5_IJNS4_1CILi2EEENSA_ILi1EEESC_EEEEENS5_IJNSA_ILi256EEESF_NSA_ILi32EEEEEENS_10bfloat16_tENS5_IJlSC_lEEESI_SJ_NS4_8TiledMMAINS4_8MMA_AtomIJNS4_26SM100_MMA_F16BF16_2x1SM_SSISI_SI_fLi256ELi256ELNS4_4UMMA5MajorE0ELSO_0ELNSN_7ScaleInE0ELSP_0EEEEEENS4_6LayoutINS5_IJSC_SC_SC_EEENS5_IJNSA_ILi0EEESU_SU_EEEEENS5_IJNS4_10UnderscoreESX_SX_EEEEENS4_18SM100_TMA_2SM_LOADENS4_14ComposedLayoutINS4_7SwizzleILi2ELi4ELi3EEENS4_18smem_ptr_flag_bitsILi16EEENSS_INS5_IJNSA_ILi8EEESG_EEENS5_IJSG_SC_EEEEEEEvNS4_8identityES10_S1A_vS1B_EENS_8epilogue10collective18CollectiveEpilogueINS1D_23Sm100TmaWarpSpecializedILi4ELi2ELi64ELb1ELb0EEEJNS5_IJNSA_ILi128EEESF_SG_EEENS5_IJNSS_IS1I_SC_EENSS_INSA_ILi64EEESC_EEEEESI_SJ_SI_SJ_NS1D_6fusion15FusionCallbacksIS1H_NS1O_17LinearCombinationISI_fSI_fLNS_15FloatRoundStyleE2EEES1J_S1N_JEEENS4_5SM1004TMEM4LOAD26SM100_TMEM_LOAD_32dp32b64xENS4_13SM90_TMA_LOADENS11_INS12_ILi3ELi4ELi3EEES15_NSS_INS5_IJS16_S1L_EEENS5_IJS1L_SC_EEEEEEENS4_39AutoVectorizingCopyWithAssumedAlignmentILi128EEENS4_14SM90_TMA_STOREES23_S25_S25_EEEvvEEEEvNT_6ParamsE)
        /*0008*/ 	.word	0x000000ba


	//----- nvinfo : EIATTR_FRAME_SIZE
	.align		4
.L_19:
        /*000c*/ 	.byte	0x04, 0x11
        /*000e*/ 	.short	(.L_21 - .L_20)
	.align		4
.L_20:
        /*0010*/ 	.word	index@($__internal_2_$__cuda_sm10x_tcgen05_guardrail_trap_unallocated_columns_being_dealloced)
        /*0014*/ 	.word	0x00000000


	//----- nvinfo : EIATTR_FRAME_SIZE
	.align		4
.L_21:
        /*0018*/ 	.byte	0x04, 0x11
        /*001a*/ 	.short	(.L_23 - .L_22)
	.align		4
.L_22:
        /*001c*/ 	.word	index@($__internal_1_$__cuda_sm10x_tcgen05_guardrail_trap_phase_invalid_during_alloc)
        /*0020*/ 	.word	0x00000000


	//----- nvinfo : EIATTR_FRAME_SIZE
	.align		4
.L_23:
        /*0024*/ 	.byte	0x04, 0x11
        /*0026*/ 	.short	(.L_25 - .L_24)
	.align		4
.L_24:
        /*0028*/ 	.word	index@($__internal_0_$__cuda_sm10x_tcgen05_guardrail_trap_col_being_dealloced_not_returned_by_alloc)
        /*002c*/ 	.word	0x00000000


	//----- nvinfo : EIATTR_FRAME_SIZE
	.align		4
.L_25:
        /*0030*/ 	.byte	0x04, 0x11
        /*0032*/ 	.short	(.L_27 - .L_26)
	.align		4
.L_26:
        /*0034*/ 	.word	index@(_ZN7cutlass13device_kernelINS_4gemm6kernel13GemmUniversalIN4cute5tupleIJiiiiEEENS1_10collective13CollectiveMmaINS1_35MainloopSm100TmaUmmaWarpSpecializedILi3ELi2ELi2ENS5_IJNS4_1CILi2EEENSA_ILi1EEESC_EEEEENS5_IJNSA_ILi256EEESF_NSA_ILi32EEEEEENS_10bfloat16_tENS5_IJlSC_lEEESI_SJ_NS4_8TiledMMAINS4_8MMA_AtomIJNS4_26SM100_MMA_F16BF16_2x1SM_SSISI_SI_fLi256ELi256ELNS4_4UMMA5MajorE0ELSO_0ELNSN_7ScaleInE0ELSP_0EEEEEENS4_6LayoutINS5_IJSC_SC_SC_EEENS5_IJNSA_ILi0EEESU_SU_EEEEENS5_IJNS4_10UnderscoreESX_SX_EEEEENS4_18SM100_TMA_2SM_LOADENS4_14ComposedLayoutINS4_7SwizzleILi2ELi4ELi3EEENS4_18smem_ptr_flag_bitsILi16EEENSS_INS5_IJNSA_ILi8EEESG_EEENS5_IJSG_SC_EEEEEEEvNS4_8identityES10_S1A_vS1B_EENS_8epilogue10collective18CollectiveEpilogueINS1D_23Sm100TmaWarpSpecializedILi4ELi2ELi64ELb1ELb0EEEJNS5_IJNSA_ILi128EEESF_SG_EEENS5_IJNSS_IS1I_SC_EENSS_INSA_ILi64EEESC_EEEEESI_SJ_SI_SJ_NS1D_6fusion15FusionCallbacksIS1H_NS1O_17LinearCombinationISI_fSI_fLNS_15FloatRoundStyleE2EEES1J_S1N_JEEENS4_5SM1004TMEM4LOAD26SM100_TMEM_LOAD_32dp32b64xENS4_13SM90_TMA_LOADENS11_INS12_ILi3ELi4ELi3EEES15_NSS_INS5_IJS16_S1L_EEENS5_IJS1L_SC_EEEEEEENS4_39AutoVectorizingCopyWithAssumedAlignmentILi128EEENS4_14SM90_TMA_STOREES23_S25_S25_EEEvvEEEEvNT_6ParamsE)
        /*0038*/ 	.word	0x00000000


	//----- nvinfo : EIATTR_MIN_STACK_SIZE
	.align		4
.L_27:
        /*003c*/ 	.byte	0x04, 0x12
        /*003e*/ 	.short	(.L_29 - .L_28)
	.align		4
.L_28:
        /*0040*/ 	.word	index@(_ZN7cutlass13device_kernelINS_4gemm6kernel13GemmUniversalIN4cute5tupleIJiiiiEEENS1_10collective13CollectiveMmaINS1_35MainloopSm100TmaUmmaWarpSpecializedILi3ELi2ELi2ENS5_IJNS4_1CILi2EEENSA_ILi1EEESC_EEEEENS5_IJNSA_ILi256EEESF_NSA_ILi32EEEEEENS_10bfloat16_tENS5_IJlSC_lEEESI_SJ_NS4_8TiledMMAINS4_8MMA_AtomIJNS4_26SM100_MMA_F16BF16_2x1SM_SSISI_SI_fLi256ELi256ELNS4_4UMMA5MajorE0ELSO_0ELNSN_7ScaleInE0ELSP_0EEEEEENS4_6LayoutINS5_IJSC_SC_SC_EEENS5_IJNSA_ILi0EEESU_SU_EEEEENS5_IJNS4_10UnderscoreESX_SX_EEEEENS4_18SM100_TMA_2SM_LOADENS4_14ComposedLayoutINS4_7SwizzleILi2ELi4ELi3EEENS4_18smem_ptr_flag_bitsILi16EEENSS_INS5_IJNSA_ILi8EEESG_EEENS5_IJSG_SC_EEEEEEEvNS4_8identityES10_S1A_vS1B_EENS_8epilogue10collective18CollectiveEpilogueINS1D_23Sm100TmaWarpSpecializedILi4ELi2ELi64ELb1ELb0EEEJNS5_IJNSA_ILi128EEESF_SG_EEENS5_IJNSS_IS1I_SC_EENSS_INSA_ILi64EEESC_EEEEESI_SJ_SI_SJ_NS1D_6fusion15FusionCallbacksIS1H_NS1O_17LinearCombinationISI_fSI_fLNS_15FloatRoundStyleE2EEES1J_S1N_JEEENS4_5SM1004TMEM4LOAD26SM100_TMEM_LOAD_32dp32b64xENS4_13SM90_TMA_LOADENS11_INS12_ILi3ELi4ELi3EEES15_NSS_INS5_IJS16_S1L_EEENS5_IJS1L_SC_EEEEEEENS4_39AutoVectorizingCopyWithAssumedAlignmentILi128EEENS4_14SM90_TMA_STOREES23_S25_S25_EEEvvEEEEvNT_6ParamsE)
        /*0044*/ 	.word	0x00000000
.L_29:


//--------------------- .nv.compat                --------------------------
	.section	.nv.compat,"",@"SHT_CUDA_COMPAT_INFO"
	.align	4
        /*0000*/ 	.byte	0x02, 0x09, 0x01, 0x00, 0x02, 0x02, 0x02, 0x00, 0x02, 0x05, 0x05, 0x00, 0x03, 0x07, 0x01, 0x01
        /*0010*/ 	.byte	0x02, 0x03, 0x01, 0x00, 0x02, 0x06, 0x01, 0x00, 0x04, 0x0b, 0x08, 0x00, 0x09, 0x00, 0x00, 0x00
        /*0020*/ 	.byte	0x00, 0x00, 0x00, 0x00


//--------------------- .nv.info._ZN7cutlass13device_kernelINS_4gemm6kernel13GemmUniversalIN4cute5tupleIJiiiiEEENS1_10collective13CollectiveMmaINS1_35MainloopSm100TmaUmmaWarpSpecializedILi3ELi2ELi2ENS5_IJNS4_1CILi2EEENSA_ILi1EEESC_EEEEENS5_IJNSA_ILi256EEESF_NSA_ILi32EEEEEENS_10bfloat16_tENS5_IJlSC_lEEESI_SJ_NS4_8TiledMMAINS4_8MMA_AtomIJNS4_26SM100_MMA_F16BF16_2x1SM_SSISI_SI_fLi256ELi256ELNS4_4UMMA5MajorE0ELSO_0ELNSN_7ScaleInE0ELSP_0EEEEEENS4_6LayoutINS5_IJSC_SC_SC_EEENS5_IJNSA_ILi0EEESU_SU_EEEEENS5_IJNS4_10UnderscoreESX_SX_EEEEENS4_18SM100_TMA_2SM_LOADENS4_14ComposedLayoutINS4_7SwizzleILi2ELi4ELi3EEENS4_18smem_ptr_flag_bitsILi16EEENSS_INS5_IJNSA_ILi8EEESG_EEENS5_IJSG_SC_EEEEEEEvNS4_8identityES10_S1A_vS1B_EENS_8epilogue10collective18CollectiveEpilogueINS1D_23Sm100TmaWarpSpecializedILi4ELi2ELi64ELb1ELb0EEEJNS5_IJNSA_ILi128EEESF_SG_EEENS5_IJNSS_IS1I_SC_EENSS_INSA_ILi64EEESC_EEEEESI_SJ_SI_SJ_NS1D_6fusion15FusionCallbacksIS1H_NS1O_17LinearCombinationISI_fSI_fLNS_15FloatRoundStyleE2EEES1J_S1N_JEEENS4_5SM1004TMEM4LOAD26SM100_TMEM_LOAD_32dp32b64xENS4_13SM90_TMA_LOADENS11_INS12_ILi3ELi4ELi3EEES15_NSS_INS5_IJS16_S1L_EEENS5_IJS1L_SC_EEEEEEENS4_39AutoVectorizingCopyWithAssumedAlignmentILi128EEENS4_14SM90_TMA_STOREES23_S25_S25_EEEvvEEEEvNT_6ParamsE --------------------------
	.section	.nv.info._ZN7cutlass13device_kernelINS_4gemm6kernel13GemmUniversalIN4cute5tupleIJiiiiEEENS1_10collective13CollectiveMmaINS1_35MainloopSm100TmaUmmaWarpSpecializedILi3ELi2ELi2ENS5_IJNS4_1CILi2EEENSA_ILi1EEESC_EEEEENS5_IJNSA_ILi256EEESF_NSA_ILi32EEEEEENS_10bfloat16_tENS5_IJlSC_lEEESI_SJ_NS4_8TiledMMAINS4_8MMA_AtomIJNS4_26SM100_MMA_F16BF16_2x1SM_SSISI_SI_fLi256ELi256ELNS4_4UMMA5MajorE0ELSO_0ELNSN_7ScaleInE0ELSP_0EEEEEENS4_6LayoutINS5_IJSC_SC_SC_EEENS5_IJNSA_ILi0EEESU_SU_EEEEENS5_IJNS4_10UnderscoreESX_SX_EEEEENS4_18SM100_TMA_2SM_LOADENS4_14ComposedLayoutINS4_7SwizzleILi2ELi4ELi3EEENS4_18smem_ptr_flag_bitsILi16EEENSS_INS5_IJNSA_ILi8EEESG_EEENS5_IJSG_SC_EEEEEEEvNS4_8identityES10_S1A_vS1B_EENS_8epilogue10collective18CollectiveEpilogueINS1D_23Sm100TmaWarpSpecializedILi4ELi2ELi64ELb1ELb0EEEJNS5_IJNSA_ILi128EEESF_SG_EEENS5_IJNSS_IS1I_SC_EENSS_INSA_ILi64EEESC_EEEEESI_SJ_SI_SJ_NS1D_6fusion15FusionCallbacksIS1H_NS1O_17LinearCombinationISI_fSI_fLNS_15FloatRoundStyleE2EEES1J_S1N_JEEENS4_5SM1004TMEM4LOAD26SM100_TMEM_LOAD_32dp32b64xENS4_13SM90_TMA_LOADENS11_INS12_ILi3ELi4ELi3EEES15_NSS_INS5_IJS16_S1L_EEENS5_IJS1L_SC_EEEEEEENS4_39AutoVectorizingCopyWithAssumedAlignmentILi128EEENS4_14SM90_TMA_STOREES23_S25_S25_EEEvvEEEEvNT_6ParamsE,"",@"SHT_CUDA_INFO"
	.sectionflags	@""
	.align	4


	//----- nvinfo : EIATTR_CUDA_API_VERSION
	.align		4
        /*0000*/ 	.byte	0x04, 0x37
        /*0002*/ 	.short	(.L_31 - .L_30)
.L_30:
        /*0004*/ 	.word	0x00000082


	//----- nvinfo : EIATTR_KPARAM_INFO
	.align		4
.L_31:
        /*0008*/ 	.byte	0x04, 0x17
        /*000a*/ 	.short	(.L_33 - .L_32)
.L_32:
        /*000c*/ 	.word	0x00000000
        /*0010*/ 	.short	0x0000
        /*0012*/ 	.short	0x0000
        /*0014*/ 	.byte	0x00, 0xf0, 0x01, 0x20


	//----- nvinfo : EIATTR_AT_ENTRY_FRAGMENTS
	.align		4
.L_33:
        /*0018*/ 	.byte	0x04, 0x4f
        /*001a*/ 	.short	(.L_35 - .L_34)


	//   ....[0]....
.L_34:
        /*001c*/ 	.word	0x00000007


	//----- nvinfo : EIATTR_RESERVED_SMEM_USED
	.align		4
.L_35:
        /*0020*/ 	.byte	0x01, 0x41
	.zero		2


	//----- nvinfo : EIATTR_SPARSE_MMA_MASK
	.align		4
        /*0024*/ 	.byte	0x03, 0x50
        /*0026*/ 	.short	0x0000


	//----- nvinfo : EIATTR_TCGEN05_2CTA_USED
	.align		4
        /*0028*/ 	.byte	0x01, 0x52
	.zero		2


	//----- nvinfo : EIATTR_MAXREG_COUNT
	.align		4
        /*002c*/ 	.byte	0x03, 0x1b
        /*002e*/ 	.short	0x00ff


	//----- nvinfo : EIATTR_NUM_BARRIERS
	.align		4
        /*0030*/ 	.byte	0x02, 0x4c
        /*0032*/ 	.byte	0x07
	.zero		1


	//----- nvinfo : EIATTR_EXTERNS
	.align		4
        /*0034*/ 	.byte	0x04, 0x0f
        /*0036*/ 	.short	(.L_37 - .L_36)


	//   ....[0]....
	.align		4
.L_36:
        /*0038*/ 	.word	index@(__assertfail)


	//----- nvinfo : EIATTR_MERCURY_ISA_VERSION
	.align		4
.L_37:
        /*003c*/ 	.byte	0x03, 0x5f
        /*003e*/ 	.short	0x0101


	//----- nvinfo : EIATTR_INT_WARP_WIDE_INSTR_OFFSETS
	.align		4
        /*0040*/ 	.byte	0x04, 0x31
        /*0042*/ 	.short	(.L_39 - .L_38)


	//   ....[0]....
.L_38:
        /*0044*/ 	.word	0x00000cb0


	//   ....[1]....
        /*0048*/ 	.word	0x00000d50


	//   ....[2]....
        /*004c*/ 	.word	0x00002080


	//   ....[3]....
        /*0050*/ 	.word	0x00003cd0


	//   ....[4]....
        /*0054*/ 	.word	0x00003cf0


	//   ....[5]....
        /*0058*/ 	.word	0x00003d20


	//   ....[6]....
        /*005c*/ 	.word	0x00004660


	//   ....[7]....
        /*0060*/ 	.word	0x000046d0


	//   ....[8]....
        /*0064*/ 	.word	0x000047b0


	//   ....[9]....
        /*0068*/ 	.word	0x00004830


	//   ....[10]....
        /*006c*/ 	.word	0x00004940


	//   ....[11]....
        /*0070*/ 	.word	0x000049d0


	//   ....[12]....
        /*0074*/ 	.word	0x00004bb0


	//   ....[13]....
        /*0078*/ 	.word	0x00004d10


	//----- nvinfo : EIATTR_COOP_GROUP_MASK_REGIDS
	.align		4
.L_39:
        /*007c*/ 	.byte	0x04, 0x29
        /*007e*/ 	.short	(.L_41 - .L_40)


	//   ....[0]....
.L_40:
        /*0080*/ 	.word	0xffffffff


	//   ....[1]....
        /*0084*/ 	.word	0xffffffff


	//   ....[2]....
        /*0088*/ 	.word	0xffffffff


	//   ....[3]....
        /*008c*/ 	.word	0xffffffff


	//   ....[4]....
        /*0090*/ 	.word	0xffffffff


	//   ....[5]....
        /*0094*/ 	.word	0xffffffff


	//   ....[6]....
        /*0098*/ 	.word	0xffffffff


	//   ....[7]....
        /*009c*/ 	.word	0xffffffff


	//   ....[8]....
        /*00a0*/ 	.word	0xffffffff


	//   ....[9]....
        /*00a4*/ 	.word	0xffffffff


	//   ....[10]....
        /*00a8*/ 	.word	0xffffffff


	//   ....[11]....
        /*00ac*/ 	.word	0xffffffff


	//   ....[12]....
        /*00b0*/ 	.word	0xffffffff


	//   ....[13]....
        /*00b4*/ 	.word	0xffffffff


	//----- nvinfo : EIATTR_COOP_GROUP_INSTR_OFFSETS
	.align		4
.L_41:
        /*00b8*/ 	.byte	0x04, 0x28
        /*00ba*/ 	.short	(.L_43 - .L_42)


	//   ....[0]....
.L_42:
        /*00bc*/ 	.word	0x000000c0


	//   ....[1]....
        /*00c0*/ 	.word	0x00000500


	//   ....[2]....
        /*00c4*/ 	.word	0x00000660


	//   ....[3]....
        /*00c8*/ 	.word	0x000007f0


	//   ....[4]....
        /*00cc*/ 	.word	0x000008e0


	//   ....[5]....
        /*00d0*/ 	.word	0x00000a40


	//   ....[6]....
        /*00d4*/ 	.word	0x00000b90


	//   ....[7]....
        /*00d8*/ 	.word	0x00000dd0


	//   ....[8]....
        /*00dc*/ 	.word	0x00001f60


	//   ....[9]....
        /*00e0*/ 	.word	0x00002cb0


	//   ....[10]....
        /*00e4*/ 	.word	0x00003180


	//   ....[11]....
        /*00e8*/ 	.word	0x000031b0


	//   ....[12]....
        /*00ec*/ 	.word	0x00003bd0


	//   ....[13]....
        /*00f0*/ 	.word	0x00003de0


	//----- nvinfo : EIATTR_VRC_CTA_INIT_COUNT
	.align		4
.L_43:
        /*00f4*/ 	.byte	0x02, 0x4a
        /*00f6*/ 	.byte	0x80
	.zero		1


	//----- nvinfo : EIATTR_SYSCALL_OFFSETS
	.align		4
        /*00f8*/ 	.byte	0x04, 0x46
        /*00fa*/ 	.short	(.L_45 - .L_44)


	//   ....[0]....
.L_44:
        /*00fc*/ 	.word	0x000057c0


	//   ....[1]....
        /*0100*/ 	.word	0x000058b0


	//   ....[2]....
        /*0104*/ 	.word	0x00006230


	//   ....[3]....
        /*0108*/ 	.word	0x00007680


	//   ....[4]....
        /*010c*/ 	.word	0x00008aa0


	//   ....[5]....
        /*0110*/ 	.word	0x00009eb0


	//----- nvinfo : EIATTR_MBARRIER_INSTR_OFFSETS
	.align		4
.L_45:
        /*0114*/ 	.byte	0x04, 0x39
        /*0116*/ 	.short	(.L_47 - .L_46)


	//   ....[0]....
.L_46:
        /*0118*/ 	.word	0x000005f0
        /*011c*/ 	.word	0x000000ff
        /*0120*/ 	.word	0x00000000
        /*0124*/ 	.short	0x0100
        /*0126*/ 	.byte	0x08
	.zero		1


	//   ....[1]....
        /*0128*/ 	.word	0x00000600
        /*012c*/ 	.word	0x000000ff
        /*0130*/ 	.word	0x00000018
        /*0134*/ 	.short	0x0100
        /*0136*/ 	.byte	0x08
	.zero		1


	//   ....[2]....
        /*0138*/ 	.word	0x00000610
        /*013c*/ 	.word	0x000000ff
        /*0140*/ 	.word	0x00000008
        /*0144*/ 	.short	0x0100
        /*0146*/ 	.byte	0x08
	.zero		1


	//   ....[3]....
        /*0148*/ 	.word	0x00000620
        /*014c*/ 	.word	0x000000ff
        /*0150*/ 	.word	0x00000020
        /*0154*/ 	.short	0x0100
        /*0156*/ 	.byte	0x08
	.zero		1


	//   ....[4]....
        /*0158*/ 	.word	0x00000630
        /*015c*/ 	.word	0x000000ff
        /*0160*/ 	.word	0x00000010
        /*0164*/ 	.short	0x0100
        /*0166*/ 	.byte	0x08
	.zero		1


	//   ....[5]....
        /*0168*/ 	.word	0x00000640
        /*016c*/ 	.word	0x000000ff
        /*0170*/ 	.word	0x00000028
        /*0174*/ 	.short	0x0100
        /*0176*/ 	.byte	0x08
	.zero		1


	//   ....[6]....
        /*0178*/ 	.word	0x00000760
        /*017c*/ 	.word	0x000000ff
        /*0180*/ 	.word	0x00000030
        /*0184*/ 	.short	0x0100
        /*0186*/ 	.byte	0x09
	.zero		1


	//   ....[7]....
        /*0188*/ 	.word	0x00000770
        /*018c*/ 	.word	0x000000ff
        /*0190*/ 	.word	0x00000050
        /*0194*/ 	.short	0x0100
        /*0196*/ 	.byte	0x09
	.zero		1


	//   ....[8]....
        /*0198*/ 	.word	0x00000780
        /*019c*/ 	.word	0x000000ff
        /*01a0*/ 	.word	0x00000038
        /*01a4*/ 	.short	0x0100
        /*01a6*/ 	.byte	0x09
	.zero		1


	//   ....[9]....
        /*01a8*/ 	.word	0x00000790
        /*01ac*/ 	.word	0x000000ff
        /*01b0*/ 	.word	0x00000058
        /*01b4*/ 	.short	0x0100
        /*01b6*/ 	.byte	0x09
	.zero		1


	//   ....[10]....
        /*01b8*/ 	.word	0x000007a0
        /*01bc*/ 	.word	0x000000ff
        /*01c0*/ 	.word	0x00000040
        /*01c4*/ 	.short	0x0100
        /*01c6*/ 	.byte	0x09
	.zero		1


	//   ....[11]....
        /*01c8*/ 	.word	0x000007b0
        /*01cc*/ 	.word	0x000000ff
        /*01d0*/ 	.word	0x00000060
        /*01d4*/ 	.short	0x0100
        /*01d6*/ 	.byte	0x09
	.zero		1


	//   ....[12]....
        /*01d8*/ 	.word	0x000007c0
        /*01dc*/ 	.word	0x000000ff
        /*01e0*/ 	.word	0x00000048
        /*01e4*/ 	.short	0x0100
        /*01e6*/ 	.byte	0x09
	.zero		1


	//   ....[13]....
        /*01e8*/ 	.word	0x000007d0
        /*01ec*/ 	.word	0x000000ff
        /*01f0*/ 	.word	0x00000068
        /*01f4*/ 	.short	0x0100
        /*01f6*/ 	.byte	0x09
	.zero		1


	//   ....[14]....
        /*01f8*/ 	.word	0x000008b0
        /*01fc*/ 	.word	0x000000ff
        /*0200*/ 	.word	0x00000070
        /*0204*/ 	.short	0x0100
        /*0206*/ 	.byte	0x08
	.zero		1


	//   ....[15]....
        /*0208*/ 	.word	0x000008c0
        /*020c*/ 	.word	0x000000ff
        /*0210*/ 	.word	0x00000078
        /*0214*/ 	.short	0x0100
        /*0216*/ 	.byte	0x08
	.zero		1


	//   ....[16]....
        /*0218*/ 	.word	0x000009f0
        /*021c*/ 	.word	0x000000ff
        /*0220*/ 	.word	0x00000080
        /*0224*/ 	.short	0x0100
        /*0226*/ 	.byte	0x08
	.zero		1


	//   ....[17]....
        /*0228*/ 	.word	0x00000a00
        /*022c*/ 	.word	0x000000ff
        /*0230*/ 	.word	0x00000090
        /*0234*/ 	.short	0x0100
        /*0236*/ 	.byte	0x08
	.zero		1


	//   ....[18]....
        /*0238*/ 	.word	0x00000a10
        /*023c*/ 	.word	0x000000ff
        /*0240*/ 	.word	0x00000088
        /*0244*/ 	.short	0x0100
        /*0246*/ 	.byte	0x08
	.zero		1


	//   ....[19]....
        /*0248*/ 	.word	0x00000a20
        /*024c*/ 	.word	0x000000ff
        /*0250*/ 	.word	0x00000098
        /*0254*/ 	.short	0x0100
        /*0256*/ 	.byte	0x08
	.zero		1


	//   ....[20]....
        /*0258*/ 	.word	0x00000b40
        /*025c*/ 	.word	0x000000ff
        /*0260*/ 	.word	0x000000a0
        /*0264*/ 	.short	0x0100
        /*0266*/ 	.byte	0x09
	.zero		1


	//   ....[21]....
        /*0268*/ 	.word	0x00000b50
        /*026c*/ 	.word	0x000000ff
        /*0270*/ 	.word	0x000000b0
        /*0274*/ 	.short	0x0100
        /*0276*/ 	.byte	0x09
	.zero		1


	//   ....[22]....
        /*0278*/ 	.word	0x00000b60
        /*027c*/ 	.word	0x000000ff
        /*0280*/ 	.word	0x000000a8
        /*0284*/ 	.short	0x0100
        /*0286*/ 	.byte	0x09
	.zero		1


	//   ....[23]....
        /*0288*/ 	.word	0x00000b70
        /*028c*/ 	.word	0x000000ff
        /*0290*/ 	.word	0x000000b8
        /*0294*/ 	.short	0x0100
        /*0296*/ 	.byte	0x09
	.zero		1


	//   ....[24]....
        /*0298*/ 	.word	0x00000c60
        /*029c*/ 	.word	0x000000ff
        /*02a0*/ 	.word	0x000000c0
        /*02a4*/ 	.short	0x0100
        /*02a6*/ 	.byte	0x08
	.zero		1


	//   ....[25]....
        /*02a8*/ 	.word	0x00000c70
        /*02ac*/ 	.word	0x000000ff
        /*02b0*/ 	.word	0x000000d0
        /*02b4*/ 	.short	0x0100
        /*02b6*/ 	.byte	0x08
	.zero		1


	//   ....[26]....
        /*02b8*/ 	.word	0x00000c80
        /*02bc*/ 	.word	0x000000ff
        /*02c0*/ 	.word	0x000000c8
        /*02c4*/ 	.short	0x0100
        /*02c6*/ 	.byte	0x08
	.zero		1


	//   ....[27]....
        /*02c8*/ 	.word	0x00000c90
        /*02cc*/ 	.word	0x000000ff
        /*02d0*/ 	.word	0x000000d8
        /*02d4*/ 	.short	0x0100
        /*02d6*/ 	.byte	0x08
	.zero		1


	//   ....[28]....
        /*02d8*/ 	.word	0x00000d80
        /*02dc*/ 	.word	0x000000ff
        /*02e0*/ 	.word	0x000000e0
        /*02e4*/ 	.short	0x0100
        /*02e6*/ 	.byte	0x07
	.zero		1


	//   ....[29]....
        /*02e8*/ 	.word	0x00001790
        /*02ec*/ 	.word	0x00000003
        /*02f0*/ 	.word	0x000000d0
        /*02f4*/ 	.short	0x010a
        /*02f6*/ 	.byte	0xff
	.zero		1


	//   ....[30]....
        /*02f8*/ 	.word	0x000017c0
        /*02fc*/ 	.word	0x00000003
        /*0300*/ 	.word	0x000000c0
        /*0304*/ 	.short	0x0101
        /*0306*/ 	.byte	0xff
	.zero		1


	//   ....[31]....
        /*0308*/ 	.word	0x000018c0
        /*030c*/ 	.word	0x000000ff
        /*0310*/ 	.word	0x00000018
        /*0314*/ 	.short	0x010a
        /*0316*/ 	.byte	0x08
	.zero		1


	//   ....[32]....
        /*0318*/ 	.word	0x00001980
        /*031c*/ 	.word	0x000000ff
        /*0320*/ 	.word	0x00000018
        /*0324*/ 	.short	0x010a
        /*0326*/ 	.byte	0x21
	.zero		1


	//   ....[33]....
        /*0328*/ 	.word	0x00001b40
        /*032c*/ 	.word	0x000000ff
        /*0330*/ 	.word	0x00000018
        /*0334*/ 	.short	0x010a
        /*0336*/ 	.byte	0x08
	.zero		1


	//   ....[34]....
        /*0338*/ 	.word	0x00001c20
        /*033c*/ 	.word	0x000000ff
        /*0340*/ 	.word	0x00000078
        /*0344*/ 	.short	0x0101
        /*0346*/ 	.byte	0x06
	.zero		1


	//   ....[35]....
        /*0348*/ 	.word	0x00001c40
        /*034c*/ 	.word	0x000000ff
        /*0350*/ 	.word	0x00000018
        /*0354*/ 	.short	0x010a
        /*0356*/ 	.byte	0x08
	.zero		1


	//   ....[36]....
        /*0358*/ 	.word	0x00001cc0
        /*035c*/ 	.word	0x000000ff
        /*0360*/ 	.word	0x00000018
        /*0364*/ 	.short	0x010a
        /*0366*/ 	.byte	0x11
	.zero		1


	//   ....[37]....
        /*0368*/ 	.word	0x00001e50
        /*036c*/ 	.word	0x000000ff
        /*0370*/ 	.word	0x00000018
        /*0374*/ 	.short	0x010a
        /*0376*/ 	.byte	0x08
	.zero		1


	//   ....[38]....
        /*0378*/ 	.word	0x00001f90
        /*037c*/ 	.word	0x00000002
        /*0380*/ 	.word	0x00000080
        /*0384*/ 	.short	0x010a
        /*0386*/ 	.byte	0xff
	.zero		1


	//   ....[39]....
        /*0388*/ 	.word	0x00002050
        /*038c*/ 	.word	0x00000002
        /*0390*/ 	.word	0x00000000
        /*0394*/ 	.short	0x0101
        /*0396*/ 	.byte	0xff
	.zero		1


	//   ....[40]....
        /*0398*/ 	.word	0x000025b0
        /*039c*/ 	.word	0x000000ff
        /*03a0*/ 	.word	0x00000000
        /*03a4*/ 	.short	0x010a
        /*03a6*/ 	.byte	0x04
	.zero		1


	//   ....[41]....
        /*03a8*/ 	.word	0x00002640
        /*03ac*/ 	.word	0x000000ff
        /*03b0*/ 	.word	0x00000000
        /*03b4*/ 	.short	0x010a
        /*03b6*/ 	.byte	0x04
	.zero		1


	//   ....[42]....
        /*03b8*/ 	.word	0x000026e0
        /*03bc*/ 	.word	0x00000000
        /*03c0*/ 	.word	0x00000000
        /*03c4*/ 	.short	0x010a
        /*03c6*/ 	.byte	0xff
	.zero		1


	//   ....[43]....
        /*03c8*/ 	.word	0x00002810
        /*03cc*/ 	.word	0x00000000
        /*03d0*/ 	.word	0x000000c0
        /*03d4*/ 	.short	0x010a
        /*03d6*/ 	.byte	0xff
	.zero		1


	//   ....[44]....
        /*03d8*/ 	.word	0x00002880
        /*03dc*/ 	.word	0x00000004
        /*03e0*/ 	.word	0x00000000
        /*03e4*/ 	.short	0x0101
        /*03e6*/ 	.byte	0xff
	.zero		1


	//   ....[45]....
        /*03e8*/ 	.word	0x000028a0
        /*03ec*/ 	.word	0x000000ff
        /*03f0*/ 	.word	0x00000090
        /*03f4*/ 	.short	0x010a
        /*03f6*/ 	.byte	0x05
	.zero		1


	//   ....[46]....
        /*03f8*/ 	.word	0x000029c0
        /*03fc*/ 	.word	0x00000000
        /*0400*/ 	.word	0x00000080
        /*0404*/ 	.short	0x010a
        /*0406*/ 	.byte	0xff
	.zero		1


	//   ....[47]....
        /*0408*/ 	.word	0x00002ac0
        /*040c*/ 	.word	0x00000000
        /*0410*/ 	.word	0x00000000
        /*0414*/ 	.short	0x0101
        /*0416*/ 	.byte	0xff
	.zero		1


	//   ....[48]....
        /*0418*/ 	.word	0x00002b50
        /*041c*/ 	.word	0x000000ff
        /*0420*/ 	.word	0x00000090
        /*0424*/ 	.short	0x0106
        /*0426*/ 	.byte	0x05
	.zero		1


	//   ....[49]....
        /*0428*/ 	.word	0x00002b70
        /*042c*/ 	.word	0x000000ff
        /*0430*/ 	.word	0x00000090
        /*0434*/ 	.short	0x010a
        /*0436*/ 	.byte	0x05
	.zero		1


	//   ....[50]....
        /*0438*/ 	.word	0x00002c00
        /*043c*/ 	.word	0x000000ff
        /*0440*/ 	.word	0x00000090
        /*0444*/ 	.short	0x0106
        /*0446*/ 	.byte	0x04
	.zero		1


	//   ....[51]....
        /*0448*/ 	.word	0x00002c40
        /*044c*/ 	.word	0x00000000
        /*0450*/ 	.word	0x00000090
        /*0454*/ 	.short	0x010a
        /*0456*/ 	.byte	0xff
	.zero		1


	//   ....[52]....
        /*0458*/ 	.word	0x00002e80
        /*045c*/ 	.word	0x000000ff
        /*0460*/ 	.word	0x00000008
        /*0464*/ 	.short	0x010a
        /*0466*/ 	.byte	0x06
	.zero		1


	//   ....[53]....
        /*0468*/ 	.word	0x00002ea0
        /*046c*/ 	.word	0x000000ff
        /*0470*/ 	.word	0x00000008
        /*0474*/ 	.short	0x010a
        /*0476*/ 	.byte	0x06
	.zero		1


	//   ....[54]....
        /*0478*/ 	.word	0x00003030
        /*047c*/ 	.word	0x000000ff
        /*0480*/ 	.word	0x00000008
        /*0484*/ 	.short	0x010a
        /*0486*/ 	.byte	0x06
	.zero		1


	//   ....[55]....
        /*0488*/ 	.word	0x00003050
        /*048c*/ 	.word	0x000000ff
        /*0490*/ 	.word	0x00000008
        /*0494*/ 	.short	0x010a
        /*0496*/ 	.byte	0x06
	.zero		1


	//   ....[56]....
        /*0498*/ 	.word	0x00003110
        /*049c*/ 	.word	0x000000ff
        /*04a0*/ 	.word	0x00000000
        /*04a4*/ 	.short	0x0101
        /*04a6*/ 	.byte	0x07
	.zero		1


	//   ....[57]....
        /*04a8*/ 	.word	0x00003410
        /*04ac*/ 	.word	0x00000000
        /*04b0*/ 	.word	0x00000080
        /*04b4*/ 	.short	0x010a
        /*04b6*/ 	.byte	0xff
	.zero		1


	//   ....[58]....
        /*04b8*/ 	.word	0x000034d0
        /*04bc*/ 	.word	0x00000000
        /*04c0*/ 	.word	0x00000000
        /*04c4*/ 	.short	0x0101
        /*04c6*/ 	.byte	0xff
	.zero		1


	//   ....[59]....
        /*04c8*/ 	.word	0x00003590
        /*04cc*/ 	.word	0x000000ff
        /*04d0*/ 	.word	0x00000000
        /*04d4*/ 	.short	0x010a
        /*04d6*/ 	.byte	0x06
	.zero		1


	//   ....[60]....
        /*04d8*/ 	.word	0x000035a0
        /*04dc*/ 	.word	0x000000ff
        /*04e0*/ 	.word	0x000000b0
        /*04e4*/ 	.short	0x010a
        /*04e6*/ 	.byte	0x0a
	.zero		1


	//   ....[61]....
        /*04e8*/ 	.word	0x00003650
        /*04ec*/ 	.word	0x000000ff
        /*04f0*/ 	.word	0x00000000
        /*04f4*/ 	.short	0x010a
        /*04f6*/ 	.byte	0x09
	.zero		1


	//   ....[62]....
        /*04f8*/ 	.word	0x00003790
        /*04fc*/ 	.word	0x000000ff
        /*0500*/ 	.word	0x00000000
        /*0504*/ 	.short	0x010a
        /*0506*/ 	.byte	0x06
	.zero		1


	//   ....[63]....
        /*0508*/ 	.word	0x000039e0
        /*050c*/ 	.word	0x000000ff
        /*0510*/ 	.word	0x00000000
        /*0514*/ 	.short	0x010a
        /*0516*/ 	.byte	0x05
	.zero		1


	//   ....[64]....
        /*0518*/ 	.word	0x00003a80
        /*051c*/ 	.word	0x00000000
        /*0520*/ 	.word	0x00000000
        /*0524*/ 	.short	0x010a
        /*0526*/ 	.byte	0xff
	.zero		1


	//   ....[65]....
        /*0528*/ 	.word	0x00003ac0
        /*052c*/ 	.word	0x00000000
        /*0530*/ 	.word	0x00000000
        /*0534*/ 	.short	0x010a
        /*0536*/ 	.byte	0xff
	.zero		1


	//   ....[66]....
        /*0538*/ 	.word	0x00003b30
        /*053c*/ 	.word	0x000000ff
        /*0540*/ 	.word	0x00000000
        /*0544*/ 	.short	0x0101
        /*0546*/ 	.byte	0x05
	.zero		1


	//   ....[67]....
        /*0548*/ 	.word	0x00003b70
        /*054c*/ 	.word	0x000000ff
        /*0550*/ 	.word	0x000000e0
        /*0554*/ 	.short	0x010a
        /*0556*/ 	.byte	0x08
	.zero		1


	//   ....[68]....
        /*0558*/ 	.word	0x00003bc0
        /*055c*/ 	.word	0x000000ff
        /*0560*/ 	.word	0x00000000
        /*0564*/ 	.short	0x0101
        /*0566*/ 	.byte	0x05
	.zero		1


	//   ....[69]....
        /*0568*/ 	.word	0x00004010
        /*056c*/ 	.word	0x00000000
        /*0570*/ 	.word	0x00000080
        /*0574*/ 	.short	0x010a
        /*0576*/ 	.byte	0xff
	.zero		1


	//   ....[70]....
        /*0578*/ 	.word	0x000040d0
        /*057c*/ 	.word	0x00000000
        /*0580*/ 	.word	0x00000000
        /*0584*/ 	.short	0x0101
        /*0586*/ 	.byte	0xff
	.zero		1


	//   ....[71]....
        /*0588*/ 	.word	0x000043f0
        /*058c*/ 	.word	0x000000ff
        /*0590*/ 	.word	0x00000078
        /*0594*/ 	.short	0x010a
        /*0596*/ 	.byte	0x07
	.zero		1


	//   ....[72]....
        /*0598*/ 	.word	0x000045e0
        /*059c*/ 	.word	0x000000ff
        /*05a0*/ 	.word	0x00000050
        /*05a4*/ 	.short	0x010a
        /*05a6*/ 	.byte	0x07
	.zero		1


	//   ....[73]....
        /*05a8*/ 	.word	0x00004750
        /*05ac*/ 	.word	0x000000ff
        /*05b0*/ 	.word	0x00000030
        /*05b4*/ 	.short	0x010b
        /*05b6*/ 	.byte	0x07
	.zero		1


	//   ....[74]....
        /*05b8*/ 	.word	0x00004760
        /*05bc*/ 	.word	0x000000ff
        /*05c0*/ 	.word	0x00000000
        /*05c4*/ 	.short	0x0101
        /*05c6*/ 	.byte	0x08
	.zero		1


	//   ....[75]....
        /*05c8*/ 	.word	0x00004780
        /*05cc*/ 	.word	0x000000ff
        /*05d0*/ 	.word	0x00000058
        /*05d4*/ 	.short	0x010a
        /*05d6*/ 	.byte	0x07
	.zero		1


	//   ....[76]....
        /*05d8*/ 	.word	0x000048e0
        /*05dc*/ 	.word	0x000000ff
        /*05e0*/ 	.word	0x00000038
        /*05e4*/ 	.short	0x010b
        /*05e6*/ 	.byte	0x07
	.zero		1


	//   ....[77]....
        /*05e8*/ 	.word	0x000048f0
        /*05ec*/ 	.word	0x000000ff
        /*05f0*/ 	.word	0x00000000
        /*05f4*/ 	.short	0x0101
        /*05f6*/ 	.byte	0x08
	.zero		1


	//   ....[78]....
        /*05f8*/ 	.word	0x00004900
        /*05fc*/ 	.word	0x000000ff
        /*0600*/ 	.word	0x00000060
        /*0604*/ 	.short	0x010a
        /*0606*/ 	.byte	0x07
	.zero		1


	//   ....[79]....
        /*0608*/ 	.word	0x00004aa0
        /*060c*/ 	.word	0x000000ff
        /*0610*/ 	.word	0x00000040
        /*0614*/ 	.short	0x010b
        /*0616*/ 	.byte	0x07
	.zero		1


	//   ....[80]....
        /*0618*/ 	.word	0x00004b10
        /*061c*/ 	.word	0x000000ff
        /*0620*/ 	.word	0x00000000
        /*0624*/ 	.short	0x0101
        /*0626*/ 	.byte	0x08
	.zero		1


	//   ....[81]....
        /*0628*/ 	.word	0x00004b40
        /*062c*/ 	.word	0x000000ff
        /*0630*/ 	.word	0x00000068
        /*0634*/ 	.short	0x010a
        /*0636*/ 	.byte	0x07
	.zero		1


	//   ....[82]....
        /*0638*/ 	.word	0x00004d50
        /*063c*/ 	.word	0x000000ff
        /*0640*/ 	.word	0x00000048
        /*0644*/ 	.short	0x010b
        /*0646*/ 	.byte	0x07
	.zero		1


	//   ....[83]....
        /*0648*/ 	.word	0x00004d70
        /*064c*/ 	.word	0x000000ff
        /*0650*/ 	.word	0x00000000
        /*0654*/ 	.short	0x0101
        /*0656*/ 	.byte	0x0d
	.zero		1


	//   ....[84]....
        /*0658*/ 	.word	0x00004da0
        /*065c*/ 	.word	0x000000ff
        /*0660*/ 	.word	0x00000050
        /*0664*/ 	.short	0x010a
        /*0666*/ 	.byte	0x07
	.zero		1


	//   ....[85]....
        /*0668*/ 	.word	0x00004dc0
        /*066c*/ 	.word	0x000000ff
        /*0670*/ 	.word	0x00000058
        /*0674*/ 	.short	0x010a
        /*0676*/ 	.byte	0x07
	.zero		1


	//   ....[86]....
        /*0678*/ 	.word	0x00004de0
        /*067c*/ 	.word	0x000000ff
        /*0680*/ 	.word	0x00000060
        /*0684*/ 	.short	0x010a
        /*0686*/ 	.byte	0x07
	.zero		1


	//   ....[87]....
        /*0688*/ 	.word	0x00004e20
        /*068c*/ 	.word	0x00000000
        /*0690*/ 	.word	0x00000068
        /*0694*/ 	.short	0x010a
        /*0696*/ 	.byte	0xff
	.zero		1


	//   ....[88]....
        /*0698*/ 	.word	0x00005180
        /*069c*/ 	.word	0x00000000
        /*06a0*/ 	.word	0x00000080
        /*06a4*/ 	.short	0x010a
        /*06a6*/ 	.byte	0xff
	.zero		1


	//   ....[89]....
        /*06a8*/ 	.word	0x00005290
        /*06ac*/ 	.word	0x00000000
        /*06b0*/ 	.word	0x00000000
        /*06b4*/ 	.short	0x0101
        /*06b6*/ 	.byte	0xff
	.zero		1


	//   ....[90]....
        /*06b8*/ 	.word	0x00005d40
        /*06bc*/ 	.word	0x000000ff
        /*06c0*/ 	.word	0x00000030
        /*06c4*/ 	.short	0x010a
        /*06c6*/ 	.byte	0x30
	.zero		1


	//   ....[91]....
        /*06c8*/ 	.word	0x00005e20
        /*06cc*/ 	.word	0x000000b7
        /*06d0*/ 	.word	0x000000a0
        /*06d4*/ 	.short	0x010a
        /*06d6*/ 	.byte	0xff
	.zero		1


	//   ....[92]....
        /*06d8*/ 	.word	0x00005fe0
        /*06dc*/ 	.word	0x000000ff
        /*06e0*/ 	.word	0x00000030
        /*06e4*/ 	.short	0x010a
        /*06e6*/ 	.byte	0x30
	.zero		1


	//   ....[93]....
        /*06e8*/ 	.word	0x00006110
        /*06ec*/ 	.word	0x000000b7
        /*06f0*/ 	.word	0x000000a0
        /*06f4*/ 	.short	0x010a
        /*06f6*/ 	.byte	0xff
	.zero		1


	//   ....[94]....
        /*06f8*/ 	.word	0x00007320
        /*06fc*/ 	.word	0x00000000
        /*0700*/ 	.word	0x00000000
        /*0704*/ 	.short	0x0101
        /*0706*/ 	.byte	0xff
	.zero		1


	//   ....[95]....
        /*0708*/ 	.word	0x00007330
        /*070c*/ 	.word	0x00000003
        /*0710*/ 	.word	0x00000030
        /*0714*/ 	.short	0x010a
        /*0716*/ 	.byte	0xff
	.zero		1


	//   ....[96]....
        /*0718*/ 	.word	0x00007410
        /*071c*/ 	.word	0x00000003
        /*0720*/ 	.word	0x00000030
        /*0724*/ 	.short	0x010a
        /*0726*/ 	.byte	0xff
	.zero		1


	//   ....[97]....
        /*0728*/ 	.word	0x00008740
        /*072c*/ 	.word	0x00000055
        /*0730*/ 	.word	0x00000000
        /*0734*/ 	.short	0x0101
        /*0736*/ 	.byte	0xff
	.zero		1


	//   ....[98]....
        /*0738*/ 	.word	0x00008760
        /*073c*/ 	.word	0x00000000
        /*0740*/ 	.word	0x00000030
        /*0744*/ 	.short	0x010a
        /*0746*/ 	.byte	0xff
	.zero		1


	//   ....[99]....
        /*0748*/ 	.word	0x00008830
        /*074c*/ 	.word	0x00000000
        /*0750*/ 	.word	0x00000030
        /*0754*/ 	.short	0x010a
        /*0756*/ 	.byte	0xff
	.zero		1


	//   ....[100]....
        /*0758*/ 	.word	0x00009b60
        /*075c*/ 	.word	0x00000054
        /*0760*/ 	.word	0x00000000
        /*0764*/ 	.short	0x0101
        /*0766*/ 	.byte	0xff
	.zero		1


	//   ....[101]....
        /*0768*/ 	.word	0x00009b80
        /*076c*/ 	.word	0x00000003
        /*0770*/ 	.word	0x00000030
        /*0774*/ 	.short	0x010a
        /*0776*/ 	.byte	0xff
	.zero		1


	//   ....[102]....
        /*0778*/ 	.word	0x00009c50
        /*077c*/ 	.word	0x00000003
        /*0780*/ 	.word	0x00000030
        /*0784*/ 	.short	0x010a
        /*0786*/ 	.byte	0xff
	.zero		1


	//   ....[103]....
        /*0788*/ 	.word	0x0000a0e0
        /*078c*/ 	.word	0x000000b7
        /*0790*/ 	.word	0x00000000
        /*0794*/ 	.short	0x0101
        /*0796*/ 	.byte	0xff
	.zero		1


	//   ....[104]....
        /*0798*/ 	.word	0x0000afc0
        /*079c*/ 	.word	0x00000000
        /*07a0*/ 	.word	0x00000000
        /*07a4*/ 	.short	0x0101
        /*07a6*/ 	.byte	0xff
	.zero		1


	//   ....[105]....
        /*07a8*/ 	.word	0x0000b230
        /*07ac*/ 	.word	0x000000ff
        /*07b0*/ 	.word	0x00000000
        /*07b4*/ 	.short	0x0101
        /*07b6*/ 	.byte	0x04
	.zero		1


	//   ....[106]....
        /*07b8*/ 	.word	0x0000b250
        /*07bc*/ 	.word	0x00000003
        /*07c0*/ 	.word	0x000000d0
        /*07c4*/ 	.short	0x010a
        /*07c6*/ 	.byte	0xff
	.zero		1


	//   ....[107]....
        /*07c8*/ 	.word	0x0000b2b0
        /*07cc*/ 	.word	0x00000002
        /*07d0*/ 	.word	0x00000018
        /*07d4*/ 	.short	0x010a
        /*07d6*/ 	.byte	0xff
	.zero		1


	//   ....[108]....
        /*07d8*/ 	.word	0x0000b310
        /*07dc*/ 	.word	0x00000002
        /*07e0*/ 	.word	0x00000018
        /*07e4*/ 	.short	0x010a
        /*07e6*/ 	.byte	0xff
	.zero		1


	//   ....[109]....
        /*07e8*/ 	.word	0x0000b360
        /*07ec*/ 	.word	0x00000002
        /*07f0*/ 	.word	0x00000080
        /*07f4*/ 	.short	0x010a
        /*07f6*/ 	.byte	0xff
	.zero		1


	//   ....[110]....
        /*07f8*/ 	.word	0x0000b3c0
        /*07fc*/ 	.word	0x00000000
        /*0800*/ 	.word	0x00000000
        /*0804*/ 	.short	0x010a
        /*0806*/ 	.byte	0xff
	.zero		1


	//   ....[111]....
        /*0808*/ 	.word	0x0000b420
        /*080c*/ 	.word	0x00000000
        /*0810*/ 	.word	0x00000000
        /*0814*/ 	.short	0x010a
        /*0816*/ 	.byte	0xff
	.zero		1


	//   ....[112]....
        /*0818*/ 	.word	0x0000b470
        /*081c*/ 	.word	0x00000000
        /*0820*/ 	.word	0x000000c0
        /*0824*/ 	.short	0x010a
        /*0826*/ 	.byte	0xff
	.zero		1


	//   ....[113]....
        /*0828*/ 	.word	0x0000b4d0
        /*082c*/ 	.word	0x00000000
        /*0830*/ 	.word	0x00000090
        /*0834*/ 	.short	0x010a
        /*0836*/ 	.byte	0xff
	.zero		1


	//   ....[114]....
        /*0838*/ 	.word	0x0000b520
        /*083c*/ 	.word	0x00000000
        /*0840*/ 	.word	0x00000080
        /*0844*/ 	.short	0x010a
        /*0846*/ 	.byte	0xff
	.zero		1


	//   ....[115]....
        /*0848*/ 	.word	0x0000b580
        /*084c*/ 	.word	0x00000000
        /*0850*/ 	.word	0x00000090
        /*0854*/ 	.short	0x010a
        /*0856*/ 	.byte	0xff
	.zero		1


	//   ....[116]....
        /*0858*/ 	.word	0x0000b5e0
        /*085c*/ 	.word	0x00000004
        /*0860*/ 	.word	0x00000008
        /*0864*/ 	.short	0x010a
        /*0866*/ 	.byte	0xff
	.zero		1


	//   ....[117]....
        /*0868*/ 	.word	0x0000b6c0
        /*086c*/ 	.word	0x00000002
        /*0870*/ 	.word	0x00000008
        /*0874*/ 	.short	0x010a
        /*0876*/ 	.byte	0xff
	.zero		1


	//   ....[118]....
        /*0878*/ 	.word	0x0000b710
        /*087c*/ 	.word	0x00000000
        /*0880*/ 	.word	0x00000080
        /*0884*/ 	.short	0x010a
        /*0886*/ 	.byte	0xff
	.zero		1


	//   ....[119]....
        /*0888*/ 	.word	0x0000b770
        /*088c*/ 	.word	0x00000000
        /*0890*/ 	.word	0x000000b0
        /*0894*/ 	.short	0x010a
        /*0896*/ 	.byte	0xff
	.zero		1


	//   ....[120]....
        /*0898*/ 	.word	0x0000b7d0
        /*089c*/ 	.word	0x00000000
        /*08a0*/ 	.word	0x00000000
        /*08a4*/ 	.short	0x010a
        /*08a6*/ 	.byte	0xff
	.zero		1


	//   ....[121]....
        /*08a8*/ 	.word	0x0000b830
        /*08ac*/ 	.word	0x00000000
        /*08b0*/ 	.word	0x00000000
        /*08b4*/ 	.short	0x010a
        /*08b6*/ 	.byte	0xff
	.zero		1


	//   ....[122]....
        /*08b8*/ 	.word	0x0000b890
        /*08bc*/ 	.word	0x00000000
        /*08c0*/ 	.word	0x000000e0
        /*08c4*/ 	.short	0x010a
        /*08c6*/ 	.byte	0xff
	.zero		1


	//   ....[123]....
        /*08c8*/ 	.word	0x0000b8e0
        /*08cc*/ 	.word	0x00000000
        /*08d0*/ 	.word	0x00000080
        /*08d4*/ 	.short	0x010a
        /*08d6*/ 	.byte	0xff
	.zero		1


	//   ....[124]....
        /*08d8*/ 	.word	0x0000b940
        /*08dc*/ 	.word	0x00000000
        /*08e0*/ 	.word	0x00000078
        /*08e4*/ 	.short	0x010a
        /*08e6*/ 	.byte	0xff
	.zero		1


	//   ....[125]....
        /*08e8*/ 	.word	0x0000b9a0
        /*08ec*/ 	.word	0x00000003
        /*08f0*/ 	.word	0x00000050
        /*08f4*/ 	.short	0x010a
        /*08f6*/ 	.byte	0xff
	.zero		1


	//   ....[126]....
        /*08f8*/ 	.word	0x0000ba00
        /*08fc*/ 	.word	0x00000003
        /*0900*/ 	.word	0x00000058
        /*0904*/ 	.short	0x010a
        /*0906*/ 	.byte	0xff
	.zero		1


	//   ....[127]....
        /*0908*/ 	.word	0x0000ba60
        /*090c*/ 	.word	0x00000003
        /*0910*/ 	.word	0x00000060
        /*0914*/ 	.short	0x010a
        /*0916*/ 	.byte	0xff
	.zero		1


	//   ....[128]....
        /*0918*/ 	.word	0x0000bac0
        /*091c*/ 	.word	0x00000003
        /*0920*/ 	.word	0x00000068
        /*0924*/ 	.short	0x010a
        /*0926*/ 	.byte	0xff
	.zero		1


	//   ....[129]....
        /*0928*/ 	.word	0x0000bb20
        /*092c*/ 	.word	0x00000000
        /*0930*/ 	.word	0x00000050
        /*0934*/ 	.short	0x010a
        /*0936*/ 	.byte	0xff
	.zero		1


	//   ....[130]....
        /*0938*/ 	.word	0x0000bb80
        /*093c*/ 	.word	0x00000000
        /*0940*/ 	.word	0x00000058
        /*0944*/ 	.short	0x010a
        /*0946*/ 	.byte	0xff
	.zero		1


	//   ....[131]....
        /*0948*/ 	.word	0x0000bbe0
        /*094c*/ 	.word	0x00000000
        /*0950*/ 	.word	0x00000060
        /*0954*/ 	.short	0x010a
        /*0956*/ 	.byte	0xff
	.zero		1


	//   ....[132]....
        /*0958*/ 	.word	0x0000bc30
        /*095c*/ 	.word	0x00000000
        /*0960*/ 	.word	0x00000080
        /*0964*/ 	.short	0x010a
        /*0966*/ 	.byte	0xff
	.zero		1


	//   ....[133]....
        /*0968*/ 	.word	0x0000bc90
        /*096c*/ 	.word	0x00000002
        /*0970*/ 	.word	0x00000030
        /*0974*/ 	.short	0x010a
        /*0976*/ 	.byte	0xff
	.zero		1


	//   ....[134]....
        /*0978*/ 	.word	0x0000bce0
        /*097c*/ 	.word	0x000000b7
        /*0980*/ 	.word	0x000000a0
        /*0984*/ 	.short	0x010a
        /*0986*/ 	.byte	0xff
	.zero		1


	//   ....[135]....
        /*0988*/ 	.word	0x0000bd30
        /*098c*/ 	.word	0x00000003
        /*0990*/ 	.word	0x00000030
        /*0994*/ 	.short	0x010a
        /*0996*/ 	.byte	0xff
	.zero		1


	//   ....[136]....
        /*0998*/ 	.word	0x0000bd80
        /*099c*/ 	.word	0x00000000
        /*09a0*/ 	.word	0x00000030
        /*09a4*/ 	.short	0x010a
        /*09a6*/ 	.byte	0xff
	.zero		1


	//   ....[137]....
        /*09a8*/ 	.word	0x0000bdd0
        /*09ac*/ 	.word	0x00000003
        /*09b0*/ 	.word	0x00000030
        /*09b4*/ 	.short	0x010a
        /*09b6*/ 	.byte	0xff
	.zero		1


	//----- nvinfo : EIATTR_NUM_MBARRIERS
	.align		4
.L_47:
        /*09b8*/ 	.byte	0x03, 0x38
        /*09ba*/ 	.short	0x001d


	//----- nvinfo : EIATTR_EXIT_INSTR_OFFSETS
	.align		4
        /*09bc*/ 	.byte	0x04, 0x1c
        /*09be*/ 	.short	(.L_49 - .L_48)


	//   ....[0]....
.L_48:
        /*09c0*/ 	.word	0x00002710


	//   ....[1]....
        /*09c4*/ 	.word	0x00002c10


	//   ....[2]....
        /*09c8*/ 	.word	0x00002c70


	//   ....[3]....
        /*09cc*/ 	.word	0x00003df0


	//   ....[4]....
        /*09d0*/ 	.word	0x00004e50


	//   ....[5]....
        /*09d4*/ 	.word	0x00004e90


	//   ....[6]....
        /*09d8*/ 	.word	0x0000b120


	//   ....[7]....
        /*09dc*/ 	.word	0x0000b1a0


	//   ....[8]....
        /*09e0*/ 	.word	0x0000b1d0


	//   ....[9]....
        /*09e4*/ 	.word	0x0000b240


	//----- nvinfo : EIATTR_MAX_THREADS
	.align		4
.L_49:
        /*09e8*/ 	.byte	0x04, 0x05
        /*09ea*/ 	.short	(.L_51 - .L_50)
.L_50:
        /*09ec*/ 	.word	0x00000100
        /*09f0*/ 	.word	0x00000001
        /*09f4*/ 	.word	0x00000001


	//----- nvinfo : EIATTR_CRS_STACK_SIZE
	.align		4
.L_51:
        /*09f8*/ 	.byte	0x04, 0x1e
        /*09fa*/ 	.short	(.L_53 - .L_52)
.L_52:
        /*09fc*/ 	.word	0x00000000


	//----- nvinfo : EIATTR_CBANK_PARAM_SIZE
	.align		4
.L_53:
        /*0a00*/ 	.byte	0x03, 0x19
        /*0a02*/ 	.short	0x0800


	//----- nvinfo : EIATTR_PARAM_CBANK
	.align		4
        /*0a04*/ 	.byte	0x04, 0x0a
        /*0a06*/ 	.short	(.L_55 - .L_54)
	.align		4
.L_54:
        /*0a08*/ 	.word	index@(.nv.constant0._ZN7cutlass13device_kernelINS_4gemm6kernel13GemmUniversalIN4cute5tupleIJiiiiEEENS1_10collective13CollectiveMmaINS1_35MainloopSm100TmaUmmaWarpSpecializedILi3ELi2ELi2ENS5_IJNS4_1CILi2EEENSA_ILi1EEESC_EEEEENS5_IJNSA_ILi256EEESF_NSA_ILi32EEEEEENS_10bfloat16_tENS5_IJlSC_lEEESI_SJ_NS4_8TiledMMAINS4_8MMA_AtomIJNS4_26SM100_MMA_F16BF16_2x1SM_SSISI_SI_fLi256ELi256ELNS4_4UMMA5MajorE0ELSO_0ELNSN_7ScaleInE0ELSP_0EEEEEENS4_6LayoutINS5_IJSC_SC_SC_EEENS5_IJNSA_ILi0EEESU_SU_EEEEENS5_IJNS4_10UnderscoreESX_SX_EEEEENS4_18SM100_TMA_2SM_LOADENS4_14ComposedLayoutINS4_7SwizzleILi2ELi4ELi3EEENS4_18smem_ptr_flag_bitsILi16EEENSS_INS5_IJNSA_ILi8EEESG_EEENS5_IJSG_SC_EEEEEEEvNS4_8identityES10_S1A_vS1B_EENS_8epilogue10collective18CollectiveEpilogueINS1D_23Sm100TmaWarpSpecializedILi4ELi2ELi64ELb1ELb0EEEJNS5_IJNSA_ILi128EEESF_SG_EEENS5_IJNSS_IS1I_SC_EENSS_INSA_ILi64EEESC_EEEEESI_SJ_SI_SJ_NS1D_6fusion15FusionCallbacksIS1H_NS1O_17LinearCombinationISI_fSI_fLNS_15FloatRoundStyleE2EEES1J_S1N_JEEENS4_5SM1004TMEM4LOAD26SM100_TMEM_LOAD_32dp32b64xENS4_13SM90_TMA_LOADENS11_INS12_ILi3ELi4ELi3EEES15_NSS_INS5_IJS16_S1L_EEENS5_IJS1L_SC_EEEEEEENS4_39AutoVectorizingCopyWithAssumedAlignmentILi128EEENS4_14SM90_TMA_STOREES23_S25_S25_EEEvvEEEEvNT_6ParamsE)
        /*0a0c*/ 	.short	0x0380
        /*0a0e*/ 	.short	0x0800


	//----- nvinfo : EIATTR_SW_WAR
	.align		4
.L_55:
        /*0a10*/ 	.byte	0x04, 0x36
        /*0a12*/ 	.short	(.L_57 - .L_56)
.L_56:
        /*0a14*/ 	.word	0x00000008
.L_57:


//--------------------- .nv.callgraph             --------------------------
	.section	.nv.callgraph,"",@"SHT_CUDA_CALLGRAPH"
	.align	4
	.sectionentsize	8
	.align		4
        /*0000*/ 	.word	0x00000000
	.align		4
        /*0004*/ 	.word	0xffffffff
	.align		4
        /*0008*/ 	.word	index@(_ZN7cutlass13device_kernelINS_4gemm6kernel13GemmUniversalIN4cute5tupleIJiiiiEEENS1_10collective13CollectiveMmaINS1_35MainloopSm100TmaUmmaWarpSpecializedILi3ELi2ELi2ENS5_IJNS4_1CILi2EEENSA_ILi1EEESC_EEEEENS5_IJNSA_ILi256EEESF_NSA_ILi32EEEEEENS_10bfloat16_tENS5_IJlSC_lEEESI_SJ_NS4_8TiledMMAINS4_8MMA_AtomIJNS4_26SM100_MMA_F16BF16_2x1SM_SSISI_SI_fLi256ELi256ELNS4_4UMMA5MajorE0ELSO_0ELNSN_7ScaleInE0ELSP_0EEEEEENS4_6LayoutINS5_IJSC_SC_SC_EEENS5_IJNSA_ILi0EEESU_SU_EEEEENS5_IJNS4_10UnderscoreESX_SX_EEEEENS4_18SM100_TMA_2SM_LOADENS4_14ComposedLayoutINS4_7SwizzleILi2ELi4ELi3EEENS4_18smem_ptr_flag_bitsILi16EEENSS_INS5_IJNSA_ILi8EEESG_EEENS5_IJSG_SC_EEEEEEEvNS4_8identityES10_S1A_vS1B_EENS_8epilogue10collective18CollectiveEpilogueINS1D_23Sm100TmaWarpSpecializedILi4ELi2ELi64ELb1ELb0EEEJNS5_IJNSA_ILi128EEESF_SG_EEENS5_IJNSS_IS1I_SC_EENSS_INSA_ILi64EEESC_EEEEESI_SJ_SI_SJ_NS1D_6fusion15FusionCallbacksIS1H_NS1O_17LinearCombinationISI_fSI_fLNS_15FloatRoundStyleE2EEES1J_S1N_JEEENS4_5SM1004TMEM4LOAD26SM100_TMEM_LOAD_32dp32b64xENS4_13SM90_TMA_LOADENS11_INS12_ILi3ELi4ELi3EEES15_NSS_INS5_IJS16_S1L_EEENS5_IJS1L_SC_EEEEEEENS4_39AutoVectorizingCopyWithAssumedAlignmentILi128EEENS4_14SM90_TMA_STOREES23_S25_S25_EEEvvEEEEvNT_6ParamsE)
	.align		4
        /*000c*/ 	.word	index@(__assertfail)
	.align		4
        /*0010*/ 	.word	0x00000000
	.align		4
        /*0014*/ 	.word	0xfffffffe
	.align		4
        /*0018*/ 	.word	0x00000000
	.align		4
        /*001c*/ 	.word	0xfffffffd
	.align		4
        /*0020*/ 	.word	0x00000000
	.align		4
        /*0024*/ 	.word	0xfffffffc


//--------------------- .nv.constant4             --------------------------
	.section	.nv.constant4,"a",@progbits
	.align	8
	.align		8
.nv.constant4:
        /*0000*/ 	.dword	__assertfail
	.align		8
        /*0008*/ 	.dword	__unnamed_1
	.align		8
        /*0010*/ 	.dword	__unnamed_2
	.align		8
        /*0018*/ 	.dword	_ZN39_INTERNAL_29f44999_4_k_cu_6542ccad_81444cuda3std3__45__cpo5beginE
	.align		8
        /*0020*/ 	.dword	_ZN39_INTERNAL_29f44999_4_k_cu_6542ccad_81444cuda3std3__45__cpo3endE
	.align		8
        /*0028*/ 	.dword	_ZN39_INTERNAL_29f44999_4_k_cu_6542ccad_81444cuda3std3__45__cpo6cbeginE
	.align		8
        /*0030*/ 	.dword	_ZN39_INTERNAL_29f44999_4_k_cu_6542ccad_81444cuda3std3__45__cpo4cendE
	.align		8
        /*0038*/ 	.dword	_ZN39_INTERNAL_29f44999_4_k_cu_6542ccad_81444cuda3std3__441_GLOBAL__N__29f44999_4_k_cu_6542ccad_81446ignoreE
	.align		8
        /*0040*/ 	.dword	_ZN39_INTERNAL_29f44999_4_k_cu_6542ccad_81444cuda3std3__419piecewise_constructE
	.align		8
        /*0048*/ 	.dword	_ZN39_INTERNAL_29f44999_4_k_cu_6542ccad_81444cuda3std3__48in_placeE
	.align		8
        /*0050*/ 	.dword	_ZN39_INTERNAL_29f44999_4_k_cu_6542ccad_81444cuda3std6ranges3__45__cpo4swapE
	.align		8
        /*0058*/ 	.dword	_ZN39_INTERNAL_29f44999_4_k_cu_6542ccad_81444cuda3std6ranges3__45__cpo9iter_moveE
	.align		8
        /*0060*/ 	.dword	_ZN39_INTERNAL_29f44999_4_k_cu_6542ccad_81444cute7productE
	.align		8
        /*0068*/ 	.dword	_ZN39_INTERNAL_29f44999_4_k_cu_6542ccad_81444cute1_E
	.align		8
        /*0070*/ 	.dword	$str$25
	.align		8
        /*0078*/ 	.dword	$str$26
	.align		8
        /*0080*/ 	.dword	$str$27
	.align		8
        /*0088*/ 	.dword	$str$28


//--------------------- .text._ZN7cutlass13device_kernelINS_4gemm6kernel13GemmUniversalIN4cute5tupleIJiiiiEEENS1_10collective13CollectiveMmaINS1_35MainloopSm100TmaUmmaWarpSpecializedILi3ELi2ELi2ENS5_IJNS4_1CILi2EEENSA_ILi1EEESC_EEEEENS5_IJNSA_ILi256EEESF_NSA_ILi32EEEEEENS_10bfloat16_tENS5_IJlSC_lEEESI_SJ_NS4_8TiledMMAINS4_8MMA_AtomIJNS4_26SM100_MMA_F16BF16_2x1SM_SSISI_SI_fLi256ELi256ELNS4_4UMMA5MajorE0ELSO_0ELNSN_7ScaleInE0ELSP_0EEEEEENS4_6LayoutINS5_IJSC_SC_SC_EEENS5_IJNSA_ILi0EEESU_SU_EEEEENS5_IJNS4_10UnderscoreESX_SX_EEEEENS4_18SM100_TMA_2SM_LOADENS4_14ComposedLayoutINS4_7SwizzleILi2ELi4ELi3EEENS4_18smem_ptr_flag_bitsILi16EEENSS_INS5_IJNSA_ILi8EEESG_EEENS5_IJSG_SC_EEEEEEEvNS4_8identityES10_S1A_vS1B_EENS_8epilogue10collective18CollectiveEpilogueINS1D_23Sm100TmaWarpSpecializedILi4ELi2ELi64ELb1ELb0EEEJNS5_IJNSA_ILi128EEESF_SG_EEENS5_IJNSS_IS1I_SC_EENSS_INSA_ILi64EEESC_EEEEESI_SJ_SI_SJ_NS1D_6fusion15FusionCallbacksIS1H_NS1O_17LinearCombinationISI_fSI_fLNS_15FloatRoundStyleE2EEES1J_S1N_JEEENS4_5SM1004TMEM4LOAD26SM100_TMEM_LOAD_32dp32b64xENS4_13SM90_TMA_LOADENS11_INS12_ILi3ELi4ELi3EEES15_NSS_INS5_IJS16_S1L_EEENS5_IJS1L_SC_EEEEEEENS4_39AutoVectorizingCopyWithAssumedAlignmentILi128EEENS4_14SM90_TMA_STOREES23_S25_S25_EEEvvEEEEvNT_6ParamsE --------------------------
	.section	.text._ZN7cutlass13device_kernelINS_4gemm6kernel13GemmUniversalIN4cute5tupleIJiiiiEEENS1_10collective13CollectiveMmaINS1_35MainloopSm100TmaUmmaWarpSpecializedILi3ELi2ELi2ENS5_IJNS4_1CILi2EEENSA_ILi1EEESC_EEEEENS5_IJNSA_ILi256EEESF_NSA_ILi32EEEEEENS_10bfloat16_tENS5_IJlSC_lEEESI_SJ_NS4_8TiledMMAINS4_8MMA_AtomIJNS4_26SM100_MMA_F16BF16_2x1SM_SSISI_SI_fLi256ELi256ELNS4_4UMMA5MajorE0ELSO_0ELNSN_7ScaleInE0ELSP_0EEEEEENS4_6LayoutINS5_IJSC_SC_SC_EEENS5_IJNSA_ILi0EEESU_SU_EEEEENS5_IJNS4_10UnderscoreESX_SX_EEEEENS4_18SM100_TMA_2SM_LOADENS4_14ComposedLayoutINS4_7SwizzleILi2ELi4ELi3EEENS4_18smem_ptr_flag_bitsILi16EEENSS_INS5_IJNSA_ILi8EEESG_EEENS5_IJSG_SC_EEEEEEEvNS4_8identityES10_S1A_vS1B_EENS_8epilogue10collective18CollectiveEpilogueINS1D_23Sm100TmaWarpSpecializedILi4ELi2ELi64ELb1ELb0EEEJNS5_IJNSA_ILi128EEESF_SG_EEENS5_IJNSS_IS1I_SC_EENSS_INSA_ILi64EEESC_EEEEESI_SJ_SI_SJ_NS1D_6fusion15FusionCallbacksIS1H_NS1O_17LinearCombinationISI_fSI_fLNS_15FloatRoundStyleE2EEES1J_S1N_JEEENS4_5SM1004TMEM4LOAD26SM100_TMEM_LOAD_32dp32b64xENS4_13SM90_TMA_LOADENS11_INS12_ILi3ELi4ELi3EEES15_NSS_INS5_IJS16_S1L_EEENS5_IJS1L_SC_EEEEEEENS4_39AutoVectorizingCopyWithAssumedAlignmentILi128EEENS4_14SM90_TMA_STOREES23_S25_S25_EEEvvEEEEvNT_6ParamsE,"ax",@progbits
	.align	128
.text._ZN7cutlass13device_kernelINS_4gemm6kernel13GemmUniversalIN4cute5tupleIJiiiiEEENS1_10collective13CollectiveMmaINS1_35MainloopSm100TmaUmmaWarpSpecializedILi3ELi2ELi2ENS5_IJNS4_1CILi2EEENSA_ILi1EEESC_EEEEENS5_IJNSA_ILi256EEESF_NSA_ILi32EEEEEENS_10bfloat16_tENS5_IJlSC_lEEESI_SJ_NS4_8TiledMMAINS4_8MMA_AtomIJNS4_26SM100_MMA_F16BF16_2x1SM_SSISI_SI_fLi256ELi256ELNS4_4UMMA5MajorE0ELSO_0ELNSN_7ScaleInE0ELSP_0EEEEEENS4_6LayoutINS5_IJSC_SC_SC_EEENS5_IJNSA_ILi0EEESU_SU_EEEEENS5_IJNS4_10UnderscoreESX_SX_EEEEENS4_18SM100_TMA_2SM_LOADENS4_14ComposedLayoutINS4_7SwizzleILi2ELi4ELi3EEENS4_18smem_ptr_flag_bitsILi16EEENSS_INS5_IJNSA_ILi8EEESG_EEENS5_IJSG_SC_EEEEEEEvNS4_8identityES10_S1A_vS1B_EENS_8epilogue10collective18CollectiveEpilogueINS1D_23Sm100TmaWarpSpecializedILi4ELi2ELi64ELb1ELb0EEEJNS5_IJNSA_ILi128EEESF_SG_EEENS5_IJNSS_IS1I_SC_EENSS_INSA_ILi64EEESC_EEEEESI_SJ_SI_SJ_NS1D_6fusion15FusionCallbacksIS1H_NS1O_17LinearCombinationISI_fSI_fLNS_15FloatRoundStyleE2EEES1J_S1N_JEEENS4_5SM1004TMEM4LOAD26SM100_TMEM_LOAD_32dp32b64xENS4_13SM90_TMA_LOADENS11_INS12_ILi3ELi4ELi3EEES15_NSS_INS5_IJS16_S1L_EEENS5_IJS1L_SC_EEEEEEENS4_39AutoVectorizingCopyWithAssumedAlignmentILi128EEENS4_14SM90_TMA_STOREES23_S25_S25_EEEvvEEEEvNT_6ParamsE:
        .type           _ZN7cutlass13device_kernelINS_4gemm6kernel13GemmUniversalIN4cute5tupleIJiiiiEEENS1_10collective13CollectiveMmaINS1_35MainloopSm100TmaUmmaWarpSpecializedILi3ELi2ELi2ENS5_IJNS4_1CILi2EEENSA_ILi1EEESC_EEEEENS5_IJNSA_ILi256EEESF_NSA_ILi32EEEEEENS_10bfloat16_tENS5_IJlSC_lEEESI_SJ_NS4_8TiledMMAINS4_8MMA_AtomIJNS4_26SM100_MMA_F16BF16_2x1SM_SSISI_SI_fLi256ELi256ELNS4_4UMMA5MajorE0ELSO_0ELNSN_7ScaleInE0ELSP_0EEEEEENS4_6LayoutINS5_IJSC_SC_SC_EEENS5_IJNSA_ILi0EEESU_SU_EEEEENS5_IJNS4_10UnderscoreESX_SX_EEEEENS4_18SM100_TMA_2SM_LOADENS4_14ComposedLayoutINS4_7SwizzleILi2ELi4ELi3EEENS4_18smem_ptr_flag_bitsILi16EEENSS_INS5_IJNSA_ILi8EEESG_EEENS5_IJSG_SC_EEEEEEEvNS4_8identityES10_S1A_vS1B_EENS_8epilogue10collective18CollectiveEpilogueINS1D_23Sm100TmaWarpSpecializedILi4ELi2ELi64ELb1ELb0EEEJNS5_IJNSA_ILi128EEESF_SG_EEENS5_IJNSS_IS1I_SC_EENSS_INSA_ILi64EEESC_EEEEESI_SJ_SI_SJ_NS1D_6fusion15FusionCallbacksIS1H_NS1O_17LinearCombinationISI_fSI_fLNS_15FloatRoundStyleE2EEES1J_S1N_JEEENS4_5SM1004TMEM4LOAD26SM100_TMEM_LOAD_32dp32b64xENS4_13SM90_TMA_LOADENS11_INS12_ILi3ELi4ELi3EEES15_NSS_INS5_IJS16_S1L_EEENS5_IJS1L_SC_EEEEEEENS4_39AutoVectorizingCopyWithAssumedAlignmentILi128EEENS4_14SM90_TMA_STOREES23_S25_S25_EEEvvEEEEvNT_6ParamsE,@function
        .size           _ZN7cutlass13device_kernelINS_4gemm6kernel13GemmUniversalIN4cute5tupleIJiiiiEEENS1_10collective13CollectiveMmaINS1_35MainloopSm100TmaUmmaWarpSpecializedILi3ELi2ELi2ENS5_IJNS4_1CILi2EEENSA_ILi1EEESC_EEEEENS5_IJNSA_ILi256EEESF_NSA_ILi32EEEEEENS_10bfloat16_tENS5_IJlSC_lEEESI_SJ_NS4_8TiledMMAINS4_8MMA_AtomIJNS4_26SM100_MMA_F16BF16_2x1SM_SSISI_SI_fLi256ELi256ELNS4_4UMMA5MajorE0ELSO_0ELNSN_7ScaleInE0ELSP_0EEEEEENS4_6LayoutINS5_IJSC_SC_SC_EEENS5_IJNSA_ILi0EEESU_SU_EEEEENS5_IJNS4_10UnderscoreESX_SX_EEEEENS4_18SM100_TMA_2SM_LOADENS4_14ComposedLayoutINS4_7SwizzleILi2ELi4ELi3EEENS4_18smem_ptr_flag_bitsILi16EEENSS_INS5_IJNSA_ILi8EEESG_EEENS5_IJSG_SC_EEEEEEEvNS4_8identityES10_S1A_vS1B_EENS_8epilogue10collective18CollectiveEpilogueINS1D_23Sm100TmaWarpSpecializedILi4ELi2ELi64ELb1ELb0EEEJNS5_IJNSA_ILi128EEESF_SG_EEENS5_IJNSS_IS1I_SC_EENSS_INSA_ILi64EEESC_EEEEESI_SJ_SI_SJ_NS1D_6fusion15FusionCallbacksIS1H_NS1O_17LinearCombinationISI_fSI_fLNS_15FloatRoundStyleE2EEES1J_S1N_JEEENS4_5SM1004TMEM4LOAD26SM100_TMEM_LOAD_32dp32b64xENS4_13SM90_TMA_LOADENS11_INS12_ILi3ELi4ELi3EEES15_NSS_INS5_IJS16_S1L_EEENS5_IJS1L_SC_EEEEEEENS4_39AutoVectorizingCopyWithAssumedAlignmentILi128EEENS4_14SM90_TMA_STOREES23_S25_S25_EEEvvEEEEvNT_6ParamsE,(.L_x_188 - _ZN7cutlass13device_kernelINS_4gemm6kernel13GemmUniversalIN4cute5tupleIJiiiiEEENS1_10collective13CollectiveMmaINS1_35MainloopSm100TmaUmmaWarpSpecializedILi3ELi2ELi2ENS5_IJNS4_1CILi2EEENSA_ILi1EEESC_EEEEENS5_IJNSA_ILi256EEESF_NSA_ILi32EEEEEENS_10bfloat16_tENS5_IJlSC_lEEESI_SJ_NS4_8TiledMMAINS4_8MMA_AtomIJNS4_26SM100_MMA_F16BF16_2x1SM_SSISI_SI_fLi256ELi256ELNS4_4UMMA5MajorE0ELSO_0ELNSN_7ScaleInE0ELSP_0EEEEEENS4_6LayoutINS5_IJSC_SC_SC_EEENS5_IJNSA_ILi0EEESU_SU_EEEEENS5_IJNS4_10UnderscoreESX_SX_EEEEENS4_18SM100_TMA_2SM_LOADENS4_14ComposedLayoutINS4_7SwizzleILi2ELi4ELi3EEENS4_18smem_ptr_flag_bitsILi16EEENSS_INS5_IJNSA_ILi8EEESG_EEENS5_IJSG_SC_EEEEEEEvNS4_8identityES10_S1A_vS1B_EENS_8epilogue10collective18CollectiveEpilogueINS1D_23Sm100TmaWarpSpecializedILi4ELi2ELi64ELb1ELb0EEEJNS5_IJNSA_ILi128EEESF_SG_EEENS5_IJNSS_IS1I_SC_EENSS_INSA_ILi64EEESC_EEEEESI_SJ_SI_SJ_NS1D_6fusion15FusionCallbacksIS1H_NS1O_17LinearCombinationISI_fSI_fLNS_15FloatRoundStyleE2EEES1J_S1N_JEEENS4_5SM1004TMEM4LOAD26SM100_TMEM_LOAD_32dp32b64xENS4_13SM90_TMA_LOADENS11_INS12_ILi3ELi4ELi3EEES15_NSS_INS5_IJS16_S1L_EEENS5_IJS1L_SC_EEEEEEENS4_39AutoVectorizingCopyWithAssumedAlignmentILi128EEENS4_14SM90_TMA_STOREES23_S25_S25_EEEvvEEEEvNT_6ParamsE)
        .other          _ZN7cutlass13device_kernelINS_4gemm6kernel13GemmUniversalIN4cute5tupleIJiiiiEEENS1_10collective13CollectiveMmaINS1_35MainloopSm100TmaUmmaWarpSpecializedILi3ELi2ELi2ENS5_IJNS4_1CILi2EEENSA_ILi1EEESC_EEEEENS5_IJNSA_ILi256EEESF_NSA_ILi32EEEEEENS_10bfloat16_tENS5_IJlSC_lEEESI_SJ_NS4_8TiledMMAINS4_8MMA_AtomIJNS4_26SM100_MMA_F16BF16_2x1SM_SSISI_SI_fLi256ELi256ELNS4_4UMMA5MajorE0ELSO_0ELNSN_7ScaleInE0ELSP_0EEEEEENS4_6LayoutINS5_IJSC_SC_SC_EEENS5_IJNSA_ILi0EEESU_SU_EEEEENS5_IJNS4_10UnderscoreESX_SX_EEEEENS4_18SM100_TMA_2SM_LOADENS4_14ComposedLayoutINS4_7SwizzleILi2ELi4ELi3EEENS4_18smem_ptr_flag_bitsILi16EEENSS_INS5_IJNSA_ILi8EEESG_EEENS5_IJSG_SC_EEEEEEEvNS4_8identityES10_S1A_vS1B_EENS_8epilogue10collective18CollectiveEpilogueINS1D_23Sm100TmaWarpSpecializedILi4ELi2ELi64ELb1ELb0EEEJNS5_IJNSA_ILi128EEESF_SG_EEENS5_IJNSS_IS1I_SC_EENSS_INSA_ILi64EEESC_EEEEESI_SJ_SI_SJ_NS1D_6fusion15FusionCallbacksIS1H_NS1O_17LinearCombinationISI_fSI_fLNS_15FloatRoundStyleE2EEES1J_S1N_JEEENS4_5SM1004TMEM4LOAD26SM100_TMEM_LOAD_32dp32b64xENS4_13SM90_TMA_LOADENS11_INS12_ILi3ELi4ELi3EEES15_NSS_INS5_IJS16_S1L_EEENS5_IJS1L_SC_EEEEEEENS4_39AutoVectorizingCopyWithAssumedAlignmentILi128EEENS4_14SM90_TMA_STOREES23_S25_S25_EEEvvEEEEvNT_6ParamsE,@"STO_CUDA_ENTRY STV_DEFAULT"
_ZN7cutlass13device_kernelINS_4gemm6kernel13GemmUniversalIN4cute5tupleIJiiiiEEENS1_10collective13CollectiveMmaINS1_35MainloopSm100TmaUmmaWarpSpecializedILi3ELi2ELi2ENS5_IJNS4_1CILi2EEENSA_ILi1EEESC_EEEEENS5_IJNSA_ILi256EEESF_NSA_ILi32EEEEEENS_10bfloat16_tENS5_IJlSC_lEEESI_SJ_NS4_8TiledMMAINS4_8MMA_AtomIJNS4_26SM100_MMA_F16BF16_2x1SM_SSISI_SI_fLi256ELi256ELNS4_4UMMA5MajorE0ELSO_0ELNSN_7ScaleInE0ELSP_0EEEEEENS4_6LayoutINS5_IJSC_SC_SC_EEENS5_IJNSA_ILi0EEESU_SU_EEEEENS5_IJNS4_10UnderscoreESX_SX_EEEEENS4_18SM100_TMA_2SM_LOADENS4_14ComposedLayoutINS4_7SwizzleILi2ELi4ELi3EEENS4_18smem_ptr_flag_bitsILi16EEENSS_INS5_IJNSA_ILi8EEESG_EEENS5_IJSG_SC_EEEEEEEvNS4_8identityES10_S1A_vS1B_EENS_8epilogue10collective18CollectiveEpilogueINS1D_23Sm100TmaWarpSpecializedILi4ELi2ELi64ELb1ELb0EEEJNS5_IJNSA_ILi128EEESF_SG_EEENS5_IJNSS_IS1I_SC_EENSS_INSA_ILi64EEESC_EEEEESI_SJ_SI_SJ_NS1D_6fusion15FusionCallbacksIS1H_NS1O_17LinearCombinationISI_fSI_fLNS_15FloatRoundStyleE2EEES1J_S1N_JEEENS4_5SM1004TMEM4LOAD26SM100_TMEM_LOAD_32dp32b64xENS4_13SM90_TMA_LOADENS11_INS12_ILi3ELi4ELi3EEES15_NSS_INS5_IJS16_S1L_EEENS5_IJS1L_SC_EEEEEEENS4_39AutoVectorizingCopyWithAssumedAlignmentILi128EEENS4_14SM90_TMA_STOREES23_S25_S25_EEEvvEEEEvNT_6ParamsE:
[----:B------:R-:W1:Y:S01]  /*0000*/  LDC R1, c[0x0][0x37c] ;  /* 0x0000df00ff017b82 */ /* 0x000e620000000800 */
[----:B------:R-:W2:Y:S01]  /*0010*/  S2R R170, SR_TID.X ;  /* 0x0000000000aa7919 */ /* 0x000ea20000002100 */
[----:B------:R-:W3:Y:S06]  /*0020*/  LDCU.64 UR6, c[0x0][0x890] ;  /* 0x00011200ff0677ac */ /* 0x000eec0008000a00 */
[----:B------:R-:W4:Y:S01]  /*0030*/  S2UR UR37, SR_CgaCtaId ;  /* 0x00000000002579c3 */ /* 0x000f220000008800 */
[----:B------:R-:W-:Y:S02]  /*0040*/  PRMT R155, RZ, 0x7610, R155 ;  /* 0x00007610ff9b7816 */ /* 0x000fe4000000009b */
[----:B------:R-:W-:Y:S01]  /*0050*/  ELECT P1, URZ, PT ;  /* 0x0000000000ff782f */ /* 0x000fe20003820000 */
[----:B------:R-:W1:Y:S01]  /*0060*/  LDCU.64 UR46, c[0x0][0x358] ;  /* 0x00006b00ff2e77ac */ /* 0x000e620008000a00 */
[----:B---3--:R-:W-:-:S04]  /*0070*/  UISETP.NE.U32.AND UP0, UPT, UR6, URZ, UPT ;  /* 0x000000ff0600728c */ /* 0x008fc8000bf05070 */
[----:B------:R-:W-:Y:S02]  /*0080*/  UISETP.NE.AND.EX UP0, UPT, UR7, URZ, UPT, UP0 ;  /* 0x000000ff0700728c */ /* 0x000fe4000bf05300 */
[----:B----4-:R-:W-:Y:S02]  /*0090*/  ULOP3.LUT UR5, UR37, 0x1, URZ, 0xc0, !UPT ;  /* 0x0000000125057892 */ /* 0x010fe4000f8ec0ff */
[----:B------:R-:W-:Y:S01]  /*00a0*/  ULOP3.LUT UR4, UR37, 0x1, URZ, 0x3c, !UPT ;  /* 0x0000000125047892 */ /* 0x000fe2000f8e3cff */
[----:B--2---:R-:W-:-:S05]  /*00b0*/  SHF.R.U32.HI R162, RZ, 0x5, R170 ;  /* 0x00000005ffa27819 */ /* 0x004fca00000116aa */
[----:B------:R-:W2:Y:S02]  /*00c0*/  SHFL.IDX PT, R0, R162, RZ, 0x1f ;  /* 0x00001fffa2007589 */ /* 0x000ea400000e0000 */
[----:B--2---:R-:W-:Y:S01]  /*00d0*/  R2UR UR10, R0 ;  /* 0x00000000000a72ca */ /* 0x004fe200000e0000 */
[----:B-1----:R-:W-:-:S14]  /*00e0*/  BRA.U UP0, `(.L_x_0) ;  /* 0x00000001002c7547 */ /* 0x002fdc000b800000 */
[----:B------:R-:W1:Y:S02]  /*00f0*/  LDCU.64 UR8, c[0x0][0x888] ;  /* 0x00011100ff0877ac */ /* 0x000e640008000a00 */
[----:B-1----:R-:W-:-:S04]  /*0100*/  UISETP.NE.U32.AND UP0, UPT, UR8, URZ, UPT ;  /* 0x000000ff0800728c */ /* 0x002fc8000bf05070 */
[----:B------:R-:W-:-:S09]  /*0110*/  UISETP.NE.AND.EX UP0, UPT, UR9, URZ, UPT, UP0 ;  /* 0x000000ff0900728c */ /* 0x000fd2000bf05300 */
[----:B------:R-:W-:Y:S05]  /*0120*/  BRA.U !UP0, `(.L_x_1) ;  /* 0x0000000108107547 */ /* 0x000fea000b800000 */
[----:B------:R-:W1:Y:S02]  /*0130*/  LDC.64 R2, c[0x0][0x888] ;  /* 0x00022200ff027b82 */ /* 0x000e640000000a00 */
[----:B-1----:R1:W5:Y:S01]  /*0140*/  LDG.E R81, desc[UR46][R2.64] ;  /* 0x0000002e02517981 */ /* 0x002362000c1e1900 */
[----:B------:R-:W-:Y:S01]  /*0150*/  HFMA2 R155, -RZ, RZ, 0, 5.9604644775390625e-08 ;  /* 0x00000001ff9b7431 */ /* 0x000fe200000001ff */
[----:B------:R-:W-:Y:S05]  /*0160*/  BRA `(.L_x_0) ;  /* 0x00000000000c7947 */ /* 0x000fea0003800000 */
.L_x_1:
[----:B------:R-:W1:Y:S01]  /*0170*/  LDCU UR8, c[0x0][0x880] ;  /* 0x00011000ff0877ac */ /* 0x000e620008000800 */
[----:B------:R-:W-:Y:S01]  /*0180*/  HFMA2 R155, -RZ, RZ, 0, 5.9604644775390625e-08 ;  /* 0x00000001ff9b7431 */ /* 0x000fe200000001ff */
[----:B-1----:R-:W-:-:S07]  /*0190*/  MOV R81, UR8 ;  /* 0x0000000800517c02 */ /* 0x002fce0008000f00 */
.L_x_0:
[----:B------:R-:W2:Y:S02]  /*01a0*/  LDCU.64 UR8, c[0x0][0x8b0] ;  /* 0x00011600ff0877ac */ /* 0x000ea40008000a00 */
[----:B--2---:R-:W-:-:S04]  /*01b0*/  UISETP.NE.U32.AND UP0, UPT, UR8, URZ, UPT ;  /* 0x000000ff0800728c */ /* 0x004fc8000bf05070 */
[----:B------:R-:W-:-:S09]  /*01c0*/  UISETP.NE.AND.EX UP0, UPT, UR9, URZ, UPT, UP0 ;  /* 0x000000ff0900728c */ /* 0x000fd2000bf05300 */
[----:B------:R-:W-:Y:S05]  /*01d0*/  BRA.U UP0, `(.L_x_2) ;  /* 0x0000000100247547 */ /* 0x000fea000b800000 */
[----:B------:R-:W2:Y:S02]  /*01e0*/  LDCU.64 UR8, c[0x0][0x8a8] ;  /* 0x00011500ff0877ac */ /* 0x000ea40008000a00 */
[----:B--2---:R-:W-:-:S04]  /*01f0*/  UISETP.NE.U32.AND UP0, UPT, UR8, URZ, UPT ;  /* 0x000000ff0800728c */ /* 0x004fc8000bf05070 */
[----:B------:R-:W-:-:S09]  /*0200*/  UISETP.NE.AND.EX UP0, UPT, UR9, URZ, UPT, UP0 ;  /* 0x000000ff0900728c */ /* 0x000fd2000bf05300 */
[----:B------:R-:W-:Y:S05]  /*0210*/  BRA.U !UP0, `(.L_x_3) ;  /* 0x00000001080c7547 */ /* 0x000fea000b800000 */
[----:B------:R-:W2:Y:S02]  /*0220*/  LDC.64 R78, c[0x0][0x8a8] ;  /* 0x00022a00ff4e7b82 */ /* 0x000ea40000000a00 */
[----:B--2---:R2:W5:Y:S01]  /*0230*/  LDG.E R78, desc[UR46][R78.64] ;  /* 0x0000002e4e4e7981 */ /* 0x004562000c1e1900 */
[----:B------:R-:W-:Y:S05]  /*0240*/  BRA `(.L_x_2) ;  /* 0x0000000000087947 */ /* 0x000fea0003800000 */
.L_x_3:
[----:B------:R-:W2:Y:S02]  /*0250*/  LDCU UR8, c[0x0][0x8a0] ;  /* 0x00011400ff0877ac */ /* 0x000ea40008000800 */
[----:B--2---:R-:W-:Y:S02]  /*0260*/  MOV R78, UR8 ;  /* 0x00000008004e7c02 */ /* 0x004fe40008000f00 */
.L_x_2:
[----:B------:R-:W-:Y:S01]  /*0270*/  IMAD.U32 R0, RZ, RZ, UR10 ;  /* 0x0000000aff007e24 */ /* 0x000fe2000f8e00ff */
[----:B------:R-:W-:Y:S04]  /*0280*/  BSSY.RECONVERGENT B0, `(.L_x_4) ;  /* 0x000000c000007945 */ /* 0x000fe80003800200 */
[C---:B------:R-:W-:Y:S02]  /*0290*/  ISETP.NE.OR P2, PT, R0.reuse, 0x1, !P1 ;  /* 0x000000010000780c */ /* 0x040fe40004f45670 */
[----:B------:R-:W-:-:S11]  /*02a0*/  ISETP.NE.OR P0, PT, R0, 0x3, !P1 ;  /* 0x000000030000780c */ /* 0x000fd60004f05670 */
[----:B------:R-:W-:Y:S05]  /*02b0*/  @P2 BRA `(.L_x_5) ;  /* 0x0000000000202947 */ /* 0x000fea0003800000 */
[----:B------:R-:W3:Y:S02]  /*02c0*/  LDCU.64 UR8, c[0x0][0x348] ;  /* 0x00006900ff0877ac */ /* 0x000ee40008000a00 */
[----:B---3--:R-:W-:Y:S02]  /*02d0*/  UIADD3 UR12, UP1, UPT, UR8, 0x80, URZ ;  /* 0x00000080080c7890 */ /* 0x008fe4000ff3e0ff */
[----:B------:R-:W-:Y:S02]  /*02e0*/  UIADD3 UR8, UP0, UPT, UR8, 0x180, URZ ;  /* 0x0000018008087890 */ /* 0x000fe4000ff1e0ff */
[----:B------:R-:W-:Y:S02]  /*02f0*/  UIADD3.X UR13, UPT, UPT, URZ, UR9, URZ, UP1, !UPT ;  /* 0x00000009ff0d7290 */ /* 0x000fe40008ffe4ff */
[----:B------:R-:W-:-:S07]  /*0300*/  UIADD3.X UR9, UPT, UPT, URZ, UR9, URZ, UP0, !UPT ;  /* 0x00000009ff097290 */ /* 0x000fce00087fe4ff */
[----:B------:R3:W-:Y:S02]  /*0310*/  UTMACCTL.PF [UR12] ;  /* 0x000000000c0079b9 */ /* 0x0007e40008040000 */
[----:B------:R3:W-:Y:S02]  /*0320*/  UTMACCTL.PF [UR8] ;  /* 0x00000000080079b9 */ /* 0x0007e40008040000 */
[----:B---3--:R-:W-:Y:S01]  /*0330*/  NOP ;  /* 0x0000000000007918 */ /* 0x008fe20000000000 */
.L_x_5:
[----:B------:R-:W-:Y:S05]  /*0340*/  BSYNC.RECONVERGENT B0 ;  /* 0x0000000000007941 */ /* 0x000fea0003800200 */
.L_x_4:
[----:B------:R-:W-:Y:S04]  /*0350*/  BSSY.RECONVERGENT B0, `(.L_x_6) ;  /* 0x000000a000007945 */ /* 0x000fe80003800200 */
        /* <DEDUP_REMOVED lines=9> */
.L_x_7:
[----:B------:R-:W-:Y:S05]  /*03f0*/  BSYNC.RECONVERGENT B0 ;  /* 0x0000000000007941 */ /* 0x000fea0003800200 */
.L_x_6:
[----:B------:R-:W3:Y:S01]  /*0400*/  LDCU.64 UR8, c[0x0][0x888] ;  /* 0x00011100ff0877ac */ /* 0x000ee20008000a00 */
[----:B------:R-:W-:Y:S02]  /*0410*/  UISETP.EQ.U32.AND UP1, UPT, UR6, URZ, UPT ;  /* 0x000000ff0600728c */ /* 0x000fe4000bf22070 */
[----:B------:R-:W-:Y:S02]  /*0420*/  UPLOP3.LUT UP5, UPT, UPT, UPT, UPT, 0x80, 0x8 ;  /* 0x000000000008789c */ /* 0x000fe40003faf070 */
[----:B---3--:R-:W-:-:S04]  /*0430*/  UISETP.NE.U32.AND UP0, UPT, UR8, URZ, UPT ;  /* 0x000000ff0800728c */ /* 0x008fc8000bf05070 */
[----:B------:R-:W-:-:S04]  /*0440*/  UISETP.NE.AND.EX UP0, UPT, UR9, URZ, UPT, UP0 ;  /* 0x000000ff0900728c */ /* 0x000fc8000bf05300 */
[----:B------:R-:W-:-:S04]  /*0450*/  UISETP.EQ.OR.EX UP2, UPT, UR7, URZ, !UP0, UP1 ;  /* 0x000000ff0700728c */ /* 0x000fc8000c742710 */
[----:B------:R-:W-:-:S05]  /*0460*/  UP2UR UR50, UPR, URZ, 0x4 ;  /* 0x00000004ff327883 */ /* 0x000fca0008000000 */
[----:B------:R-:W-:Y:S07]  /*0470*/  BRA.U !UP2, `(.L_x_8) ;  /* 0x000000010a207547 */ /* 0x000fee000b800000 */
[----:B------:R-:W-:Y:S01]  /*0480*/  UISETP.NE.U32.AND UP2, UPT, UR6, URZ, UPT ;  /* 0x000000ff0600728c */ /* 0x000fe2000bf45070 */
[----:B-----5:R-:W-:Y:S01]  /*0490*/  FSETP.NEU.AND P0, PT, R81, RZ, PT ;  /* 0x000000ff5100720b */ /* 0x020fe20003f0d000 */
[----:B------:R-:W-:Y:S02]  /*04a0*/  USEL UR6, URZ, 0xffffffff, UP0 ;  /* 0xffffffffff067887 */ /* 0x000fe40008000000 */
[----:B------:R-:W-:-:S10]  /*04b0*/  UISETP.NE.AND.EX UP2, UPT, UR7, URZ, UPT, UP2 ;  /* 0x000000ff0700728c */ /* 0x000fd4000bf45320 */
[----:B------:R-:W-:Y:S01]  /*04c0*/  VOTEU.ANY UP1, P0 ;  /* 0x0000000000ff7886 */ /* 0x000fe20000020100 */
[----:B------:R-:W-:-:S04]  /*04d0*/  @!UP2 USEL UR6, URZ, 0xffffffff, UP1 ;  /* 0xffffffffff06a887 */ /* 0x000fc80008800000 */
[----:B------:R-:W-:-:S04]  /*04e0*/  ULOP3.LUT UR6, UR6, 0x1, URZ, 0xc0, !UPT ;  /* 0x0000000106067892 */ /* 0x000fc8000f8ec0ff */
[----:B------:R-:W-:-:S11]  /*04f0*/  UISETP.NE.U32.AND UP5, UPT, UR6, 0x1, UPT ;  /* 0x000000010600788c */ /* 0x000fd6000bfa5070 */
.L_x_8:
[----:B------:R-:W3:Y:S01]  /*0500*/  SHFL.IDX PT, R0, R162, RZ, 0x1f ;  /* 0x00001fffa2007589 */ /* 0x000ee200000e0000 */
[----:B------:R-:W-:-:S04]  /*0510*/  UISETP.NE.AND UP1, UPT, UR10, 0x2, UPT ;  /* 0x000000020a00788c */ /* 0x000fc8000bf25270 */
[----:B------:R-:W-:Y:S02]  /*0520*/  UISETP.EQ.AND UP2, UPT, UR5, URZ, !UP1 ;  /* 0x000000ff0500728c */ /* 0x000fe4000cf42270 */
[----:B------:R-:W-:-:S04]  /*0530*/  USEL UR6, URZ, 0x1, UP1 ;  /* 0x00000001ff067887 */ /* 0x000fc80008800000 */
[----:B------:R-:W-:Y:S02]  /*0540*/  PLOP3.LUT P5, PT, P1, PT, UP2, 0x80, 0x8 ;  /* 0x000000000008781c */ /* 0x000fe40000faf028 */
[----:B---3--:R-:W-:-:S13]  /*0550*/  ISETP.NE.AND P0, PT, R0, RZ, PT ;  /* 0x000000ff0000720c */ /* 0x008fda0003f05270 */
[----:B------:R-:W-:Y:S05]  /*0560*/  @P0 BRA `(.L_x_9) ;  /* 0x00000000003c0947 */ /* 0x000fea0003800000 */
[----:B------:R-:W-:Y:S01]  /*0570*/  UMOV UR8, 0x400 ;  /* 0x0000040000087882 */ /* 0x000fe20000000000 */
[----:B------:R-:W-:Y:S01]  /*0580*/  UMOV UR7, 0x1 ;  /* 0x0000000100077882 */ /* 0x000fe20000000000 */
[----:B------:R-:W-:Y:S02]  /*0590*/  ULEA UR8, UR37, UR8, 0x18 ;  /* 0x0000000825087291 */ /* 0x000fe4000f8ec0ff */
[----:B------:R-:W-:-:S04]  /*05a0*/  UIADD3 UR12, UPT, UPT, -UR7, 0x100000, URZ ;  /* 0x00100000070c7890 */ /* 0x000fc8000fffe1ff */
[----:B------:R-:W-:Y:S02]  /*05b0*/  USHF.L.U32 UR13, UR12, 0xb, URZ ;  /* 0x0000000b0c0d7899 */ /* 0x000fe400080006ff */
[----:B------:R-:W-:Y:S01]  /*05c0*/  USHF.L.U32 UR12, UR12, 0x1, URZ ;  /* 0x000000010c0c7899 */ /* 0x000fe200080006ff */
[----:B------:R-:W-:Y:S01]  /*05d0*/  ELECT P0, URZ, PT ;  /* 0x0000000000ff782f */ /* 0x000fe20003800000 */
[----:B------:R-:W3:Y:S10]  /*05e0*/  FENCE.VIEW.ASYNC.S ;  /* 0x00000000000073c6 */ /* 0x000ef40000000000 */
[----:B---3--:R3:W4:Y:S01]  /*05f0*/  SYNCS.EXCH.64 URZ, [UR8], UR12 ;  /* 0x0000000c08ff75b2 */ /* 0x0087220008000100 */
[----:B------:R3:W1:Y:S01]  /*0600*/  SYNCS.EXCH.64 URZ, [UR8+0x18], UR12 ;  /* 0x0000180c08ff75b2 */ /* 0x0006620008000100 */
[----:B------:R3:W1:Y:S01]  /*0610*/  SYNCS.EXCH.64 URZ, [UR8+0x8], UR12 ;  /* 0x0000080c08ff75b2 */ /* 0x0006620008000100 */
[----:B------:R3:W1:Y:S01]  /*0620*/  SYNCS.EXCH.64 URZ, [UR8+0x20], UR12 ;  /* 0x0000200c08ff75b2 */ /* 0x0006620008000100 */
[----:B------:R3:W1:Y:S01]  /*0630*/  SYNCS.EXCH.64 URZ, [UR8+0x10], UR12 ;  /* 0x0000100c08ff75b2 */ /* 0x0006620008000100 */
[----:B------:R3:W1:Y:S01]  /*0640*/  SYNCS.EXCH.64 URZ, [UR8+0x28], UR12 ;  /* 0x0000280c08ff75b2 */ /* 0x0006620008000100 */
[----:B------:R-:W-:Y:S01]  /*0650*/  NOP ;  /* 0x0000000000007918 */ /* 0x000fe20000000000 */
.L_x_9:
[----:B------:R-:W2:Y:S01]  /*0660*/  SHFL.IDX PT, R0, R162, RZ, 0x1f ;  /* 0x00001fffa2007589 */ /* 0x000ea200000e0000 */
[----:B------:R-:W-:Y:S01]  /*0670*/  NOP ;  /* 0x0000000000007918 */ /* 0x000fe20000000000 */
[----:B--2---:R-:W-:-:S13]  /*0680*/  ISETP.NE.AND P0, PT, R0, 0x1, PT ;  /* 0x000000010000780c */ /* 0x004fda0003f05270 */
[----:B------:R-:W-:Y:S05]  /*0690*/  @P0 BRA `(.L_x_10) ;  /* 0x0000000000540947 */ /* 0x000fea0003800000 */
[----:B------:R-:W-:Y:S01]  /*06a0*/  UMOV UR9, 0x400 ;  /* 0x0000040000097882 */ /* 0x000fe20000000000 */
[----:B---3--:R-:W-:Y:S01]  /*06b0*/  UMOV UR8, 0x20 ;  /* 0x0000002000087882 */ /* 0x008fe20000000000 */
[----:B------:R-:W-:Y:S01]  /*06c0*/  UMOV UR7, 0x80 ;  /* 0x0000008000077882 */ /* 0x000fe20000000000 */
[----:B------:R-:W-:Y:S02]  /*06d0*/  ULEA UR9, UR37, UR9, 0x18 ;  /* 0x0000000925097291 */ /* 0x000fe4000f8ec0ff */
[----:B------:R-:W-:-:S04]  /*06e0*/  UIADD3 UR12, UPT, UPT, -UR8, 0x100000, URZ ;  /* 0x00100000080c7890 */ /* 0x000fc8000fffe1ff */
[----:B------:R-:W-:Y:S02]  /*06f0*/  USHF.L.U32 UR13, UR12, 0xb, URZ ;  /* 0x0000000b0c0d7899 */ /* 0x000fe400080006ff */
[----:B------:R-:W-:Y:S02]  /*0700*/  USHF.L.U32 UR12, UR12, 0x1, URZ ;  /* 0x000000010c0c7899 */ /* 0x000fe400080006ff */
[----:B------:R-:W-:-:S04]  /*0710*/  UIADD3 UR14, UPT, UPT, -UR7, 0x100000, URZ ;  /* 0x00100000070e7890 */ /* 0x000fc8000fffe1ff */
[----:B------:R-:W-:Y:S02]  /*0720*/  USHF.L.U32 UR15, UR14, 0xb, URZ ;  /* 0x0000000b0e0f7899 */ /* 0x000fe400080006ff */
[----:B------:R-:W-:Y:S01]  /*0730*/  USHF.L.U32 UR14, UR14, 0x1, URZ ;  /* 0x000000010e0e7899 */ /* 0x000fe200080006ff */
[----:B------:R-:W-:Y:S01]  /*0740*/  ELECT P0, URZ, PT ;  /* 0x0000000000ff782f */ /* 0x000fe20003800000 */
[----:B------:R-:W2:Y:S02]  /*0750*/  FENCE.VIEW.ASYNC.S ;  /* 0x00000000000073c6 */ /* 0x000ea40000000000 */
[----:B--2---:R2:W3:Y:S08]  /*0760*/  SYNCS.EXCH.64 URZ, [UR9+0x30], UR12 ;  /* 0x0000300c09ff75b2 */ /* 0x0044f00008000100 */
[----:B------:R2:W1:Y:S01]  /*0770*/  SYNCS.EXCH.64 URZ, [UR9+0x50], UR14 ;  /* 0x0000500e09ff75b2 */ /* 0x0004620008000100 */
[----:B------:R2:W1:Y:S01]  /*0780*/  SYNCS.EXCH.64 URZ, [UR9+0x38], UR12 ;  /* 0x0000380c09ff75b2 */ /* 0x0004620008000100 */
[----:B------:R2:W1:Y:S01]  /*0790*/  SYNCS.EXCH.64 URZ, [UR9+0x58], UR14 ;  /* 0x0000580e09ff75b2 */ /* 0x0004620008000100 */
[----:B------:R2:W1:Y:S01]  /*07a0*/  SYNCS.EXCH.64 URZ, [UR9+0x40], UR12 ;  /* 0x0000400c09ff75b2 */ /* 0x0004620008000100 */
[----:B------:R2:W1:Y:S01]  /*07b0*/  SYNCS.EXCH.64 URZ, [UR9+0x60], UR14 ;  /* 0x0000600e09ff75b2 */ /* 0x0004620008000100 */
[----:B------:R2:W1:Y:S01]  /*07c0*/  SYNCS.EXCH.64 URZ, [UR9+0x48], UR12 ;  /* 0x0000480c09ff75b2 */ /* 0x0004620008000100 */
[----:B------:R2:W1:Y:S01]  /*07d0*/  SYNCS.EXCH.64 URZ, [UR9+0x68], UR14 ;  /* 0x0000680e09ff75b2 */ /* 0x0004620008000100 */
[----:B------:R-:W-:Y:S01]  /*07e0*/  NOP ;  /* 0x0000000000007918 */ /* 0x000fe20000000000 */
.L_x_10:
[----:B------:R-:W4:Y:S01]  /*07f0*/  SHFL.IDX PT, R0, R162, RZ, 0x1f ;  /* 0x00001fffa2007589 */ /* 0x000f2200000e0000 */
[----:B------:R-:W-:Y:S01]  /*0800*/  NOP ;  /* 0x0000000000007918 */ /* 0x000fe20000000000 */
[----:B----4-:R-:W-:-:S13]  /*0810*/  ISETP.NE.AND P0, PT, R0, 0x3, PT ;  /* 0x000000030000780c */ /* 0x010fda0003f05270 */
[----:B------:R-:W-:Y:S05]  /*0820*/  @P0 BRA `(.L_x_11) ;  /* 0x00000000002c0947 */ /* 0x000fea0003800000 */
[----:B---3--:R-:W-:Y:S01]  /*0830*/  UMOV UR8, 0x400 ;  /* 0x0000040000087882 */ /* 0x008fe20000000000 */
[----:B------:R-:W-:Y:S01]  /*0840*/  UMOV UR7, 0x20 ;  /* 0x0000002000077882 */ /* 0x000fe20000000000 */
[----:B------:R-:W-:Y:S02]  /*0850*/  ULEA UR8, UR37, UR8, 0x18 ;  /* 0x0000000825087291 */ /* 0x000fe4000f8ec0ff */
[----:B--2---:R-:W-:-:S04]  /*0860*/  UIADD3 UR12, UPT, UPT, -UR7, 0x100000, URZ ;  /* 0x00100000070c7890 */ /* 0x004fc8000fffe1ff */
[----:B------:R-:W-:Y:S02]  /*0870*/  USHF.L.U32 UR13, UR12, 0xb, URZ ;  /* 0x0000000b0c0d7899 */ /* 0x000fe400080006ff */
[----:B------:R-:W-:Y:S01]  /*0880*/  USHF.L.U32 UR12, UR12, 0x1, URZ ;  /* 0x000000010c0c7899 */ /* 0x000fe200080006ff */
[----:B------:R-:W-:Y:S01]  /*0890*/  ELECT P0, URZ, PT ;  /* 0x0000000000ff782f */ /* 0x000fe20003800000 */
[----:B------:R-:W2:Y:S10]  /*08a0*/  FENCE.VIEW.ASYNC.S ;  /* 0x00000000000073c6 */ /* 0x000eb40000000000 */
[----:B--2---:R4:W2:Y:S01]  /*08b0*/  SYNCS.EXCH.64 URZ, [UR8+0x70], UR12 ;  /* 0x0000700c08ff75b2 */ /* 0x0048a20008000100 */
[----:B------:R4:W3:Y:S02]  /*08c0*/  SYNCS.EXCH.64 URZ, [UR8+0x78], UR12 ;  /* 0x0000780c08ff75b2 */ /* 0x0008e40008000100 */
[----:B----4-:R-:W-:Y:S01]  /*08d0*/  NOP ;  /* 0x0000000000007918 */ /* 0x010fe20000000000 */
.L_x_11:
[----:B------:R-:W4:Y:S01]  /*08e0*/  SHFL.IDX PT, R0, R162, RZ, 0x1f ;  /* 0x00001fffa2007589 */ /* 0x000f2200000e0000 */
[----:B------:R-:W-:Y:S01]  /*08f0*/  NOP ;  /* 0x0000000000007918 */ /* 0x000fe20000000000 */
[----:B----4-:R-:W-:-:S13]  /*0900*/  ISETP.NE.AND P0, PT, R0, 0x4, PT ;  /* 0x000000040000780c */ /* 0x010fda0003f05270 */
[----:B------:R-:W-:Y:S05]  /*0910*/  @P0 BRA `(.L_x_12) ;  /* 0x0000000000480947 */ /* 0x000fea0003800000 */
[----:B--2---:R-:W-:Y:S01]  /*0920*/  UMOV UR9, 0x1e0 ;  /* 0x000001e000097882 */ /* 0x004fe20000000000 */
[----:B---3--:R-:W-:Y:S01]  /*0930*/  UMOV UR8, 0x400 ;  /* 0x0000040000087882 */ /* 0x008fe20000000000 */
[----:B------:R-:W-:Y:S01]  /*0940*/  USEL UR9, UR9, 0x1a0, UP5 ;  /* 0x000001a009097887 */ /* 0x000fe2000a800000 */
        /* <DEDUP_REMOVED lines=10> */
[----:B--2---:R4:W2:Y:S08]  /*09f0*/  SYNCS.EXCH.64 URZ, [UR8+0x80], UR12 ;  /* 0x0000800c08ff75b2 */ /* 0x0048b00008000100 */
[----:B------:R4:W3:Y:S01]  /*0a00*/  SYNCS.EXCH.64 URZ, [UR8+0x90], UR14 ;  /* 0x0000900e08ff75b2 */ /* 0x0008e20008000100 */
[----:B------:R4:W1:Y:S01]  /*0a10*/  SYNCS.EXCH.64 URZ, [UR8+0x88], UR12 ;  /* 0x0000880c08ff75b2 */ /* 0x0008620008000100 */
[----:B------:R4:W1:Y:S02]  /*0a20*/  SYNCS.EXCH.64 URZ, [UR8+0x98], UR14 ;  /* 0x0000980e08ff75b2 */ /* 0x0008640008000100 */
[----:B----4-:R-:W-:Y:S01]  /*0a30*/  NOP ;  /* 0x0000000000007918 */ /* 0x010fe20000000000 */
.L_x_12:
[----:B------:R-:W4:Y:S01]  /*0a40*/  SHFL.IDX PT, R0, R162, RZ, 0x1f ;  /* 0x00001fffa2007589 */ /* 0x000f2200000e0000 */
[----:B------:R-:W-:Y:S01]  /*0a50*/  NOP ;  /* 0x0000000000007918 */ /* 0x000fe20000000000 */
[----:B----4-:R-:W-:-:S13]  /*0a60*/  ISETP.NE.AND P0, PT, R0, 0x5, PT ;  /* 0x000000050000780c */ /* 0x010fda0003f05270 */
[----:B------:R-:W-:Y:S05]  /*0a70*/  @P0 BRA `(.L_x_13) ;  /* 0x0000000000440947 */ /* 0x000fea0003800000 */
[----:B--2---:R-:W-:Y:S01]  /*0a80*/  UMOV UR9, 0x400 ;  /* 0x0000040000097882 */ /* 0x004fe20000000000 */
        /* <DEDUP_REMOVED lines=16> */
.L_x_13:
[----:B------:R-:W4:Y:S01]  /*0b90*/  SHFL.IDX PT, R0, R162, RZ, 0x1f ;  /* 0x00001fffa2007589 */ /* 0x000f2200000e0000 */
[----:B------:R-:W-:Y:S01]  /*0ba0*/  ISETP.NE.OR P1, PT, RZ, UR10, !P1 ;  /* 0x0000000aff007c0c */ /* 0x000fe2000cf25670 */
        /* <DEDUP_REMOVED lines=12> */
[----:B------:R4:W3:Y:S01]  /*0c70*/  SYNCS.EXCH.64 URZ, [UR8+0xd0], UR12 ;  /* 0x0000d00c08ff75b2 */ /* 0x0008e20008000100 */
[----:B------:R4:W1:Y:S01]  /*0c80*/  SYNCS.EXCH.64 URZ, [UR8+0xc8], UR12 ;  /* 0x0000c80c08ff75b2 */ /* 0x0008620008000100 */
[----:B------:R4:W1:Y:S02]  /*0c90*/  SYNCS.EXCH.64 URZ, [UR8+0xd8], UR12 ;  /* 0x0000d80c08ff75b2 */ /* 0x0008640008000100 */
[----:B----4-:R-:W-:Y:S01]  /*0ca0*/  NOP ;  /* 0x0000000000007918 */ /* 0x010fe20000000000 */
.L_x_14:
[----:B------:R-:W-:Y:S01]  /*0cb0*/  VOTEU.ALL UP1, P1 ;  /* 0x0000000000ff7886 */ /* 0x000fe20000820000 */
[----:B---3--:R-:W3:Y:S01]  /*0cc0*/  LDCU UR8, c[0x0][0x36c] ;  /* 0x00006d80ff0877ac */ /* 0x008ee20008000800 */
[----:B------:R-:W-:Y:S01]  /*0cd0*/  NOP ;  /* 0x0000000000007918 */ /* 0x000fe20000000000 */
[----:B------:R-:W-:Y:S01]  /*0ce0*/  LOP3.LUT R10, R170, 0x1f, RZ, 0xc0, !PT ;  /* 0x0000001faa0a7812 */ /* 0x000fe200078ec0ff */
[----:B--2---:R-:W-:Y:S01]  /*0cf0*/  UMOV UR12, 0x20 ;  /* 0x00000020000c7882 */ /* 0x004fe20000000000 */
[----:B------:R-:W-:Y:S01]  /*0d00*/  @!UP1 UMOV UR7, 0x400 ;  /* 0x0000040000079882 */ /* 0x000fe20000000000 */
[----:B------:R-:W-:-:S04]  /*0d10*/  @!UP1 UIADD3 UR12, UPT, UPT, -UR12, 0x100000, URZ ;  /* 0x001000000c0c9890 */ /* 0x000fc8000fffe1ff */
[----:B------:R-:W-:Y:S02]  /*0d20*/  @!UP1 USHF.L.U32 UR13, UR12, 0xb, URZ ;  /* 0x0000000b0c0d9899 */ /* 0x000fe400080006ff */
[----:B------:R-:W-:Y:S02]  /*0d30*/  @!UP1 USHF.L.U32 UR12, UR12, 0x1, URZ ;  /* 0x000000010c0c9899 */ /* 0x000fe400080006ff */
[----:B------:R-:W-:Y:S01]  /*0d40*/  @!UP1 ULEA UR7, UR37, UR7, 0x18 ;  /* 0x0000000725079291 */ /* 0x000fe2000f8ec0ff */
[----:B------:R-:W-:Y:S01]  /*0d50*/  VOTEU.ALL UP1, P1 ;  /* 0x0000000000ff7886 */ /* 0x000fe20000820000 */
[----:B------:R-:W-:Y:S01]  /*0d60*/  UISETP.NE.AND UP4, UPT, UR10, URZ, UPT ;  /* 0x000000ff0a00728c */ /* 0x000fe2000bf85270 */
[----:B------:R-:W2:Y:S09]  /*0d70*/  FENCE.VIEW.ASYNC.S ;  /* 0x00000000000073c6 */ /* 0x000eb20000000000 */
[----:B--2---:R2:W4:Y:S01]  /*0d80*/  @!UP1 SYNCS.EXCH.64 URZ, [UR7+0xe0], UR12 ;  /* 0x0000e00c07ff95b2 */ /* 0x0045220008000100 */
[----:B---3--:R-:W-:-:S09]  /*0d90*/  UISETP.EQ.U32.AND UP1, UPT, UR8, 0x1, UPT ;  /* 0x000000010800788c */ /* 0x008fd2000bf22070 */
[----:B------:R-:W-:Y:S05]  /*0da0*/  BRA.U !UP1, `(.L_x_15) ;  /* 0x0000000109087547 */ /* 0x000fea000b800000 */
[----:B-1--4-:R-:W-:Y:S01]  /*0db0*/  UCGABAR_ARV ;  /* 0x00000000000079c7 */ /* 0x012fe20008000000 */
[----:B------:R-:W-:Y:S05]  /*0dc0*/  BRA `(.L_x_16) ;  /* 0x0000000000047947 */ /* 0x000fea0003800000 */
.L_x_15:
[----:B-1--4-:R-:W-:Y:S01]  /*0dd0*/  NOP ;  /* 0x0000000000007918 */ /* 0x012fe20000000000 */
.L_x_16:
[----:B------:R-:W1:Y:S01]  /*0de0*/  S2R R11, SR_CTAID.X ;  /* 0x00000000000b7919 */ /* 0x000e620000002500 */
[----:B------:R-:W-:-:S05]  /*0df0*/  CS2R.32 R156, SR_CgaSize ;  /* 0x00000000009c7805 */ /* 0x000fca0000008a00 */
[----:B------:R-:W-:-:S05]  /*0e00*/  IMAD R156, R156, -0xa0, RZ ;  /* 0xffffff609c9c7824 */ /* 0x000fca00078e02ff */
[----:B------:R-:W-:-:S14]  /*0e10*/  R2UR UR8, R156 ;  /* 0x000000009c0872ca */ /* 0x000fdc00000e0000 */
[----:B------:R-:W3:Y:S01]  /*0e20*/  LDCU UR8, c[0x0][UR8+0x2b0] ;  /* 0x00005600080877ac */ /* 0x000ee20008000800 */
[----:B------:R-:W-:-:S05]  /*0e30*/  CS2R.32 R0, SR_CgaSize ;  /* 0x0000000000007805 */ /* 0x000fca0000008a00 */
[----:B------:R-:W-:-:S06]  /*0e40*/  IMAD R0, R0, -0xa0, RZ ;  /* 0xffffff6000007824 */ /* 0x000fcc00078e02ff */
[----:B------:R-:W4:Y:S01]  /*0e50*/  LDC R0, c[0x0][R0+0x2a0] ;  /* 0x0000a80000007b82 */ /* 0x000f220000000800 */
[----:B------:R-:W-:Y:S01]  /*0e60*/  PRMT R8, RZ, 0x7610, R8 ;  /* 0x00007610ff087816 */ /* 0x000fe20000000008 */
[----:B------:R-:W3:Y:S01]  /*0e70*/  S2R R20, SR_CTAID.Y ;  /* 0x0000000000147919 */ /* 0x000ee20000002600 */
[----:B------:R-:W-:-:S05]  /*0e80*/  CS2R.32 R156, SR_CgaSize ;  /* 0x00000000009c7805 */ /* 0x000fca0000008a00 */
[----:B------:R-:W-:-:S05]  /*0e90*/  IMAD R156, R156, -0xa0, RZ ;  /* 0xffffff609c9c7824 */ /* 0x000fca00078e02ff */
[----:B--2---:R-:W-:-:S14]  /*0ea0*/  R2UR UR7, R156 ;  /* 0x000000009c0772ca */ /* 0x004fdc00000e0000 */
[----:B------:R-:W2:Y:S01]  /*0eb0*/  LDCU UR7, c[0x0][UR7+0x2b4] ;  /* 0x00005680070777ac */ /* 0x000ea20008000800 */
[----:B------:R-:W-:Y:S01]  /*0ec0*/  UISETP.NE.AND UP2, UPT, UR10, 0x2, UPT ;  /* 0x000000020a00788c */ /* 0x000fe2000bf45270 */
[----:B------:R-:W3:Y:S01]  /*0ed0*/  LDC R9, c[0x0][0xb24] ;  /* 0x0002c900ff097b82 */ /* 0x000ee20000000800 */
[----:B------:R-:W-:-:S05]  /*0ee0*/  CS2R.32 R154, SR_CgaSize ;  /* 0x00000000009a7805 */ /* 0x000fca0000008a00 */
[----:B------:R-:W-:-:S06]  /*0ef0*/  IMAD R154, R154, -0xa0, RZ ;  /* 0xffffff609a9a7824 */ /* 0x000fcc00078e02ff */
[----:B------:R-:W4:Y:S08]  /*0f00*/  LDC R154, c[0x0][R154+0x2a4] ;  /* 0x0000a9009a9a7b82 */ /* 0x000f300000000800 */
[----:B------:R-:W4:Y:S01]  /*0f10*/  LDC R72, c[0x0][0xb24] ;  /* 0x0002c900ff487b82 */ /* 0x000f220000000800 */
[----:B-1----:R-:W-:Y:S01]  /*0f20*/  I2FP.F32.U32 R4, R11 ;  /* 0x0000000b00047245 */ /* 0x002fe20000201000 */
[----:B------:R-:W-:-:S06]  /*0f30*/  IMAD.MOV.U32 R21, RZ, RZ, R11 ;  /* 0x000000ffff157224 */ /* 0x000fcc00078e000b */
[----:B------:R-:W1:Y:S01]  /*0f40*/  S2UR UR36, SR_CTAID.Z ;  /* 0x00000000002479c3 */ /* 0x000e620000002700 */
[----:B---3--:R-:W-:Y:S02]  /*0f50*/  ISETP.GE.AND P0, PT, R9, 0x1, PT ;  /* 0x000000010900780c */ /* 0x008fe40003f06270 */
[----:B------:R-:W-:Y:S01]  /*0f60*/  I2FP.F32.U32 R2, R20 ;  /* 0x0000001400027245 */ /* 0x000fe20000201000 */
[----:B------:R-:W-:-:S04]  /*0f70*/  FMUL R4, R4, UR8 ;  /* 0x0000000804047c20 */ /* 0x000fc80008400000 */
[----:B--2---:R-:W-:Y:S01]  /*0f80*/  FMUL R2, R2, UR7 ;  /* 0x0000000702027c20 */ /* 0x004fe20008400000 */
[----:B------:R-:W2:Y:S01]  /*0f90*/  F2I.U32.TRUNC.NTZ R156, R4 ;  /* 0x00000004009c7305 */ /* 0x000ea2000020f000 */
[----:B------:R-:W3:Y:S07]  /*0fa0*/  LDCU UR7, c[0x0][0xb30] ;  /* 0x00016600ff0777ac */ /* 0x000eee0008000800 */
[----:B------:R-:W1:Y:S01]  /*0fb0*/  F2I.U32.TRUNC.NTZ R3, R2 ;  /* 0x0000000200037305 */ /* 0x000e62000020f000 */
[----:B--2---:R-:W-:-:S04]  /*0fc0*/  IMAD.MOV R156, RZ, RZ, -R156 ;  /* 0x000000ffff9c7224 */ /* 0x004fc800078e0a9c */
[----:B----4-:R-:W-:Y:S01]  /*0fd0*/  IMAD R156, R0, R156, R11 ;  /* 0x0000009c009c7224 */ /* 0x010fe200078e020b */
[----:B------:R-:W-:Y:S01]  /*0fe0*/  PRMT R0, RZ, 0x7610, R0 ;  /* 0x00007610ff007816 */ /* 0x000fe20000000000 */
[----:B---3--:R-:W-:Y:S01]  /*0ff0*/  UISETP.NE.AND UP3, UPT, UR7, 0x1, UPT ;  /* 0x000000010700788c */ /* 0x008fe2000bf65270 */
[----:B-1----:R-:W-:-:S05]  /*1000*/  IADD3 R3, PT, PT, -R3, RZ, RZ ;  /* 0x000000ff03037210 */ /* 0x002fca0007ffe1ff */
[----:B------:R-:W-:Y:S01]  /*1010*/  IMAD R154, R154, R3, R20 ;  /* 0x000000039a9a7224 */ /* 0x000fe200078e0214 */
[----:B------:R-:W-:Y:S06]  /*1020*/  BRA.U UP4, `(.L_x_17) ;  /* 0x0000000104247547 */ /* 0x000fec000b800000 */
[----:B------:R-:W-:Y:S01]  /*1030*/  ISETP.NE.AND P1, PT, R154, RZ, PT ;  /* 0x000000ff9a00720c */ /* 0x000fe20003f25270 */
[----:B------:R-:W-:Y:S01]  /*1040*/  IMAD.MOV.U32 R0, RZ, RZ, 0x3 ;  /* 0x00000003ff007424 */ /* 0x000fe200078e00ff */
[C---:B------:R-:W-:Y:S02]  /*1050*/  LOP3.LUT R3, R156.reuse, 0xfffffffe, RZ, 0xc0, !PT ;  /* 0xfffffffe9c037812 */ /* 0x040fe400078ec0ff */
[----:B------:R-:W-:Y:S02]  /*1060*/  ISETP.LT.U32.OR P1, PT, R156, 0x2, !P1 ;  /* 0x000000029c00780c */ /* 0x000fe40004f21470 */
[----:B------:R-:W-:Y:S02]  /*1070*/  SHF.L.U32 R0, R0, R3, RZ ;  /* 0x0000000300007219 */ /* 0x000fe400000006ff */
[----:B------:R-:W-:Y:S02]  /*1080*/  SEL R5, RZ, 0x1, !P1 ;  /* 0x00000001ff057807 */ /* 0x000fe40004800000 */
[----:B------:R-:W-:-:S05]  /*1090*/  SEL R2, RZ, 0x2, !P1 ;  /* 0x00000002ff027807 */ /* 0x000fca0004800000 */
[----:B------:R-:W-:-:S05]  /*10a0*/  IMAD.IADD R2, R5, 0x1, R2 ;  /* 0x0000000105027824 */ /* 0x000fca00078e0202 */
[----:B------:R-:W-:Y:S02]  /*10b0*/  PRMT R8, R2, 0x7610, R8 ;  /* 0x0000761002087816 */ /* 0x000fe40000000008 */
.L_x_17:
[----:B------:R-:W-:Y:S05]  /*10c0*/  @!P0 BRA `(.L_x_18) ;  /* 0x0000000000b88947 */ /* 0x000fea0003800000 */
[----:B------:R-:W1:Y:S01]  /*10d0*/  LDC.64 R4, c[0x0][0xb18] ;  /* 0x0002c600ff047b82 */ /* 0x000e620000000a00 */
[----:B------:R-:W-:-:S07]  /*10e0*/  ISETP.NE.AND P0, PT, R9, 0x1, PT ;  /* 0x000000010900780c */ /* 0x000fce0003f05270 */
[----:B------:R-:W2:Y:S08]  /*10f0*/  LDC R14, c[0x0][0xb0c] ;  /* 0x0002c300ff0e7b82 */ /* 0x000eb00000000800 */
[----:B------:R-:W3:Y:S08]  /*1100*/  LDC R13, c[0x0][0x370] ;  /* 0x0000dc00ff0d7b82 */ /* 0x000ef00000000800 */
[----:B------:R-:W4:Y:S01]  /*1110*/  LDC R16, c[0x0][0x374] ;  /* 0x0000dd00ff107b82 */ /* 0x000f220000000800 */
[----:B-1----:R-:W-:-:S07]  /*1120*/  ISETP.NE.AND P1, PT, R4, 0x1, PT ;  /* 0x000000010400780c */ /* 0x002fce0003f25270 */
[----:B------:R-:W3:Y:S01]  /*1130*/  LDC.64 R6, c[0x0][0xb10] ;  /* 0x0002c400ff067b82 */ /* 0x000ee20000000a00 */
[----:B--2---:R-:W-:-:S07]  /*1140*/  ISETP.NE.AND P2, PT, R14, 0x1, PT ;  /* 0x000000010e00780c */ /* 0x004fce0003f45270 */
[----:B------:R-:W1:Y:S08]  /*1150*/  LDC R12, c[0x0][0xb20] ;  /* 0x0002c800ff0c7b82 */ /* 0x000e700000000800 */
[----:B------:R-:W2:Y:S01]  /*1160*/  LDC.64 R2, c[0x0][0xb28] ;  /* 0x0002ca00ff027b82 */ /* 0x000ea20000000a00 */
[----:B----4-:R-:W-:-:S04]  /*1170*/  IMAD.HI.U32 R15, R16, R5, RZ ;  /* 0x00000005100f7227 */ /* 0x010fc800078e00ff */
[----:B------:R-:W-:-:S04]  /*1180*/  IMAD.HI.U32 R5, R20, R5, RZ ;  /* 0x0000000514057227 */ /* 0x000fc800078e00ff */
[----:B---3--:R-:W-:-:S04]  /*1190*/  IMAD.HI.U32 R18, R13, R6, RZ ;  /* 0x000000060d127227 */ /* 0x008fc800078e00ff */
[C---:B------:R-:W-:Y:S01]  /*11a0*/  IMAD.HI.U32 R22, R11.reuse, R6, RZ ;  /* 0x000000060b167227 */ /* 0x040fe200078e00ff */
[-C--:B------:R-:W-:Y:S02]  /*11b0*/  @P2 SHF.R.U32.HI R13, RZ, R7.reuse, R18 ;  /* 0x00000007ff0d2219 */ /* 0x080fe40000011612 */
[-C--:B-1----:R-:W-:Y:S02]  /*11c0*/  @P1 SHF.R.U32.HI R16, RZ, R12.reuse, R15 ;  /* 0x0000000cff101219 */ /* 0x082fe4000001160f */
[----:B------:R-:W-:Y:S02]  /*11d0*/  SHF.R.U32.HI R5, RZ, R12, R5 ;  /* 0x0000000cff057219 */ /* 0x000fe40000011605 */
[----:B------:R-:W-:Y:S02]  /*11e0*/  SHF.R.U32.HI R22, RZ, R7, R22 ;  /* 0x00000007ff167219 */ /* 0x000fe40000011616 */
[----:B------:R-:W-:Y:S01]  /*11f0*/  SEL R5, R20, R5, !P1 ;  /* 0x0000000514057207 */ /* 0x000fe20004800000 */
[----:B--2---:R-:W-:Y:S01]  /*1200*/  IMAD.HI.U32 R18, R16, R2, RZ ;  /* 0x0000000210127227 */ /* 0x004fe200078e00ff */
[----:B------:R-:W-:-:S02]  /*1210*/  SEL R21, R11, R22, !P2 ;  /* 0x000000160b157207 */ /* 0x000fc40005000000 */
[----:B------:R-:W-:Y:S01]  /*1220*/  IADD3 R7, PT, PT, -R5, RZ, RZ ;  /* 0x000000ff05077210 */ /* 0x000fe20007ffe1ff */
[----:B------:R-:W-:Y:S01]  /*1230*/  IMAD.HI.U32 R6, R13, R2, RZ ;  /* 0x000000020d067227 */ /* 0x000fe200078e00ff */
[----:B------:R-:W-:-:S03]  /*1240*/  @P0 SHF.R.U32.HI R16, RZ, R3, R18 ;  /* 0x00000003ff100219 */ /* 0x000fc60000011612 */
[----:B------:R-:W-:Y:S01]  /*1250*/  IMAD R7, R4, R7, R20 ;  /* 0x0000000704077224 */ /* 0x000fe200078e0214 */
[----:B------:R-:W-:Y:S01]  /*1260*/  @P0 SHF.R.U32.HI R13, RZ, R3, R6 ;  /* 0x00000003ff0d0219 */ /* 0x000fe20000011606 */
[----:B------:R-:W-:-:S04]  /*1270*/  IMAD R16, R16, R9, RZ ;  /* 0x0000000910107224 */ /* 0x000fc800078e02ff */
[----:B------:R-:W-:Y:S01]  /*1280*/  IMAD R6, R13, R9, RZ ;  /* 0x000000090d067224 */ /* 0x000fe200078e02ff */
[----:B------:R-:W-:-:S04]  /*1290*/  ISETP.GE.AND P1, PT, R5, R16, PT ;  /* 0x000000100500720c */ /* 0x000fc80003f26270 */
[----:B------:R-:W-:Y:S01]  /*12a0*/  ISETP.GE.OR P1, PT, R21, R6, P1 ;  /* 0x000000061500720c */ /* 0x000fe20000f26670 */
[----:B------:R-:W-:-:S05]  /*12b0*/  IMAD.HI.U32 R6, R5, R2, RZ ;  /* 0x0000000205067227 */ /* 0x000fca00078e00ff */
[----:B------:R-:W-:-:S04]  /*12c0*/  SHF.R.U32.HI R6, RZ, R3, R6 ;  /* 0x00000003ff067219 */ /* 0x000fc80000011606 */
[----:B------:R-:W-:-:S03]  /*12d0*/  SEL R6, R5, R6, !P0 ;  /* 0x0000000605067207 */ /* 0x000fc60004000000 */
[----:B------:R-:W-:Y:S01]  /*12e0*/  @!P1 IMAD.HI.U32 R12, R21, R2, RZ ;  /* 0x00000002150c9227 */ /* 0x000fe200078e00ff */
[----:B------:R-:W-:-:S04]  /*12f0*/  IADD3 R2, PT, PT, -R6, RZ, RZ ;  /* 0x000000ff06027210 */ /* 0x000fc80007ffe1ff */
[----:B------:R-:W-:Y:S01]  /*1300*/  @!P1 SHF.R.U32.HI R12, RZ, R3, R12 ;  /* 0x00000003ff0c9219 */ /* 0x000fe2000001160c */
[----:B------:R-:W-:-:S03]  /*1310*/  IMAD R2, R9, R2, R5 ;  /* 0x0000000209027224 */ /* 0x000fc600078e0205 */
[----:B------:R-:W-:-:S05]  /*1320*/  @!P1 SEL R3, R21, R12, !P0 ;  /* 0x0000000c15039207 */ /* 0x000fca0004000000 */
[--C-:B------:R-:W-:Y:S02]  /*1330*/  @!P1 IMAD.IADD R6, R6, 0x1, -R3.reuse ;  /* 0x0000000106069824 */ /* 0x100fe400078e0a03 */
[----:B------:R-:W-:Y:S01]  /*1340*/  @!P1 IMAD R3, R2, R13, R3 ;  /* 0x0000000d02039224 */ /* 0x000fe200078e0203 */
[----:B------:R-:W-:Y:S01]  /*1350*/  IADD3 R2, PT, PT, -R21, RZ, RZ ;  /* 0x000000ff15027210 */ /* 0x000fe20007ffe1ff */
[----:B------:R-:W-:Y:S02]  /*1360*/  @!P1 IMAD R5, R6, R9, R21 ;  /* 0x0000000906059224 */ /* 0x000fe400078e0215 */
[----:B------:R-:W-:Y:S02]  /*1370*/  @!P1 IMAD.MOV.U32 R21, RZ, RZ, R3 ;  /* 0x000000ffff159224 */ /* 0x000fe400078e0003 */
[----:B------:R-:W-:Y:S02]  /*1380*/  IMAD R2, R14, R2, R11 ;  /* 0x000000020e027224 */ /* 0x000fe400078e020b */
[----:B------:R-:W-:-:S02]  /*1390*/  IMAD R20, R5, R4, R7 ;  /* 0x0000000405147224 */ /* 0x000fc400078e0207 */
[----:B------:R-:W-:Y:S02]  /*13a0*/  IMAD R21, R21, R14, R2 ;  /* 0x0000000e15157224 */ /* 0x000fe400078e0202 */
.L_x_18:
[----:B------:R-:W-:Y:S05]  /*13b0*/  BRA.U UP3, `(.L_x_19) ;  /* 0x0000000103407547 */ /* 0x000fea000b800000 */
[----:B------:R-:W1:Y:S08]  /*13c0*/  LDC.64 R4, c[0x0][0xb10] ;  /* 0x0002c400ff047b82 */ /* 0x000e700000000a00 */
[----:B------:R-:W2:Y:S08]  /*13d0*/  LDC.64 R2, c[0x0][0xb18] ;  /* 0x0002c600ff027b82 */ /* 0x000eb00000000a00 */
[----:B------:R-:W3:Y:S08]  /*13e0*/  LDC R6, c[0x0][0xb20] ;  /* 0x0002c800ff067b82 */ /* 0x000ef00000000800 */
[----:B------:R-:W4:Y:S01]  /*13f0*/  LDC R12, c[0x0][0xb0c] ;  /* 0x0002c300ff0c7b82 */ /* 0x000f220000000800 */
[----:B-1----:R-:W-:-:S05]  /*1400*/  IMAD.HI.U32 R4, R21, R4, RZ ;  /* 0x0000000415047227 */ /* 0x002fca00078e00ff */
[----:B------:R-:W-:Y:S01]  /*1410*/  SHF.R.U32.HI R4, RZ, R5, R4 ;  /* 0x00000005ff047219 */ /* 0x000fe20000011604 */
[----:B--2---:R-:W-:Y:S01]  /*1420*/  IMAD.HI.U32 R3, R20, R3, RZ ;  /* 0x0000000314037227 */ /* 0x004fe200078e00ff */
[----:B------:R-:W-:-:S04]  /*1430*/  ISETP.NE.AND P0, PT, R2, 0x1, PT ;  /* 0x000000010200780c */ /* 0x000fc80003f05270 */
[----:B---3--:R-:W-:-:S04]  /*1440*/  SHF.R.U32.HI R3, RZ, R6, R3 ;  /* 0x00000006ff037219 */ /* 0x008fc80000011603 */
[----:B------:R-:W-:Y:S02]  /*1450*/  SEL R3, R20, R3, !P0 ;  /* 0x0000000314037207 */ /* 0x000fe40004000000 */
[----:B----4-:R-:W-:-:S04]  /*1460*/  ISETP.NE.AND P1, PT, R12, 0x1, PT ;  /* 0x000000010c00780c */ /* 0x010fc80003f25270 */
[----:B------:R-:W-:-:S05]  /*1470*/  SEL R6, R21, R4, !P1 ;  /* 0x0000000415067207 */ /* 0x000fca0004800000 */
[----:B------:R-:W-:Y:S02]  /*1480*/  IMAD.IADD R4, R3, 0x1, -R6 ;  /* 0x0000000103047824 */ /* 0x000fe400078e0a06 */
[----:B------:R-:W-:Y:S02]  /*1490*/  IMAD.IADD R3, R6, 0x1, -R3 ;  /* 0x0000000106037824 */ /* 0x000fe400078e0a03 */
[----:B------:R-:W-:Y:S02]  /*14a0*/  IMAD R21, R4, R12, R21 ;  /* 0x0000000c04157224 */ /* 0x000fe400078e0215 */
[----:B------:R-:W-:Y:S02]  /*14b0*/  IMAD R20, R3, R2, R20 ;  /* 0x0000000203147224 */ /* 0x000fe400078e0214 */
.L_x_19:
[----:B------:R-:W-:Y:S05]  /*14c0*/  BRA.U !UP1, `(.L_x_20) ;  /* 0x00000001090c7547 */ /* 0x000fea000b800000 */
[----:B------:R-:W-:Y:S01]  /*14d0*/  UCGABAR_WAIT ;  /* 0x0000000000007dc7 */ /* 0x000fe20008000000 */
[----:B------:R-:W-:Y:S01]  /*14e0*/  CCTL.IVALL ;  /* 0x00000000ff00798f */ /* 0x000fe20002000000 */
[----:B------:R-:W-:Y:S05]  /*14f0*/  BRA `(.L_x_21) ;  /* 0x0000000000047947 */ /* 0x000fea0003800000 */
.L_x_20:
[----:B------:R-:W-:Y:S06]  /*1500*/  BAR.SYNC.DEFER_BLOCKING 0x0 ;  /* 0x0000000000007b1d */ /* 0x000fec0000010000 */
.L_x_21:
[----:B------:R-:W-:Y:S05]  /*1510*/  BRA.U UP2, `(.L_x_22) ;  /* 0x0000001102847547 */ /* 0x000fea000b800000 */
[----:B------:R-:W1:Y:S01]  /*1520*/  LDCU UR4, c[0x0][0x38c] ;  /* 0x00007180ff0477ac */ /* 0x000e620008000800 */
[----:B------:R-:W2:Y:S01]  /*1530*/  LDC R9, c[0x0][0x370] ;  /* 0x0000dc00ff097b82 */ /* 0x000ea20000000800 */
[----:B------:R-:W-:Y:S01]  /*1540*/  IMAD.SHL.U32 R16, R11, 0x80, RZ ;  /* 0x000000800b107824 */ /* 0x000fe200078e00ff */
[----:B------:R-:W-:Y:S01]  /*1550*/  PLOP3.LUT P1, PT, PT, PT, UP5, 0x80, 0x8 ;  /* 0x000000000008781c */ /* 0x000fe20003f2f058 */
[----:B------:R-:W-:Y:S01]  /*1560*/  HFMA2 R12, -RZ, RZ, 0, 0 ;  /* 0x00000000ff0c7431 */ /* 0x000fe200000001ff */
[----:B------:R-:W-:Y:S01]  /*1570*/  UISETP.NE.AND UP1, UPT, UR10, URZ, UPT ;  /* 0x000000ff0a00728c */ /* 0x000fe2000bf25270 */
[----:B------:R-:W-:Y:S01]  /*1580*/  ISETP.NE.AND P4, PT, R10, RZ, P5 ;  /* 0x000000ff0a00720c */ /* 0x000fe20002f85270 */
[----:B------:R-:W-:Y:S01]  /*1590*/  IMAD.MOV.U32 R15, RZ, RZ, 0x1 ;  /* 0x00000001ff0f7424 */ /* 0x000fe200078e00ff */
[----:B------:R-:W-:Y:S01]  /*15a0*/  PLOP3.LUT P1, PT, P1, PT, PT, 0x8, 0x80 ;  /* 0x000000000080781c */ /* 0x000fe20000f2e170 */
[----:B------:R-:W3:Y:S01]  /*15b0*/  LDC R0, c[0x0][0x374] ;  /* 0x0000dd00ff007b82 */ /* 0x000ee20000000800 */
[----:B------:R-:W-:Y:S01]  /*15c0*/  IMAD.MOV.U32 R14, RZ, RZ, RZ ;  /* 0x000000ffff0e7224 */ /* 0x000fe200078e00ff */
[----:B------:R-:W-:Y:S01]  /*15d0*/  MOV R8, 0x1 ;  /* 0x0000000100087802 */ /* 0x000fe20000000f00 */
[----:B------:R-:W-:Y:S01]  /*15e0*/  IMAD.MOV.U32 R10, RZ, RZ, RZ ;  /* 0x000000ffff0a7224 */ /* 0x000fe200078e00ff */
[----:B------:R-:W-:Y:S01]  /*15f0*/  LOP3.LUT R16, R16, 0x80, RZ, 0xc0, !PT ;  /* 0x0000008010107812 */ /* 0x000fe200078ec0ff */
[----:B------:R-:W4:Y:S01]  /*1600*/  LDCU.64 UR14, c[0x0][0x348] ;  /* 0x00006900ff0e77ac */ /* 0x000f220008000a00 */
[----:B-1----:R-:W-:-:S02]  /*1610*/  UIADD3 UR5, UPT, UPT, UR4, 0x1f, URZ ;  /* 0x0000001f04057890 */ /* 0x002fc4000fffe0ff */
[----:B------:R-:W-:Y:S02]  /*1620*/  USEL UR22, UR6, 0x2, UP1 ;  /* 0x0000000206167887 */ /* 0x000fe40008800000 */
[----:B------:R-:W-:Y:S01]  /*1630*/  USHF.R.S32.HI UR7, URZ, 0x1f, UR5 ;  /* 0x0000001fff077899 */ /* 0x000fe20008011405 */
[----:B------:R-:W-:-:S03]  /*1640*/  UMOV UR23, URZ ;  /* 0x000000ff00177c82 */ /* 0x000fc60008000000 */
[----:B------:R-:W-:Y:S02]  /*1650*/  ULEA.HI UR7, UR7, UR5, URZ, 0x5 ;  /* 0x0000000507077291 */ /* 0x000fe4000f8f28ff */
[----:B------:R-:W-:Y:S02]  /*1660*/  UIADD3 UR5, UPT, UPT, UR4, -0x1, URZ ;  /* 0xffffffff04057890 */ /* 0x000fe4000fffe0ff */
[----:B------:R-:W-:Y:S02]  /*1670*/  USHF.R.S32.HI UR7, URZ, 0x5, UR7 ;  /* 0x00000005ff077899 */ /* 0x000fe40008011407 */
[----:B------:R-:W-:Y:S02]  /*1680*/  UISETP.GE.U32.AND UP2, UPT, UR5, -0x3f, UPT ;  /* 0xffffffc10500788c */ /* 0x000fe4000bf46070 */
[----:B------:R-:W-:Y:S02]  /*1690*/  UISETP.LT.U32.AND UP0, UPT, UR7, 0x3, UPT ;  /* 0x000000030700788c */ /* 0x000fe4000bf01070 */
[----:B------:R-:W-:-:S02]  /*16a0*/  UIADD3 UR4, UPT, UPT, UR4, 0x3e, URZ ;  /* 0x0000003e04047890 */ /* 0x000fc4000fffe0ff */
[----:B------:R-:W-:-:S04]  /*16b0*/  USEL UR5, UR7, 0x3, UP0 ;  /* 0x0000000307057887 */ /* 0x000fc80008000000 */
[----:B------:R-:W-:Y:S02]  /*16c0*/  UIADD3 UR21, UPT, UPT, UR5, -0x1, URZ ;  /* 0xffffffff05157890 */ /* 0x000fe4000fffe0ff */
[----:B------:R-:W-:Y:S02]  /*16d0*/  @UP2 UIADD3 UR21, UPT, UPT, UR5, URZ, URZ ;  /* 0x000000ff05152290 */ /* 0x000fe4000fffe0ff */
[----:B------:R-:W-:Y:S02]  /*16e0*/  UIADD3 UR24, UPT, UPT, UR7, -UR5, URZ ;  /* 0x8000000507187290 */ /* 0x000fe4000fffe0ff */
[----:B------:R-:W-:Y:S02]  /*16f0*/  UIADD3 UR13, UPT, UPT, UR21, 0x1, URZ ;  /* 0x00000001150d7890 */ /* 0x000fe4000fffe0ff */
[----:B--2-4-:R-:W-:-:S12]  /*1700*/  UIADD3 UR21, UPT, UPT, -UR21, URZ, URZ ;  /* 0x000000ff15157290 */ /* 0x014fd8000fffe1ff */
.L_x_42:
[----:B------:R-:W-:Y:S01]  /*1710*/  UISETP.NE.AND UP0, UPT, UR37, URZ, UPT ;  /* 0x000000ff2500728c */ /* 0x000fe2000bf05270 */
[----:B------:R-:W1:Y:S08]  /*1720*/  S2UR UR37, SR_CgaCtaId ;  /* 0x00000000002579c3 */ /* 0x000e700000008800 */
[----:B------:R-:W-:Y:S05]  /*1730*/  BRA.U UP0, `(.L_x_23) ;  /* 0x0000000100347547 */ /* 0x000fea000b800000 */
[----:B------:R-:W2:Y:S01]  /*1740*/  S2R R2, SR_CgaCtaId ;  /* 0x0000000000027919 */ /* 0x000ea20000008800 */
[----:B------:R-:W-:-:S04]  /*1750*/  MOV R3, 0x400 ;  /* 0x0000040000037802 */ /* 0x000fc80000000f00 */
[----:B--2---:R-:W-:Y:S02]  /*1760*/  LEA R3, R2, R3, 0x18 ;  /* 0x0000000302037211 */ /* 0x004fe400078ec0ff */
[----:B------:R-:W-:-:S03]  /*1770*/  SHF.L.U32 R2, R8, 0x1f, RZ ;  /* 0x0000001f08027819 */ /* 0x000fc600000006ff */
[----:B------:R-:W-:-:S04]  /*1780*/  IMAD R3, R10, 0x8, R3 ;  /* 0x000000080a037824 */ /* 0x000fc800078e0203 */
[----:B------:R-:W2:Y:S02]  /*1790*/  SYNCS.PHASECHK.TRANS64.TRYWAIT P0, [R3+URZ+0xd0], R2 ;  /* 0x0000d002030075a7 */ /* 0x000ea400080011ff */
[----:B--2---:R-:W-:Y:S05]  /*17a0*/  @!P0 BRA `(.L_x_24) ;  /* 0x0000009800a88947 */ /* 0x004fea0003800000 */
.L_x_146:
[----:B------:R-:W-:Y:S01]  /*17b0*/  VIADD R10, R10, 0x1 ;  /* 0x000000010a0a7836 */ /* 0x000fe20000000000 */
[----:B------:R2:W-:Y:S04]  /*17c0*/  SYNCS.ARRIVE.TRANS64.A1T0 RZ, [R3+URZ+0xc0], RZ ;  /* 0x0000c0ff03ff79a7 */ /* 0x0005e800081000ff */
[----:B------:R-:W-:-:S04]  /*17d0*/  ISETP.NE.AND P0, PT, R10, 0x2, PT ;  /* 0x000000020a00780c */ /* 0x000fc80003f05270 */
[----:B------:R-:W-:Y:S02]  /*17e0*/  SEL R10, R10, RZ, P0 ;  /* 0x000000ff0a0a7207 */ /* 0x000fe40000000000 */
[----:B--2---:R-:W-:-:S04]  /*17f0*/  SEL R3, RZ, 0x1, P0 ;  /* 0x00000001ff037807 */ /* 0x004fc80000000000 */
[----:B------:R-:W-:-:S07]  /*1800*/  LOP3.LUT R8, R8, R3, RZ, 0x3c, !PT ;  /* 0x0000000308087212 */ /* 0x000fce00078e3cff */
.L_x_23:
[----:B------:R-:W-:Y:S01]  /*1810*/  UMOV UR6, 0x400 ;  /* 0x0000040000067882 */ /* 0x000fe20000000000 */
[----:B------:R-:W-:Y:S01]  /*1820*/  LEA.HI R3, R21, R21, RZ, 0x1 ;  /* 0x0000001515037211 */ /* 0x000fe200078f08ff */
[----:B-1----:R-:W-:Y:S01]  /*1830*/  ULEA UR6, UR37, UR6, 0x18 ;  /* 0x0000000625067291 */ /* 0x002fe2000f8ec0ff */
[----:B------:R-:W-:Y:S01]  /*1840*/  SHF.L.U32 R2, R15, 0x1f, RZ ;  /* 0x0000001f0f027819 */ /* 0x000fe200000006ff */
[----:B------:R-:W-:Y:S01]  /*1850*/  UISETP.GE.U32.AND UP0, UPT, UR4, 0x3f, UPT ;  /* 0x0000003f0400788c */ /* 0x000fe2000bf06070 */
[C---:B------:R-:W-:Y:S01]  /*1860*/  R2UR UR9, R16.reuse ;  /* 0x00000000100972ca */ /* 0x040fe200000e0000 */
[----:B------:R-:W-:Y:S01]  /*1870*/  ULEA UR8, UR23, UR6, 0x3 ;  /* 0x0000000617087291 */ /* 0x000fe2000f8e18ff */
[----:B------:R-:W-:Y:S01]  /*1880*/  IMAD.SHL.U32 R3, R3, 0x80, RZ ;  /* 0x0000008003037824 */ /* 0x000fe200078e00ff */
[----:B------:R-:W-:Y:S01]  /*1890*/  R2UR UR11, R16 ;  /* 0x00000000100b72ca */ /* 0x000fe200000e0000 */
[----:B------:R-:W-:-:S03]  /*18a0*/  UMOV UR25, URZ ;  /* 0x000000ff00197c82 */ /* 0x000fc60008000000 */
[----:B------:R-:W-:-:S03]  /*18b0*/  R2UR UR35, R3 ;  /* 0x00000000032372ca */ /* 0x000fc600000e0000 */
[----:B------:R1:W2:Y:S01]  /*18c0*/  SYNCS.PHASECHK.TRANS64.TRYWAIT P0, [UR8+0x18], R2 ;  /* 0x00001802ff0075a7 */ /* 0x0002a20008001108 */
[----:B------:R-:W-:-:S09]  /*18d0*/  R2UR UR8, R20 ;  /* 0x00000000140872ca */ /* 0x000fd200000e0000 */
[----:B------:R-:W-:-:S04]  /*18e0*/  ULOP3.LUT UR35, UR9, 0xffffff00, UR35, 0xf8, !UPT ;  /* 0xffffff0009237892 */ /* 0x000fc8000f8ef823 */
[----:B------:R-:W-:Y:S01]  /*18f0*/  ULEA UR11, UR8, UR11, 0x8 ;  /* 0x0000000b080b7291 */ /* 0x000fe2000f8e40ff */
[----:B------:R-:W-:Y:S11]  /*1900*/  BRA.U !UP0, `(.L_x_25) ;  /* 0x0000000108bc7547 */ /* 0x000ff6000b800000 */
[----:B------:R-:W-:Y:S01]  /*1910*/  UMOV UR16, UR21 ;  /* 0x0000001500107c82 */ /* 0x000fe20008000000 */
[----:B------:R-:W-:Y:S01]  /*1920*/  UMOV UR17, UR23 ;  /* 0x0000001700117c82 */ /* 0x000fe20008000000 */
[----:B------:R-:W-:-:S05]  /*1930*/  UMOV UR34, URZ ;  /* 0x000000ff00227c82 */ /* 0x000fca0008000000 */
.L_x_31:
[----:B------:R-:W-:Y:S01]  /*1940*/  ULEA UR33, UR17, UR6, 0x3 ;  /* 0x0000000611217291 */ /* 0x000fe2000f8e18ff */
[----:B------:R-:W-:Y:S01]  /*1950*/  @P5 MOV R3, 0x8000 ;  /* 0x0000800000035802 */ /* 0x000fe20000000f00 */
[----:B-12-4-:R-:W-:Y:S10]  /*1960*/  @P0 BRA `(.L_x_26) ;  /* 0x00000000000c0947 */ /* 0x016ff40003800000 */
[----:B------:R-:W-:-:S04]  /*1970*/  SHF.L.U32 R5, R15, 0x1f, RZ ;  /* 0x0000001f0f057819 */ /* 0x000fc800000006ff */
[----:B------:R-:W2:Y:S02]  /*1980*/  SYNCS.PHASECHK.TRANS64.TRYWAIT P0, [UR33+0x18], R5 ;  /* 0x00001805ff0075a7 */ /* 0x000ea40008001121 */
[----:B--2---:R-:W-:Y:S05]  /*1990*/  @!P0 BRA `(.L_x_27) ;  /* 0x0000009800408947 */ /* 0x004fea0003800000 */
.L_x_26:
[----:B------:R2:W-:Y:S01]  /*19a0*/  @P5 SYNCS.ARRIVE.TRANS64 RZ, [UR33], R3 ;  /* 0x00000003ffff59a7 */ /* 0x0005e20008000021 */
[----:B------:R-:W-:Y:S02]  /*19b0*/  ULOP3.LUT UR8, UR22, 0x2, URZ, 0xfc, !UPT ;  /* 0x0000000216087892 */ /* 0x000fe4000f8efcff */
[----:B------:R-:W-:Y:S02]  /*19c0*/  UIADD3 UR16, UPT, UPT, UR16, 0x1, URZ ;  /* 0x0000000110107890 */ /* 0x000fe4000fffe0ff */
[----:B------:R-:W-:Y:S02]  /*19d0*/  UISETP.NE.AND UP0, UPT, UR8, 0x2, UPT ;  /* 0x000000020800788c */ /* 0x000fe4000bf05270 */
[----:B------:R-:W-:-:S07]  /*19e0*/  UISETP.NE.AND UP2, UPT, UR16, 0x1, UPT ;  /* 0x000000011000788c */ /* 0x000fce000bf45270 */
[----:B------:R-:W-:Y:S05]  /*19f0*/  BRA.U UP0, `(.L_x_28) ;  /* 0x0000000100047547 */ /* 0x000fea000b800000 */
[----:B------:R-:W-:Y:S05]  /*1a00*/  BPT.TRAP 0x1 ;  /* 0x000000040000795c */ /* 0x000fea0000300000 */
.L_x_28:
[----:B------:R-:W-:Y:S04]  /*1a10*/  BSSY.RECONVERGENT B0, `(.L_x_29) ;  /* 0x0000003000007945 */ /* 0x000fe80003800200 */
[----:B------:R-:W-:Y:S05]  /*1a20*/  @!P4 BRA `(.L_x_30) ;  /* 0x000000000004c947 */ /* 0x000fea0003800000 */
[----:B------:R-:W-:Y:S05]  /*1a30*/  BPT.TRAP 0x1 ;  /* 0x000000040000795c */ /* 0x000fea0000300000 */
.L_x_30:
[----:B------:R-:W-:Y:S05]  /*1a40*/  BSYNC.RECONVERGENT B0 ;  /* 0x0000000000007941 */ /* 0x000fea0003800200 */
.L_x_29:
[----:B------:R-:W-:Y:S02]  /*1a50*/  UIADD3 UR23, UPT, UPT, UR17, 0x1, URZ ;  /* 0x0000000111177890 */ /* 0x000fe4000fffe0ff */
[----:B------:R-:W-:Y:S02]  /*1a60*/  UIADD3 UR28, UP1, UPT, UR14, 0x80, URZ ;  /* 0x000000800e1c7890 */ /* 0x000fe4000ff3e0ff */
[----:B------:R-:W-:Y:S02]  /*1a70*/  UISETP.NE.AND UP0, UPT, UR23, 0x3, UPT ;  /* 0x000000031700788c */ /* 0x000fe4000bf05270 */
[----:B------:R-:W-:Y:S02]  /*1a80*/  ULOP3.LUT UR33, UR33, 0xfefffff8, URZ, 0xc0, !UPT ;  /* 0xfefffff821217892 */ /* 0x000fe4000f8ec0ff */
[----:B------:R-:W-:Y:S02]  /*1a90*/  USEL UR9, URZ, 0x1, UP0 ;  /* 0x00000001ff097887 */ /* 0x000fe40008000000 */
[----:B------:R-:W-:-:S02]  /*1aa0*/  USEL UR23, UR23, URZ, UP0 ;  /* 0x000000ff17177287 */ /* 0x000fc40008000000 */
[----:B------:R-:W-:Y:S02]  /*1ab0*/  UIADD3 UR26, UP0, UPT, UR14, 0x180, URZ ;  /* 0x000001800e1a7890 */ /* 0x000fe4000ff1e0ff */
[----:B------:R-:W-:Y:S01]  /*1ac0*/  ULEA UR8, UR23, UR6, 0x3 ;  /* 0x0000000617087291 */ /* 0x000fe2000f8e18ff */
[----:B------:R-:W-:Y:S01]  /*1ad0*/  LOP3.LUT R15, R15, UR9, RZ, 0x3c, !PT ;  /* 0x000000090f0f7c12 */ /* 0x000fe2000f8e3cff */
[----:B------:R-:W-:Y:S02]  /*1ae0*/  UIADD3.X UR29, UPT, UPT, URZ, UR15, URZ, UP1, !UPT ;  /* 0x0000000fff1d7290 */ /* 0x000fe40008ffe4ff */
[----:B------:R-:W-:Y:S01]  /*1af0*/  UIADD3.X UR27, UPT, UPT, URZ, UR15, URZ, UP0, !UPT ;  /* 0x0000000fff1b7290 */ /* 0x000fe200087fe4ff */
[----:B-1----:R-:W-:Y:S01]  /*1b00*/  SHF.L.U32 R2, R15, 0x1f, RZ ;  /* 0x0000001f0f027819 */ /* 0x002fe200000006ff */
[----:B------:R-:W-:Y:S01]  /*1b10*/  UMOV UR18, 0x0 ;  /* 0x0000000000127882 */ /* 0x000fe20000000000 */
[----:B------:R-:W-:Y:S01]  /*1b20*/  UMOV UR19, 0x10000000 ;  /* 0x1000000000137882 */ /* 0x000fe20000000000 */
[----:B------:R-:W-:Y:S01]  /*1b30*/  UMOV UR10, UR34 ;  /* 0x00000022000a7c82 */ /* 0x000fe20008000000 */
[----:B------:R4:W1:Y:S01]  /*1b40*/  SYNCS.PHASECHK.TRANS64.TRYWAIT P0, [UR8+0x18], R2 ;  /* 0x00001802ff0075a7 */ /* 0x0008620008001108 */
[----:B------:R-:W-:Y:S01]  /*1b50*/  ULEA UR8, UR17, UR6, 0xd ;  /* 0x0000000611087291 */ /* 0x000fe2000f8e68ff */
[----:B------:R-:W-:Y:S01]  /*1b60*/  UMOV UR12, UR36 ;  /* 0x00000024000c7c82 */ /* 0x000fe20008000000 */
[----:B------:R-:W-:-:S02]  /*1b70*/  UMOV UR9, UR33 ;  /* 0x0000002100097c82 */ /* 0x000fc40008000000 */
[----:B------:R-:W-:Y:S02]  /*1b80*/  UIADD3 UR32, UPT, UPT, UR8, 0x10800, URZ ;  /* 0x0001080008207890 */ /* 0x000fe4000fffe0ff */
[----:B------:R-:W-:Y:S01]  /*1b90*/  UIADD3 UR8, UPT, UPT, UR8, 0x16800, URZ ;  /* 0x0001680008087890 */ /* 0x000fe2000fffe0ff */
[----:B------:R-:W-:Y:S01]  /*1ba0*/  UMOV UR25, UR13 ;  /* 0x0000000d00197c82 */ /* 0x000fe20008000000 */
[----:B------:R-:W-:-:S05]  /*1bb0*/  UMOV UR17, UR23 ;  /* 0x0000001700117c82 */ /* 0x000fca0008000000 */
[----:B------:R2:W-:Y:S02]  /*1bc0*/  UTMALDG.3D.2CTA [UR32], [UR28], desc[UR18] ;  /* 0x000012201c0075b4 */ /* 0x0005e40008211000 */
[----:B------:R4:W-:Y:S01]  /*1bd0*/  UTMALDG.3D.2CTA [UR8], [UR26], desc[UR18] ;  /* 0x000012081a0075b4 */ /* 0x0009e20008211000 */
[----:B--2---:R-:W-:Y:S01]  /*1be0*/  UIADD3 UR34, UPT, UPT, UR34, 0x20, URZ ;  /* 0x0000002022227890 */ /* 0x004fe2000fffe0ff */
[----:B------:R-:W-:Y:S11]  /*1bf0*/  BRA.U UP2, `(.L_x_31) ;  /* 0xfffffffd02507547 */ /* 0x000ff6000b83ffff */
.L_x_25:
[----:B----4-:R-:W-:Y:S01]  /*1c00*/  ULEA UR8, UR23, UR6, 0x3 ;  /* 0x0000000617087291 */ /* 0x010fe2000f8e18ff */
[----:B-1----:R-:W-:Y:S01]  /*1c10*/  SHF.L.U32 R2, R15, 0x1f, RZ ;  /* 0x0000001f0f027819 */ /* 0x002fe200000006ff */
[----:B------:R-:W-:Y:S01]  /*1c20*/  @!P1 SYNCS.ARRIVE.TRANS64.A1T0 RZ, [UR6+0x78], RZ ;  /* 0x000078ffffff99a7 */ /* 0x000fe20008100006 */
[----:B------:R-:W-:-:S06]  /*1c30*/  UISETP.GT.AND UP0, UPT, UR7, UR5, UPT ;  /* 0x000000050700728c */ /* 0x000fcc000bf04270 */
[----:B--2---:R1:W2:Y:S03]  /*1c40*/  SYNCS.PHASECHK.TRANS64.TRYWAIT P0, [UR8+0x18], R2 ;  /* 0x00001802ff0075a7 */ /* 0x0042a60008001108 */
[----:B------:R-:W-:Y:S05]  /*1c50*/  BRA.U !UP0, `(.L_x_32) ;  /* 0x0000000108bc7547 */ /* 0x000fea000b800000 */
[----:B------:R-:W-:Y:S01]  /*1c60*/  UIADD3 UR26, UPT, UPT, UR24, UR25, URZ ;  /* 0x00000019181a7290 */ /* 0x000fe2000fffe0ff */
[----:B------:R-:W-:-:S11]  /*1c70*/  UMOV UR27, UR23 ;  /* 0x00000017001b7c82 */ /* 0x000fd60008000000 */
.L_x_38:
[----:B------:R-:W-:Y:S01]  /*1c80*/  ULEA UR17, UR27, UR6, 0x3 ;  /* 0x000000061b117291 */ /* 0x000fe2000f8e18ff */
[----:B--2---:R-:W-:Y:S01]  /*1c90*/  @P5 MOV R3, 0x8000 ;  /* 0x0000800000035802 */ /* 0x004fe20000000f00 */
[----:B-12---:R-:W-:Y:S10]  /*1ca0*/  @P0 BRA `(.L_x_33) ;  /* 0x00000000000c0947 */ /* 0x006ff40003800000 */
[----:B------:R-:W-:-:S04]  /*1cb0*/  SHF.L.U32 R5, R15, 0x1f, RZ ;  /* 0x0000001f0f057819 */ /* 0x000fc800000006ff */
[----:B------:R-:W2:Y:S02]  /*1cc0*/  SYNCS.PHASECHK.TRANS64.TRYWAIT P0, [UR17+0x18], R5 ;  /* 0x00001805ff0075a7 */ /* 0x000ea40008001111 */
[----:B--2---:R-:W-:Y:S05]  /*1cd0*/  @!P0 BRA `(.L_x_34) ;  /* 0x0000009400888947 */ /* 0x004fea0003800000 */
.L_x_33:
[----:B------:R2:W-:Y:S01]  /*1ce0*/  @P5 SYNCS.ARRIVE.TRANS64 RZ, [UR17], R3 ;  /* 0x00000003ffff59a7 */ /* 0x0005e20008000011 */
[----:B------:R-:W-:-:S04]  /*1cf0*/  ULOP3.LUT UR8, UR22, 0x2, URZ, 0xfc, !UPT ;  /* 0x0000000216087892 */ /* 0x000fc8000f8efcff */
[----:B------:R-:W-:-:S09]  /*1d00*/  UISETP.NE.AND UP0, UPT, UR8, 0x2, UPT ;  /* 0x000000020800788c */ /* 0x000fd2000bf05270 */
[----:B------:R-:W-:Y:S05]  /*1d10*/  BRA.U UP0, `(.L_x_35) ;  /* 0x0000000100047547 */ /* 0x000fea000b800000 */
[----:B------:R-:W-:Y:S05]  /*1d20*/  BPT.TRAP 0x1 ;  /* 0x000000040000795c */ /* 0x000fea0000300000 */
.L_x_35:
[----:B------:R-:W-:Y:S04]  /*1d30*/  BSSY.RECONVERGENT B0, `(.L_x_36) ;  /* 0x0000003000007945 */ /* 0x000fe80003800200 */
[----:B------:R-:W-:Y:S05]  /*1d40*/  @!P4 BRA `(.L_x_37) ;  /* 0x000000000004c947 */ /* 0x000fea0003800000 */
[----:B------:R-:W-:Y:S05]  /*1d50*/  BPT.TRAP 0x1 ;  /* 0x000000040000795c */ /* 0x000fea0000300000 */
.L_x_37:
[----:B------:R-:W-:Y:S05]  /*1d60*/  BSYNC.RECONVERGENT B0 ;  /* 0x0000000000007941 */ /* 0x000fea0003800200 */
.L_x_36:
[----:B------:R-:W-:Y:S02]  /*1d70*/  UIADD3 UR23, UPT, UPT, UR27, 0x1, URZ ;  /* 0x000000011b177890 */ /* 0x000fe4000fffe0ff */
[----:B------:R-:W-:Y:S02]  /*1d80*/  UIADD3 UR32, UP1, UPT, UR14, 0x80, URZ ;  /* 0x000000800e207890 */ /* 0x000fe4000ff3e0ff */
[----:B------:R-:W-:Y:S02]  /*1d90*/  UISETP.NE.AND UP0, UPT, UR23, 0x3, UPT ;  /* 0x000000031700788c */ /* 0x000fe4000bf05270 */
[----:B------:R-:W-:Y:S02]  /*1da0*/  USHF.L.U32 UR18, UR25, 0x5, URZ ;  /* 0x0000000519127899 */ /* 0x000fe400080006ff */
[----:B------:R-:W-:Y:S02]  /*1db0*/  USEL UR9, URZ, 0x1, UP0 ;  /* 0x00000001ff097887 */ /* 0x000fe40008000000 */
[----:B------:R-:W-:-:S02]  /*1dc0*/  USEL UR23, UR23, URZ, UP0 ;  /* 0x000000ff17177287 */ /* 0x000fc40008000000 */
[----:B------:R-:W-:Y:S02]  /*1dd0*/  UIADD3 UR30, UP0, UPT, UR14, 0x180, URZ ;  /* 0x000001800e1e7890 */ /* 0x000fe4000ff1e0ff */
[----:B------:R-:W-:Y:S01]  /*1de0*/  ULEA UR8, UR23, UR6, 0x3 ;  /* 0x0000000617087291 */ /* 0x000fe2000f8e18ff */
[----:B------:R-:W-:Y:S01]  /*1df0*/  LOP3.LUT R15, R15, UR9, RZ, 0x3c, !PT ;  /* 0x000000090f0f7c12 */ /* 0x000fe2000f8e3cff */
[----:B------:R-:W-:Y:S02]  /*1e00*/  ULOP3.LUT UR17, UR17, 0xfefffff8, URZ, 0xc0, !UPT ;  /* 0xfefffff811117892 */ /* 0x000fe4000f8ec0ff */
[----:B------:R-:W-:Y:S01]  /*1e10*/  UIADD3.X UR33, UPT, UPT, URZ, UR15, URZ, UP1, !UPT ;  /* 0x0000000fff217290 */ /* 0x000fe20008ffe4ff */
[----:B-1----:R-:W-:Y:S01]  /*1e20*/  SHF.L.U32 R2, R15, 0x1f, RZ ;  /* 0x0000001f0f027819 */ /* 0x002fe200000006ff */
[----:B------:R-:W-:Y:S01]  /*1e30*/  UIADD3.X UR31, UPT, UPT, URZ, UR15, URZ, UP0, !UPT ;  /* 0x0000000fff1f7290 */ /* 0x000fe200087fe4ff */
[----:B------:R-:W-:Y:S02]  /*1e40*/  UMOV UR28, 0x0 ;  /* 0x00000000001c7882 */ /* 0x000fe40000000000 */
[----:B------:R4:W1:Y:S01]  /*1e50*/  SYNCS.PHASECHK.TRANS64.TRYWAIT P0, [UR8+0x18], R2 ;  /* 0x00001802ff0075a7 */ /* 0x0008620008001108 */
[----:B------:R-:W-:Y:S01]  /*1e60*/  ULEA UR8, UR27, UR6, 0xd ;  /* 0x000000061b087291 */ /* 0x000fe2000f8e68ff */
[----:B------:R-:W-:Y:S01]  /*1e70*/  UMOV UR29, 0x10000000 ;  /* 0x10000000001d7882 */ /* 0x000fe20000000000 */
[----:B------:R-:W-:-:S02]  /*1e80*/  UMOV UR19, UR35 ;  /* 0x0000002300137c82 */ /* 0x000fc40008000000 */
[----:B------:R-:W-:Y:S02]  /*1e90*/  UIADD3 UR16, UPT, UPT, UR8, 0x10800, URZ ;  /* 0x0001080008107890 */ /* 0x000fe4000fffe0ff */
[----:B------:R-:W-:Y:S01]  /*1ea0*/  UIADD3 UR8, UPT, UPT, UR8, 0x16800, URZ ;  /* 0x0001680008087890 */ /* 0x000fe2000fffe0ff */
[----:B------:R-:W-:Y:S01]  /*1eb0*/  UMOV UR20, UR36 ;  /* 0x0000002400147c82 */ /* 0x000fe20008000000 */
[----:B------:R-:W-:Y:S01]  /*1ec0*/  UMOV UR12, UR36 ;  /* 0x00000024000c7c82 */ /* 0x000fe20008000000 */
[----:B------:R-:W-:Y:S01]  /*1ed0*/  UMOV UR9, UR17 ;  /* 0x0000001100097c82 */ /* 0x000fe20008000000 */
[----:B------:R-:W-:Y:S01]  /*1ee0*/  UMOV UR10, UR18 ;  /* 0x00000012000a7c82 */ /* 0x000fe20008000000 */
[----:B------:R-:W-:Y:S02]  /*1ef0*/  UIADD3 UR25, UPT, UPT, UR25, 0x1, URZ ;  /* 0x0000000119197890 */ /* 0x000fe4000fffe0ff */
[----:B------:R4:W-:Y:S01]  /*1f00*/  UTMALDG.3D.2CTA [UR16], [UR32], desc[UR28] ;  /* 0x00001c10200075b4 */ /* 0x0009e20008211000 */
[----:B------:R-:W-:Y:S01]  /*1f10*/  UMOV UR27, UR23 ;  /* 0x00000017001b7c82 */ /* 0x000fe20008000000 */
[----:B------:R-:W-:Y:S01]  /*1f20*/  UISETP.NE.AND UP0, UPT, UR25, UR26, UPT ;  /* 0x0000001a1900728c */ /* 0x000fe2000bf05270 */
[----:B------:R4:W-:Y:S08]  /*1f30*/  UTMALDG.3D.2CTA [UR8], [UR30], desc[UR28] ;  /* 0x00001c081e0075b4 */ /* 0x0009f00008211000 */
[----:B----4-:R-:W-:Y:S05]  /*1f40*/  BRA.U UP0, `(.L_x_38) ;  /* 0xfffffffd004c7547 */ /* 0x010fea000b83ffff */
.L_x_32:
[----:B-1----:R-:W-:Y:S01]  /*1f50*/  LEA R2, R14, UR6, 0x3 ;  /* 0x000000060e027c11 */ /* 0x002fe2000f8e18ff */
[----:B------:R-:W-:Y:S01]  /*1f60*/  NOP ;  /* 0x0000000000007918 */ /* 0x000fe20000000000 */
[----:B--2---:R-:W-:Y:S02]  /*1f70*/  SHF.L.U32 R3, R12, 0x1f, RZ ;  /* 0x0000001f0c037819 */ /* 0x004fe400000006ff */
[----:B------:R-:W-:Y:S02]  /*1f80*/  LEA R4, R14, UR6, 0x4 ;  /* 0x000000060e047c11 */ /* 0x000fe4000f8e20ff */
[----:B------:R-:W1:Y:S02]  /*1f90*/  SYNCS.PHASECHK.TRANS64.TRYWAIT P0, [R2+URZ+0x80], R3 ;  /* 0x00008003020075a7 */ /* 0x000e6400080011ff */
[----:B-1----:R-:W-:Y:S05]  /*1fa0*/  @!P0 BRA `(.L_x_39) ;  /* 0x0000009000ec8947 */ /* 0x002fea0003800000 */
.L_x_149:
[----:B------:R-:W2:Y:S01]  /*1fb0*/  LDS.128 R4, [R4+0xf0] ;  /* 0x0000f00004047984 */ /* 0x000ea20000000c00 */
[----:B------:R-:W-:Y:S01]  /*1fc0*/  ISETP.GE.AND P0, PT, R72, 0x1, PT ;  /* 0x000000014800780c */ /* 0x000fe20003f06270 */
[----:B-1----:R-:W-:Y:S01]  /*1fd0*/  VIADD R2, R2, 0x90 ;  /* 0x0000009002027836 */ /* 0x002fe20000000000 */
[----:B------:R-:W-:Y:S01]  /*1fe0*/  @!PT LDS RZ, [RZ] ;  /* 0x00000000fffff984 */ /* 0x000fe20000000800 */
[----:B------:R-:W-:Y:S01]  /*1ff0*/  @!PT LDS RZ, [RZ] ;  /* 0x00000000fffff984 */ /* 0x000fe20000000800 */
[----:B------:R-:W-:Y:S01]  /*2000*/  @!PT LDS RZ, [RZ] ;  /* 0x00000000fffff984 */ /* 0x000fe20000000800 */
[----:B------:R-:W-:Y:S01]  /*2010*/  @!PT LDS RZ, [RZ] ;  /* 0x00000000fffff984 */ /* 0x000fe20000000800 */
[----:B------:R1:W-:Y:S06]  /*2020*/  MEMBAR.ALL.CTA ;  /* 0x0000000000007992 */ /* 0x0003ec0000008000 */
[----:B-1----:R-:W1:Y:S01]  /*2030*/  FENCE.VIEW.ASYNC.S ;  /* 0x00000000000073c6 */ /* 0x002e620000000000 */
[----:B------:R-:W-:-:S04]  /*2040*/  PRMT R2, RZ, 0x654, R2 ;  /* 0x00000654ff027816 */ /* 0x000fc80000000002 */
[----:B-1----:R1:W-:Y:S01]  /*2050*/  SYNCS.ARRIVE.TRANS64.RED.A1T0 RZ, [R2+URZ], RZ ;  /* 0x000000ff02ff79a7 */ /* 0x0023e200081004ff */
[----:B--2---:R-:W-:-:S13]  /*2060*/  LOP3.LUT P2, RZ, R6, 0x1, RZ, 0xc0, !PT ;  /* 0x0000000106ff7812 */ /* 0x004fda000784c0ff */
[----:B------:R-:W-:Y:S01]  /*2070*/  @P2 SHF.R.U32.HI R3, RZ, 0x10, R5 ;  /* 0x00000010ff032819 */ /* 0x000fe20000011605 */
[----:B------:R-:W-:Y:S01]  /*2080*/  VOTEU.ANY UP0, P2 ;  /* 0x0000000000ff7886 */ /* 0x000fe20001000100 */
[----:B------:R-:W-:Y:S02]  /*2090*/  @P2 MOV R13, R4 ;  /* 0x00000004000d2202 */ /* 0x000fe40000000f00 */
[----:B------:R-:W-:Y:S02]  /*20a0*/  @P2 R2UR.BROADCAST UR8, R3 ;  /* 0x00000000030822ca */ /* 0x000fe400008e0000 */
[----:B------:R-:W-:-:S11]  /*20b0*/  @P2 LOP3.LUT R11, R5, 0xffff, RZ, 0xc0, !PT ;  /* 0x0000ffff050b2812 */ /* 0x000fd600078ec0ff */
[----:B------:R-:W-:Y:S01]  /*20c0*/  @UP0 UMOV UR36, UR8 ;  /* 0x0000000800240c82 */ /* 0x000fe20008000000 */
[----:B-1----:R-:W-:Y:S05]  /*20d0*/  @!P0 BRA `(.L_x_40) ;  /* 0x0000000000b88947 */ /* 0x002fea0003800000 */
[----:B------:R-:W3:Y:S01]  /*20e0*/  LDC.64 R4, c[0x0][0xb18] ;  /* 0x0002c600ff047b82 */ /* 0x000ee20000000a00 */
[----:B------:R-:W-:-:S07]  /*20f0*/  ISETP.NE.AND P3, PT, R72, 0x1, PT ;  /* 0x000000014800780c */ /* 0x000fce0003f65270 */
[----:B------:R-:W1:Y:S08]  /*2100*/  LDC.64 R6, c[0x0][0xb10] ;  /* 0x0002c400ff067b82 */ /* 0x000e700000000a00 */
[----:B------:R-:W2:Y:S08]  /*2110*/  LDC R17, c[0x0][0xb20] ;  /* 0x0002c800ff117b82 */ /* 0x000eb00000000800 */
[----:B------:R-:W4:Y:S01]  /*2120*/  LDC R18, c[0x0][0xb0c] ;  /* 0x0002c300ff127b82 */ /* 0x000f220000000800 */
[----:B---3--:R-:W-:Y:S01]  /*2130*/  IMAD.HI.U32 R22, R0, R5, RZ ;  /* 0x0000000500167227 */ /* 0x008fe200078e00ff */
[----:B------:R-:W-:-:S06]  /*2140*/  ISETP.NE.AND P0, PT, R4, 0x1, PT ;  /* 0x000000010400780c */ /* 0x000fcc0003f05270 */
[----:B------:R-:W3:Y:S01]  /*2150*/  LDC.64 R2, c[0x0][0xb28] ;  /* 0x0002ca00ff027b82 */ /* 0x000ee20000000a00 */
[----:B-1----:R-:W-:-:S04]  /*2160*/  IMAD.HI.U32 R20, R9, R6, RZ ;  /* 0x0000000609147227 */ /* 0x002fc800078e00ff */
[----:B------:R-:W-:Y:S01]  /*2170*/  IMAD.HI.U32 R24, R13, R6, RZ ;  /* 0x000000060d187227 */ /* 0x000fe200078e00ff */
[----:B------:R-:W-:Y:S02]  /*2180*/  SHF.R.U32.HI R20, RZ, R7, R20 ;  /* 0x00000007ff147219 */ /* 0x000fe40000011614 */
[----:B--2---:R-:W-:Y:S01]  /*2190*/  SHF.R.U32.HI R19, RZ, R17, R22 ;  /* 0x00000011ff137219 */ /* 0x004fe20000011616 */
[----:B------:R-:W-:Y:S01]  /*21a0*/  IMAD.HI.U32 R22, R11, R5, RZ ;  /* 0x000000050b167227 */ /* 0x000fe200078e00ff */
[----:B------:R-:W-:Y:S02]  /*21b0*/  SHF.R.U32.HI R24, RZ, R7, R24 ;  /* 0x00000007ff187219 */ /* 0x000fe40000011618 */
[----:B------:R-:W-:Y:S02]  /*21c0*/  SEL R19, R0, R19, !P0 ;  /* 0x0000001300137207 */ /* 0x000fe40004000000 */
[----:B------:R-:W-:Y:S02]  /*21d0*/  SHF.R.U32.HI R22, RZ, R17, R22 ;  /* 0x00000011ff167219 */ /* 0x000fe40000011616 */
[----:B----4-:R-:W-:-:S02]  /*21e0*/  ISETP.NE.AND P1, PT, R18, 0x1, PT ;  /* 0x000000011200780c */ /* 0x010fc40003f25270 */
[----:B------:R-:W-:Y:S02]  /*21f0*/  SEL R5, R11, R22, !P0 ;  /* 0x000000160b057207 */ /* 0x000fe40004000000 */
[----:B------:R-:W-:Y:S02]  /*2200*/  SEL R21, R9, R20, !P1 ;  /* 0x0000001409157207 */ /* 0x000fe40004800000 */
[----:B------:R-:W-:Y:S01]  /*2210*/  SEL R7, R13, R24, !P1 ;  /* 0x000000180d077207 */ /* 0x000fe20004800000 */
[----:B---3--:R-:W-:Y:S01]  /*2220*/  IMAD.HI.U32 R20, R19, R2, RZ ;  /* 0x0000000213147227 */ /* 0x008fe200078e00ff */
[----:B------:R-:W-:-:S03]  /*2230*/  IADD3 R17, PT, PT, -R5, RZ, RZ ;  /* 0x000000ff05117210 */ /* 0x000fc60007ffe1ff */
        /* <DEDUP_REMOVED lines=11> */
[----:B------:R-:W-:-:S04]  /*22f0*/  @!P0 IMAD.HI.U32 R20, R7, R2, RZ ;  /* 0x0000000207148227 */ /* 0x000fc800078e00ff */
[----:B------:R-:W-:Y:S01]  /*2300*/  IMAD.MOV R2, RZ, RZ, -R6 ;  /* 0x000000ffff027224 */ /* 0x000fe200078e0a06 */
[----:B------:R-:W-:-:S03]  /*2310*/  @!P0 SHF.R.U32.HI R20, RZ, R3, R20 ;  /* 0x00000003ff148219 */ /* 0x000fc60000011614 */
[----:B------:R-:W-:Y:S01]  /*2320*/  IMAD R2, R72, R2, R5 ;  /* 0x0000000248027224 */ /* 0x000fe200078e0205 */
        /* <DEDUP_REMOVED lines=9> */
.L_x_40:
[----:B------:R-:W1:Y:S02]  /*23c0*/  LDCU UR8, c[0x0][0xb30] ;  /* 0x00016600ff0877ac */ /* 0x000e640008000800 */
[----:B-1----:R-:W-:-:S09]  /*23d0*/  UISETP.NE.AND UP0, UPT, UR8, 0x1, UPT ;  /* 0x000000010800788c */ /* 0x002fd2000bf05270 */
[----:B------:R-:W-:Y:S05]  /*23e0*/  BRA.U UP0, `(.L_x_41) ;  /* 0x0000000100407547 */ /* 0x000fea000b800000 */
[----:B------:R-:W1:Y:S08]  /*23f0*/  LDC.64 R4, c[0x0][0xb10] ;  /* 0x0002c400ff047b82 */ /* 0x000e700000000a00 */
[----:B------:R-:W2:Y:S08]  /*2400*/  LDC.64 R2, c[0x0][0xb18] ;  /* 0x0002c600ff027b82 */ /* 0x000eb00000000a00 */
[----:B------:R-:W4:Y:S08]  /*2410*/  LDC R6, c[0x0][0xb20] ;  /* 0x0002c800ff067b82 */ /* 0x000f300000000800 */
[----:B------:R-:W3:Y:S01]  /*2420*/  LDC R18, c[0x0][0xb0c] ;  /* 0x0002c300ff127b82 */ /* 0x000ee20000000800 */
[----:B-1----:R-:W-:-:S05]  /*2430*/  IMAD.HI.U32 R4, R13, R4, RZ ;  /* 0x000000040d047227 */ /* 0x002fca00078e00ff */
[----:B------:R-:W-:Y:S01]  /*2440*/  SHF.R.U32.HI R4, RZ, R5, R4 ;  /* 0x00000005ff047219 */ /* 0x000fe20000011604 */
[----:B--2---:R-:W-:Y:S01]  /*2450*/  IMAD.HI.U32 R3, R11, R3, RZ ;  /* 0x000000030b037227 */ /* 0x004fe200078e00ff */
[----:B------:R-:W-:-:S04]  /*2460*/  ISETP.NE.AND P0, PT, R2, 0x1, PT ;  /* 0x000000010200780c */ /* 0x000fc80003f05270 */
[----:B----4-:R-:W-:-:S04]  /*2470*/  SHF.R.U32.HI R6, RZ, R6, R3 ;  /* 0x00000006ff067219 */ /* 0x010fc80000011603 */
[----:B------:R-:W-:Y:S02]  /*2480*/  SEL R3, R11, R6, !P0 ;  /* 0x000000060b037207 */ /* 0x000fe40004000000 */
[----:B---3--:R-:W-:-:S04]  /*2490*/  ISETP.NE.AND P1, PT, R18, 0x1, PT ;  /* 0x000000011200780c */ /* 0x008fc80003f25270 */
[----:B------:R-:W-:-:S05]  /*24a0*/  SEL R4, R13, R4, !P1 ;  /* 0x000000040d047207 */ /* 0x000fca0004800000 */
[----:B------:R-:W-:Y:S02]  /*24b0*/  IMAD.IADD R5, R3, 0x1, -R4 ;  /* 0x0000000103057824 */ /* 0x000fe400078e0a04 */
[----:B------:R-:W-:Y:S02]  /*24c0*/  IMAD.IADD R3, R4, 0x1, -R3 ;  /* 0x0000000104037824 */ /* 0x000fe400078e0a03 */
[----:B------:R-:W-:Y:S02]  /*24d0*/  IMAD R13, R5, R18, R13 ;  /* 0x00000012050d7224 */ /* 0x000fe400078e020d */
[----:B------:R-:W-:-:S07]  /*24e0*/  IMAD R11, R3, R2, R11 ;  /* 0x00000002030b7224 */ /* 0x000fce00078e020b */
.L_x_41:
[----:B------:R-:W-:Y:S01]  /*24f0*/  VIADD R14, R14, 0x1 ;  /* 0x000000010e0e7836 */ /* 0x000fe20000000000 */
[----:B------:R-:W-:Y:S01]  /*2500*/  PLOP3.LUT P1, PT, PT, PT, PT, 0x80, 0x8 ;  /* 0x000000000008781c */ /* 0x000fe20003f2f070 */
[----:B------:R-:W-:Y:S02]  /*2510*/  IMAD.IADD R21, R13, 0x1, R156 ;  /* 0x000000010d157824 */ /* 0x000fe400078e029c */
[----:B------:R-:W-:Y:S01]  /*2520*/  IMAD.IADD R20, R11, 0x1, R154 ;  /* 0x000000010b147824 */ /* 0x000fe200078e029a */
[----:B------:R-:W-:-:S04]  /*2530*/  ISETP.NE.AND P0, PT, R14, 0x2, PT ;  /* 0x000000020e00780c */ /* 0x000fc80003f05270 */
[----:B------:R-:W-:Y:S02]  /*2540*/  SEL R3, RZ, 0x1, P0 ;  /* 0x00000001ff037807 */ /* 0x000fe40000000000 */
[----:B------:R-:W-:Y:S02]  /*2550*/  SEL R14, R14, RZ, P0 ;  /* 0x000000ff0e0e7207 */ /* 0x000fe40000000000 */
[----:B------:R-:W-:Y:S01]  /*2560*/  LOP3.LUT R12, R12, R3, RZ, 0x3c, !PT ;  /* 0x000000030c0c7212 */ /* 0x000fe200078e3cff */
[----:B------:R-:W-:Y:S06]  /*2570*/  @P2 BRA `(.L_x_42) ;  /* 0xfffffff000642947 */ /* 0x000fec000383ffff */
[----:B------:R-:W-:Y:S01]  /*2580*/  UIADD3 UR6, UPT, UPT, UR6, 0x18, URZ ;  /* 0x0000001806067890 */ /* 0x000fe2000fffe0ff */
[----:B------:R-:W-:-:S03]  /*2590*/  SHF.L.U32 R3, R15, 0x1f, RZ ;  /* 0x0000001f0f037819 */ /* 0x000fc600000006ff */
[----:B------:R-:W-:-:S09]  /*25a0*/  ULEA UR4, UR23, UR6, 0x3 ;  /* 0x0000000617047291 */ /* 0x000fd2000f8e18ff */
[----:B------:R-:W1:Y:S02]  /*25b0*/  SYNCS.PHASECHK.TRANS64.TRYWAIT P0, [UR4], R3 ;  /* 0x00000003ff0075a7 */ /* 0x000e640008001104 */
[----:B-1----:R-:W-:Y:S05]  /*25c0*/  @!P0 BRA `(.L_x_43) ;  /* 0x0000008c00788947 */ /* 0x002fea0003800000 */
.L_x_151:
[----:B------:R-:W-:-:S04]  /*25d0*/  UIADD3 UR5, UPT, UPT, UR23, 0x1, URZ ;  /* 0x0000000117057890 */ /* 0x000fc8000fffe0ff */
[----:B------:R-:W-:-:S04]  /*25e0*/  UISETP.NE.AND UP0, UPT, UR5, 0x3, UPT ;  /* 0x000000030500788c */ /* 0x000fc8000bf05270 */
[----:B------:R-:W-:Y:S02]  /*25f0*/  USEL UR7, URZ, 0x1, UP0 ;  /* 0x00000001ff077887 */ /* 0x000fe40008000000 */
[----:B------:R-:W-:-:S04]  /*2600*/  USEL UR5, UR5, URZ, UP0 ;  /* 0x000000ff05057287 */ /* 0x000fc80008000000 */
[----:B------:R-:W-:Y:S01]  /*2610*/  ULEA UR4, UR5, UR6, 0x3 ;  /* 0x0000000605047291 */ /* 0x000fe2000f8e18ff */
[----:B------:R-:W-:-:S04]  /*2620*/  LOP3.LUT R15, R15, UR7, RZ, 0x3c, !PT ;  /* 0x000000070f0f7c12 */ /* 0x000fc8000f8e3cff */
[----:B-1----:R-:W-:-:S04]  /*2630*/  SHF.L.U32 R3, R15, 0x1f, RZ ;  /* 0x0000001f0f037819 */ /* 0x002fc800000006ff */
[----:B------:R-:W1:Y:S02]  /*2640*/  SYNCS.PHASECHK.TRANS64.TRYWAIT P0, [UR4], R3 ;  /* 0x00000003ff0075a7 */ /* 0x000e640008001104 */
[----:B-1----:R-:W-:Y:S05]  /*2650*/  @!P0 BRA `(.L_x_44) ;  /* 0x0000008c006c8947 */ /* 0x002fea0003800000 */
.L_x_153:
[----:B------:R-:W-:-:S04]  /*2660*/  UIADD3 UR5, UPT, UPT, UR5, 0x1, URZ ;  /* 0x0000000105057890 */ /* 0x000fc8000fffe0ff */
[----:B------:R-:W-:-:S04]  /*2670*/  UISETP.NE.AND UP0, UPT, UR5, 0x3, UPT ;  /* 0x000000030500788c */ /* 0x000fc8000bf05270 */
[----:B------:R-:W-:Y:S02]  /*2680*/  USEL UR4, URZ, 0x1, UP0 ;  /* 0x00000001ff047887 */ /* 0x000fe40008000000 */
[----:B------:R-:W-:-:S04]  /*2690*/  USEL UR5, UR5, URZ, UP0 ;  /* 0x000000ff05057287 */ /* 0x000fc80008000000 */
[----:B------:R-:W-:Y:S01]  /*26a0*/  ULEA UR5, UR5, UR6, 0x3 ;  /* 0x0000000605057291 */ /* 0x000fe2000f8e18ff */
[----:B-1----:R-:W-:-:S04]  /*26b0*/  LOP3.LUT R3, R15, UR4, RZ, 0x3c, !PT ;  /* 0x000000040f037c12 */ /* 0x002fc8000f8e3cff */
[----:B------:R-:W-:Y:S01]  /*26c0*/  SHF.L.U32 R3, R3, 0x1f, RZ ;  /* 0x0000001f03037819 */ /* 0x000fe200000006ff */
[----:B---3--:R-:W-:-:S07]  /*26d0*/  IMAD.U32 R0, RZ, RZ, UR5 ;  /* 0x00000005ff007e24 */ /* 0x008fce000f8e00ff */
.L_x_45:
[----:B-1----:R1:W2:Y:S02]  /*26e0*/  SYNCS.PHASECHK.TRANS64.TRYWAIT P0, [R0+URZ], R3 ;  /* 0x00000003000075a7 */ /* 0x0022a400080011ff */
[----:B--2---:R-:W-:Y:S05]  /*26f0*/  @!P0 NANOSLEEP.SYNCS 0x989680 ;  /* 0x009896800000895d */ /* 0x004fea0003900000 */
[----:B------:R-:W2:Y:S02]  /*2700*/  @!P0 SYNCS.PHASECHK.TRANS64 P0, [R0+URZ], R3 ;  /* 0x00000003000085a7 */ /* 0x000ea400080010ff */
[----:B--2---:R-:W-:Y:S05]  /*2710*/  @P0 EXIT ;  /* 0x000000000000094d */ /* 0x004fea0003800000 */
[----:B------:R-:W-:Y:S05]  /*2720*/  BRA `(.L_x_45) ;  /* 0xfffffffc00ec7947 */ /* 0x000fea000383ffff */
.L_x_22:
[----:B------:R-:W-:-:S04]  /*2730*/  UISETP.NE.AND UP1, UPT, UR37, URZ, UPT ;  /* 0x000000ff2500728c */ /* 0x000fc8000bf25270 */
[----:B------:R-:W-:-:S09]  /*2740*/  UISETP.NE.OR UP1, UPT, UR10, 0x1, UP1 ;  /* 0x000000010a00788c */ /* 0x000fd20008f25670 */
[----:B------:R-:W-:Y:S05]  /*2750*/  BRA.U UP1, `(.L_x_46) ;  /* 0x00000005014c7547 */ /* 0x000fea000b800000 */
[----:B------:R-:W-:Y:S01]  /*2760*/  HFMA2 R11, -RZ, RZ, 0, 0 ;  /* 0x00000000ff0b7431 */ /* 0x000fe200000001ff */
[----:B------:R-:W-:Y:S01]  /*2770*/  ISETP.GE.U32.AND P2, PT, R10, 0x2, PT ;  /* 0x000000020a00780c */ /* 0x000fe20003f46070 */
[----:B------:R-:W-:Y:S01]  /*2780*/  IMAD.MOV.U32 R12, RZ, RZ, 0x1 ;  /* 0x00000001ff0c7424 */ /* 0x000fe200078e00ff */
[----:B------:R-:W-:Y:S01]  /*2790*/  CS2R R8, SRZ ;  /* 0x0000000000087805 */ /* 0x000fe2000001ff00 */
[----:B------:R-:W-:Y:S01]  /*27a0*/  IMAD.MOV.U32 R3, RZ, RZ, RZ ;  /* 0x000000ffff037224 */ /* 0x000fe200078e00ff */
[----:B------:R-:W-:Y:S01]  /*27b0*/  UMOV UR4, 0x400 ;  /* 0x0000040000047882 */ /* 0x000fe20000000000 */
[----:B------:R-:W-:Y:S01]  /*27c0*/  UMOV UR6, URZ ;  /* 0x000000ff00067c82 */ /* 0x000fe20008000000 */
[----:B------:R-:W-:-:S12]  /*27d0*/  ULEA UR37, UR37, UR4, 0x18 ;  /* 0x0000000425257291 */ /* 0x000fd8000f8ec0ff */
.L_x_50:
[----:B------:R-:W-:Y:S02]  /*27e0*/  LEA R0, R3, UR37, 0x3 ;  /* 0x0000002503007c11 */ /* 0x000fe4000f8e18ff */
[----:B------:R-:W-:-:S03]  /*27f0*/  SHF.L.U32 R5, R8, 0x1f, RZ ;  /* 0x0000001f08057819 */ /* 0x000fc600000006ff */
[----:B------:R-:W-:Y:S01]  /*2800*/  VIADD R4, R0, 0xd0 ;  /* 0x000000d000047836 */ /* 0x000fe20000000000 */
[----:B------:R-:W1:Y:S02]  /*2810*/  SYNCS.PHASECHK.TRANS64.TRYWAIT P0, [R0+URZ+0xc0], R5 ;  /* 0x0000c005000075a7 */ /* 0x000e6400080011ff */
[----:B-1----:R-:W-:Y:S05]  /*2820*/  @!P0 BRA `(.L_x_47) ;  /* 0x0000008c00108947 */ /* 0x002fea0003800000 */
.L_x_154:
[----:B------:R-:W-:Y:S01]  /*2830*/  ULEA UR5, UR6, UR37, 0x3 ;  /* 0x0000002506057291 */ /* 0x000fe2000f8e18ff */
[----:B------:R-:W-:Y:S01]  /*2840*/  PRMT R4, RZ, 0x654, R4 ;  /* 0x00000654ff047816 */ /* 0x000fe20000000004 */
[----:B-1----:R-:W-:Y:S01]  /*2850*/  @!P2 IMAD.MOV.U32 R5, RZ, RZ, 0x10 ;  /* 0x00000010ff05a424 */ /* 0x002fe200078e00ff */
[----:B------:R-:W-:Y:S01]  /*2860*/  SHF.L.U32 R7, R12, 0x1f, RZ ;  /* 0x0000001f0c077819 */ /* 0x000fe200000006ff */
[----:B------:R-:W-:Y:S01]  /*2870*/  UIADD3 UR4, UPT, UPT, UR5, 0x80, URZ ;  /* 0x0000008005047890 */ /* 0x000fe2000fffe0ff */
[----:B------:R1:W-:Y:S05]  /*2880*/  SYNCS.ARRIVE.TRANS64.RED.A1T0 RZ, [R4+URZ], RZ ;  /* 0x000000ff04ff79a7 */ /* 0x0003ea00081004ff */
[----:B------:R-:W-:Y:S01]  /*2890*/  IMAD.U32 R13, RZ, RZ, UR4 ;  /* 0x00000004ff0d7e24 */ /* 0x000fe2000f8e00ff */
[----:B------:R-:W2:Y:S04]  /*28a0*/  SYNCS.PHASECHK.TRANS64.TRYWAIT P0, [UR5+0x90], R7 ;  /* 0x00009007ff0075a7 */ /* 0x000ea80008001105 */
[----:B------:R-:W-:Y:S01]  /*28b0*/  PRMT R13, R10, 0x654, R13 ;  /* 0x000006540a0d7816 */ /* 0x000fe2000000000d */
[----:B-12---:R-:W-:Y:S06]  /*28c0*/  @!P0 BRA `(.L_x_48) ;  /* 0x0000008800fc8947 */ /* 0x006fec0003800000 */
.L_x_156:
[----:B------:R-:W-:Y:S01]  /*28d0*/  ULEA UR4, UR6, UR37, 0x4 ;  /* 0x0000002506047291 */ /* 0x000fe2000f8e20ff */
[----:B------:R-:W-:Y:S01]  /*28e0*/  SEL R2, R13, R2, !P2 ;  /* 0x000000020d027207 */ /* 0x000fe20005000000 */
[----:B------:R-:W-:Y:S01]  /*28f0*/  UIADD3 UR5, UPT, UPT, UR5, 0x80, URZ ;  /* 0x0000008005057890 */ /* 0x000fe2000fffe0ff */
[----:B-1----:R-:W-:Y:S01]  /*2900*/  LEA R0, R11, UR37, 0x3 ;  /* 0x000000250b007c11 */ /* 0x002fe2000f8e18ff */
[----:B------:R-:W-:Y:S01]  /*2910*/  UIADD3 UR4, UPT, UPT, UR4, 0xf0, URZ ;  /* 0x000000f004047890 */ /* 0x000fe2000fffe0ff */
[----:B------:R1:W-:Y:S01]  /*2920*/  @!P2 SYNCS.ARRIVE.TRANS64.RED RZ, [R2+URZ], R5 ;  /* 0x0000000502ffa9a7 */ /* 0x0003e200080004ff */
[----:B------:R-:W-:Y:S01]  /*2930*/  UIADD3 UR6, UPT, UPT, UR6, 0x1, URZ ;  /* 0x0000000106067890 */ /* 0x000fe2000fffe0ff */
[----:B------:R-:W-:-:S03]  /*2940*/  VIADD R3, R3, 0x1 ;  /* 0x0000000103037836 */ /* 0x000fc60000000000 */
[----:B------:R-:W-:Y:S02]  /*2950*/  UISETP.NE.AND UP0, UPT, UR6, 0x2, UPT ;  /* 0x000000020600788c */ /* 0x000fe4000bf05270 */
[----:B------:R-:W-:Y:S01]  /*2960*/  ISETP.NE.AND P0, PT, R3, 0x2, PT ;  /* 0x000000020300780c */ /* 0x000fe20003f05270 */
[----:B------:R-:W-:Y:S06]  /*2970*/  UGETNEXTWORKID.BROADCAST [UR4], [UR5] ;  /* 0x00000000040073ca */ /* 0x000fec0008000100 */
[----:B------:R-:W-:Y:S02]  /*2980*/  USEL UR4, URZ, 0x1, UP0 ;  /* 0x00000001ff047887 */ /* 0x000fe40008000000 */
[----:B------:R-:W-:-:S04]  /*2990*/  USEL UR6, UR6, URZ, UP0 ;  /* 0x000000ff06067287 */ /* 0x000fc80008000000 */
[----:B------:R-:W-:Y:S02]  /*29a0*/  LOP3.LUT R12, R12, UR4, RZ, 0x3c, !PT ;  /* 0x000000040c0c7c12 */ /* 0x000fe4000f8e3cff */
[----:B-1----:R-:W-:-:S04]  /*29b0*/  SHF.L.U32 R5, R9, 0x1f, RZ ;  /* 0x0000001f09057819 */ /* 0x002fc800000006ff */
[----:B------:R-:W1:Y:S02]  /*29c0*/  SYNCS.PHASECHK.TRANS64.TRYWAIT P1, [R0+URZ+0x80], R5 ;  /* 0x00008005000075a7 */ /* 0x000e6400080211ff */
[----:B-1----:R-:W-:Y:S05]  /*29d0*/  @!P1 BRA `(.L_x_49) ;  /* 0x0000008800d09947 */ /* 0x002fea0003800000 */
.L_x_157:
[----:B------:R-:W-:Y:S01]  /*29e0*/  LEA R4, R11, UR37, 0x4 ;  /* 0x000000250b047c11 */ /* 0x000fe2000f8e20ff */
[----:B-1----:R-:W-:Y:S01]  /*29f0*/  VIADD R0, R0, 0x90 ;  /* 0x0000009000007836 */ /* 0x002fe20000000000 */
[----:B------:R-:W-:Y:S01]  /*2a00*/  SEL R3, R3, RZ, P0 ;  /* 0x000000ff03037207 */ /* 0x000fe20000000000 */
[----:B------:R-:W-:-:S03]  /*2a10*/  VIADD R11, R11, 0x1 ;  /* 0x000000010b0b7836 */ /* 0x000fc60000000000 */
[----:B------:R-:W1:Y:S01]  /*2a20*/  LDS.128 R4, [R4+0xf0] ;  /* 0x0000f00004047984 */ /* 0x000e620000000c00 */
[----:B------:R-:W-:Y:S02]  /*2a30*/  PRMT R0, RZ, 0x654, R0 ;  /* 0x00000654ff007816 */ /* 0x000fe40000000000 */
[C---:B------:R-:W-:Y:S01]  /*2a40*/  ISETP.NE.AND P1, PT, R11.reuse, 0x2, PT ;  /* 0x000000020b00780c */ /* 0x040fe20003f25270 */
[----:B------:R-:W-:Y:S01]  /*2a50*/  @!PT LDS RZ, [RZ] ;  /* 0x00000000fffff984 */ /* 0x000fe20000000800 */
[----:B------:R-:W-:Y:S01]  /*2a60*/  @!PT LDS RZ, [RZ] ;  /* 0x00000000fffff984 */ /* 0x000fe20000000800 */
[----:B------:R-:W-:Y:S01]  /*2a70*/  @!PT LDS RZ, [RZ] ;  /* 0x00000000fffff984 */ /* 0x000fe20000000800 */
[----:B------:R-:W-:Y:S01]  /*2a80*/  @!PT LDS RZ, [RZ] ;  /* 0x00000000fffff984 */ /* 0x000fe20000000800 */
[----:B------:R2:W-:Y:S06]  /*2a90*/  MEMBAR.ALL.CTA ;  /* 0x0000000000007992 */ /* 0x0005ec0000008000 */
[----:B--2---:R-:W2:Y:S01]  /*2aa0*/  FENCE.VIEW.ASYNC.S ;  /* 0x00000000000073c6 */ /* 0x004ea20000000000 */
[----:B------:R-:W-:Y:S01]  /*2ab0*/  SEL R11, R11, RZ, P1 ;  /* 0x000000ff0b0b7207 */ /* 0x000fe20000800000 */
[----:B--2---:R2:W-:Y:S01]  /*2ac0*/  SYNCS.ARRIVE.TRANS64.RED.A1T0 RZ, [R0+URZ], RZ ;  /* 0x000000ff00ff79a7 */ /* 0x0045e200081004ff */
[----:B-1----:R-:W-:-:S02]  /*2ad0*/  LOP3.LUT P3, RZ, R6, 0x1, RZ, 0xc0, !PT ;  /* 0x0000000106ff7812 */ /* 0x002fc4000786c0ff */
[----:B------:R-:W-:-:S04]  /*2ae0*/  SEL R5, RZ, 0x1, P0 ;  /* 0x00000001ff057807 */ /* 0x000fc80000000000 */
[----:B------:R-:W-:Y:S02]  /*2af0*/  LOP3.LUT R8, R8, R5, RZ, 0x3c, !PT ;  /* 0x0000000508087212 */ /* 0x000fe400078e3cff */
[----:B--2---:R-:W-:-:S04]  /*2b00*/  SEL R0, RZ, 0x1, P1 ;  /* 0x00000001ff007807 */ /* 0x004fc80000800000 */
[----:B------:R-:W-:Y:S01]  /*2b10*/  LOP3.LUT R9, R9, R0, RZ, 0x3c, !PT ;  /* 0x0000000009097212 */ /* 0x000fe200078e3cff */
[----:B------:R-:W-:Y:S06]  /*2b20*/  @P3 BRA `(.L_x_50) ;  /* 0xfffffffc002c3947 */ /* 0x000fec000383ffff */
[----:B------:R-:W-:Y:S01]  /*2b30*/  ULEA UR5, UR6, UR37, 0x3 ;  /* 0x0000002506057291 */ /* 0x000fe2000f8e18ff */
[----:B------:R-:W-:-:S08]  /*2b40*/  SHF.L.U32 R3, R12, 0x1f, RZ ;  /* 0x0000001f0c037819 */ /* 0x000fd000000006ff */
[----:B------:R-:W1:Y:S02]  /*2b50*/  SYNCS.PHASECHK.TRANS64 P0, [UR5+0x90], R3 ;  /* 0x00009003ff0075a7 */ /* 0x000e640008001005 */
[----:B-1----:R-:W-:Y:S05]  /*2b60*/  @P0 BRA `(.L_x_51) ;  /* 0x0000000000080947 */ /* 0x002fea0003800000 */
[----:B------:R-:W1:Y:S02]  /*2b70*/  SYNCS.PHASECHK.TRANS64.TRYWAIT P0, [UR5+0x90], R3 ;  /* 0x00009003ff0075a7 */ /* 0x000e640008001105 */
[----:B-1----:R-:W-:Y:S05]  /*2b80*/  @!P0 BRA `(.L_x_52) ;  /* 0x0000008800788947 */ /* 0x002fea0003800000 */
.L_x_51:
[----:B------:R-:W-:-:S04]  /*2b90*/  UIADD3 UR4, UPT, UPT, UR6, 0x1, URZ ;  /* 0x0000000106047890 */ /* 0x000fc8000fffe0ff */
[----:B------:R-:W-:-:S04]  /*2ba0*/  UISETP.NE.AND UP0, UPT, UR4, 0x2, UPT ;  /* 0x000000020400788c */ /* 0x000fc8000bf05270 */
[----:B------:R-:W-:Y:S02]  /*2bb0*/  USEL UR7, URZ, 0x1, UP0 ;  /* 0x00000001ff077887 */ /* 0x000fe40008000000 */
[----:B------:R-:W-:-:S04]  /*2bc0*/  USEL UR4, UR4, URZ, UP0 ;  /* 0x000000ff04047287 */ /* 0x000fc80008000000 */
[----:B------:R-:W-:Y:S01]  /*2bd0*/  ULEA UR4, UR4, UR37, 0x3 ;  /* 0x0000002504047291 */ /* 0x000fe2000f8e18ff */
[----:B-1----:R-:W-:-:S04]  /*2be0*/  LOP3.LUT R3, R12, UR7, RZ, 0x3c, !PT ;  /* 0x000000070c037c12 */ /* 0x002fc8000f8e3cff */
[----:B------:R-:W-:-:S04]  /*2bf0*/  SHF.L.U32 R0, R3, 0x1f, RZ ;  /* 0x0000001f03007819 */ /* 0x000fc800000006ff */
[----:B------:R-:W1:Y:S02]  /*2c00*/  SYNCS.PHASECHK.TRANS64 P0, [UR4+0x90], R0 ;  /* 0x00009000ff0075a7 */ /* 0x000e640008001004 */
[----:B-1----:R-:W-:Y:S05]  /*2c10*/  @P0 EXIT ;  /* 0x000000000000094d */ /* 0x002fea0003800000 */
[----:B------:R-:W-:Y:S02]  /*2c20*/  SHF.L.U32 R3, R3, 0x1f, RZ ;  /* 0x0000001f03037819 */ /* 0x000fe400000006ff */
[----:B------:R-:W-:-:S07]  /*2c30*/  MOV R0, UR4 ;  /* 0x0000000400007c02 */ /* 0x000fce0008000f00 */
.L_x_53:
[----:B-1----:R1:W2:Y:S02]  /*2c40*/  SYNCS.PHASECHK.TRANS64.TRYWAIT P0, [R0+URZ+0x90], R3 ;  /* 0x00009003000075a7 */ /* 0x0022a400080011ff */
[----:B--2---:R-:W-:Y:S05]  /*2c50*/  @!P0 NANOSLEEP.SYNCS 0x989680 ;  /* 0x009896800000895d */ /* 0x004fea0003900000 */
[----:B------:R-:W2:Y:S02]  /*2c60*/  @!P0 SYNCS.PHASECHK.TRANS64 P0, [R0+URZ+0x90], R3 ;  /* 0x00009003000085a7 */ /* 0x000ea400080010ff */
[----:B--2---:R-:W-:Y:S05]  /*2c70*/  @P0 EXIT ;  /* 0x000000000000094d */ /* 0x004fea0003800000 */
[----:B------:R-:W-:Y:S05]  /*2c80*/  BRA `(.L_x_53) ;  /* 0xfffffffc00ec7947 */ /* 0x000fea000383ffff */
.L_x_46:
[----:B------:R-:W-:Y:S05]  /*2c90*/  BRA.U UP4, `(.L_x_54) ;  /* 0x0000001104587547 */ /* 0x000fea000b800000 */
[----:B------:R-:W-:Y:S01]  /*2ca0*/  UMOV UR6, 0x40 ;  /* 0x0000004000067882 */ /* 0x000fe20000000000 */
[----:B------:R-:W-:Y:S01]  /*2cb0*/  NOP ;  /* 0x0000000000007918 */ /* 0x000fe20000000000 */
[----:B------:R-:W-:Y:S01]  /*2cc0*/  ULEA UR6, UR37, UR6, 0x18 ;  /* 0x0000000625067291 */ /* 0x000fe2000f8ec0ff */
[----:B------:R-:W-:Y:S02]  /*2cd0*/  UMOV UR7, 0x400 ;  /* 0x0000040000077882 */ /* 0x000fe40000000000 */
[----:B------:R-:W-:-:S06]  /*2ce0*/  ULEA UR37, UR37, UR7, 0x18 ;  /* 0x0000000725257291 */ /* 0x000fcc000f8ec0ff */
[----:B------:R-:W1:Y:S02]  /*2cf0*/  LDS.U8 R2, [UR6+0x1c] ;  /* 0x00001c06ff027984 */ /* 0x000e640008000000 */
[----:B-1----:R-:W-:-:S13]  /*2d00*/  ISETP.NE.AND P0, PT, R2, RZ, PT ;  /* 0x000000ff0200720c */ /* 0x002fda0003f05270 */
[----:B------:R-:W-:Y:S05]  /*2d10*/  @P0 BRA `(.L_x_55) ;  /* 0x0000000400080947 */ /* 0x000fea0003800000 */
[----:B------:R-:W-:Y:S02]  /*2d20*/  UISETP.NE.U32.AND UP0, UPT, UR5, 0x1, UPT ;  /* 0x000000010500788c */ /* 0x000fe4000bf05070 */
[----:B------:R-:W-:-:S07]  /*2d30*/  UIADD3 UR8, UPT, UPT, UR6, 0x8, URZ ;  /* 0x0000000806087890 */ /* 0x000fce000fffe0ff */
[----:B------:R-:W-:Y:S05]  /*2d40*/  BRA.U !UP0, `(.L_x_56) ;  /* 0x00000001089c7547 */ /* 0x000fea000b800000 */
[----:B------:R-:W-:Y:S01]  /*2d50*/  ELECT P0, URZ, PT ;  /* 0x0000000000ff782f */ /* 0x000fe20003800000 */
[----:B------:R-:W-:-:S12]  /*2d60*/  BSSY B0, `(.L_x_56) ;  /* 0x0000025000007945 */ /* 0x000fd80003800000 */
[----:B------:R-:W-:Y:S05]  /*2d70*/  @!P0 BRA `(.L_x_57) ;  /* 0x00000000008c8947 */ /* 0x000fea0003800000 */
[----:B------:R-:W-:-:S05]  /*2d80*/  UMOV UR7, 0x10 ;  /* 0x0000001000077882 */ /* 0x000fca0000000000 */
[----:B------:R-:W-:Y:S04]  /*2d90*/  DEPBAR.LE SB1, 0x36 ;  /* 0x00009d800000791a */ /* 0x000fe80000000000 */
[----:B------:R-:W1:Y:S02]  /*2da0*/  UTCATOMSWS.2CTA.FIND_AND_SET.ALIGN UP1, UR7, UR7 ;  /* 0x00000007000775e3 */ /* 0x000e640008220800 */
[----:B-1----:R-:W-:Y:S01]  /*2db0*/  MOV R11, UR7 ;  /* 0x00000007000b7c02 */ /* 0x002fe20008000f00 */
[----:B------:R-:W-:Y:S06]  /*2dc0*/  BRA.U UP1, `(.L_x_58) ;  /* 0x0000000101187547 */ /* 0x000fec000b800000 */
.L_x_59:
[----:B------:R-:W-:Y:S05]  /*2dd0*/  NANOSLEEP 0x64 ;  /* 0x000000640000795d */ /* 0x000fea0003800000 */
[----:B------:R-:W-:-:S05]  /*2de0*/  UMOV UR7, 0x10 ;  /* 0x0000001000077882 */ /* 0x000fca0000000000 */
[----:B------:R-:W-:Y:S04]  /*2df0*/  DEPBAR.LE SB1, 0x36 ;  /* 0x00009d800000791a */ /* 0x000fe80000000000 */
[----:B------:R-:W1:Y:S02]  /*2e00*/  UTCATOMSWS.2CTA.FIND_AND_SET.ALIGN UP1, UR7, UR7 ;  /* 0x00000007000775e3 */ /* 0x000e640008220800 */
[----:B-1----:R-:W-:Y:S01]  /*2e10*/  MOV R11, UR7 ;  /* 0x00000007000b7c02 */ /* 0x002fe20008000f00 */
[----:B------:R-:W-:Y:S05]  /*2e20*/  BRA.U !UP1, `(.L_x_59) ;  /* 0xfffffffd09e87547 */ /* 0x000fea000b83ffff */
.L_x_58:
[----:B------:R-:W1:Y:S01]  /*2e30*/  LDS R5, [UR6+0x10] ;  /* 0x00001006ff057984 */ /* 0x000e620008000800 */
[----:B------:R-:W-:Y:S01]  /*2e40*/  IMAD.U32 R3, RZ, RZ, UR37 ;  /* 0x00000025ff037e24 */ /* 0x000fe2000f8e00ff */
[----:B------:R-:W-:-:S03]  /*2e50*/  MOV R2, UR4 ;  /* 0x0000000400027c02 */ /* 0x000fc60008000f00 */
[----:B------:R-:W-:Y:S01]  /*2e60*/  VIADD R3, R3, 0x110 ;  /* 0x0000011003037836 */ /* 0x000fe20000000000 */
[----:B-1----:R-:W-:-:S04]  /*2e70*/  SHF.L.U32 R5, R5, 0x1f, RZ ;  /* 0x0000001f05057819 */ /* 0x002fc800000006ff */
[----:B------:R-:W1:Y:S02]  /*2e80*/  SYNCS.PHASECHK.TRANS64.TRYWAIT P0, [UR6+0x8], R5 ;  /* 0x00000805ff0075a7 */ /* 0x000e640008001106 */
[----:B-1----:R-:W-:Y:S05]  /*2e90*/  @P0 BRA `(.L_x_60) ;  /* 0x0000000000080947 */ /* 0x002fea0003800000 */
[----:B------:R-:W1:Y:S02]  /*2ea0*/  SYNCS.PHASECHK.TRANS64.TRYWAIT P0, [UR6+0x8], R5 ;  /* 0x00000805ff0075a7 */ /* 0x000e640008001106 */
[----:B-1----:R-:W-:Y:S05]  /*2eb0*/  @!P0 BRA `(.L_x_61) ;  /* 0x0000008400c48947 */ /* 0x002fea0003800000 */
.L_x_60:
[----:B-1----:R-:W-:Y:S01]  /*2ec0*/  HFMA2 R4, -RZ, RZ, 0, 5.9604644775390625e-08 ;  /* 0x00000001ff047431 */ /* 0x002fe200000001ff */
[----:B------:R-:W-:Y:S01]  /*2ed0*/  UPRMT UR7, UR4, 0x654, UR8 ;  /* 0x0000065404077896 */ /* 0x000fe20008000008 */
[----:B------:R-:W-:Y:S01]  /*2ee0*/  IMAD.MOV.U32 R6, RZ, RZ, 0xffff ;  /* 0x0000ffffff067424 */ /* 0x000fe200078e00ff */
[----:B------:R-:W-:Y:S01]  /*2ef0*/  PRMT R2, R2, 0x654, R3 ;  /* 0x0000065402027816 */ /* 0x000fe20000000003 */
[----:B------:R-:W-:Y:S02]  /*2f00*/  IMAD.MOV.U32 R5, RZ, RZ, 0x4 ;  /* 0x00000004ff057424 */ /* 0x000fe400078e00ff */
[----:B------:R-:W-:Y:S01]  /*2f10*/  IMAD.SHL.U32 R9, R11, 0x20, RZ ;  /* 0x000000200b097824 */ /* 0x000fe200078e00ff */
[----:B------:R-:W-:Y:S02]  /*2f20*/  MOV R3, UR7 ;  /* 0x0000000700037c02 */ /* 0x000fe40008000f00 */
[-C--:B------:R-:W-:Y:S01]  /*2f30*/  SHF.L.U32 R7, R6, R11.reuse, RZ ;  /* 0x0000000b06077219 */ /* 0x080fe200000006ff */
[----:B------:R1:W-:Y:S01]  /*2f40*/  SYNCS.ARRIVE.TRANS64.RED RZ, [UR7], R5 ;  /* 0x00000005ffff79a7 */ /* 0x0003e20008000407 */
[----:B------:R-:W-:Y:S01]  /*2f50*/  SHF.L.U32 R6, R4, R11, RZ ;  /* 0x0000000b04067219 */ /* 0x000fe200000006ff */
[----:B------:R1:W-:Y:S04]  /*2f60*/  STS [UR37+0x110], R9 ;  /* 0x00011009ff007988 */ /* 0x0003e80008000825 */
[----:B------:R1:W-:Y:S04]  /*2f70*/  STAS [R2.64], R11 ;  /* 0x0000000b02007dbd */ /* 0x0003e8000c0008ff */
[----:B------:R1:W-:Y:S04]  /*2f80*/  ATOMS.OR RZ, [UR6+0x14], R7 ;  /* 0x00001407ffff798c */ /* 0x0003e8000b000006 */
[----:B------:R1:W-:Y:S04]  /*2f90*/  ATOMS.OR RZ, [UR6+0x18], R6 ;  /* 0x00001806ffff798c */ /* 0x0003e8000b000006 */
[----:B------:R1:W-:Y:S02]  /*2fa0*/  ATOMS.XOR RZ, [UR6+0x10], R4 ;  /* 0x00001004ffff798c */ /* 0x0003e4000b800006 */
.L_x_57:
[----:B------:R-:W-:Y:S05]  /*2fb0*/  BSYNC B0 ;  /* 0x0000000000007941 */ /* 0x000fea0003800000 */
.L_x_56:
[----:B------:R-:W-:Y:S05]  /*2fc0*/  BRA.U UP0, `(.L_x_62) ;  /* 0x00000001006c7547 */ /* 0x000fea000b800000 */
[----:B------:R-:W-:-:S03]  /*2fd0*/  UMOV UR7, 0xffffffff ;  /* 0xffffffff00077882 */ /* 0x000fc60000000000 */
[----:B------:R-:W-:Y:S05]  /*2fe0*/  BRA.DIV UR7, `(.L_x_63) ;  /* 0x0000008607907947 */ /* 0x000fea000b800000 */
[----:B------:R-:W-:-:S13]  /*2ff0*/  ELECT P6, URZ, PT ;  /* 0x0000000000ff782f */ /* 0x000fda00038c0000 */
.L_x_161:
[----:B------:R-:W-:Y:S05]  /*3000*/  @!P6 BRA `(.L_x_62) ;  /* 0x00000000005ce947 */ /* 0x000fea0003800000 */
[----:B-1----:R-:W1:Y:S02]  /*3010*/  LDS R3, [UR6+0x10] ;  /* 0x00001006ff037984 */ /* 0x002e640008000800 */
[----:B-1----:R-:W-:-:S04]  /*3020*/  SHF.L.U32 R3, R3, 0x1f, RZ ;  /* 0x0000001f03037819 */ /* 0x002fc800000006ff */
[----:B------:R-:W1:Y:S02]  /*3030*/  SYNCS.PHASECHK.TRANS64.TRYWAIT P0, [UR6+0x8], R3 ;  /* 0x00000803ff0075a7 */ /* 0x000e640008001106 */
[----:B-1----:R-:W-:Y:S05]  /*3040*/  @P0 BRA `(.L_x_64) ;  /* 0x0000000000080947 */ /* 0x002fea0003800000 */
[----:B------:R-:W1:Y:S02]  /*3050*/  SYNCS.PHASECHK.TRANS64.TRYWAIT P0, [UR6+0x8], R3 ;  /* 0x00000803ff0075a7 */ /* 0x000e640008001106 */
[----:B-1----:R-:W-:Y:S05]  /*3060*/  @!P0 BRA `(.L_x_65) ;  /* 0x0000008400908947 */ /* 0x002fea0003800000 */
.L_x_64:
[----:B------:R-:W2:Y:S01]  /*3070*/  LDS R5, [UR37+0x110] ;  /* 0x00011025ff057984 */ /* 0x000ea20008000800 */
[----:B-1----:R-:W-:Y:S02]  /*3080*/  HFMA2 R2, -RZ, RZ, 0, 5.9604644775390625e-08 ;  /* 0x00000001ff027431 */ /* 0x002fe400000001ff */
[----:B------:R-:W-:Y:S01]  /*3090*/  IMAD.MOV.U32 R3, RZ, RZ, 0xffff ;  /* 0x0000ffffff037424 */ /* 0x000fe200078e00ff */
[----:B------:R-:W-:Y:S01]  /*30a0*/  UPRMT UR7, UR4, 0x654, UR8 ;  /* 0x0000065404077896 */ /* 0x000fe20008000008 */
[----:B--2---:R-:W-:-:S03]  /*30b0*/  IMAD.SHL.U32 R4, R5, 0x20, RZ ;  /* 0x0000002005047824 */ /* 0x004fc600078e00ff */
[-C--:B------:R-:W-:Y:S02]  /*30c0*/  SHF.L.U32 R3, R3, R5.reuse, RZ ;  /* 0x0000000503037219 */ /* 0x080fe400000006ff */
[----:B------:R-:W-:Y:S01]  /*30d0*/  SHF.L.U32 R5, R2, R5, RZ ;  /* 0x0000000502057219 */ /* 0x000fe200000006ff */
[----:B------:R2:W-:Y:S04]  /*30e0*/  STS [UR37+0x110], R4 ;  /* 0x00011004ff007988 */ /* 0x0005e80008000825 */
[----:B------:R2:W-:Y:S04]  /*30f0*/  ATOMS.OR RZ, [UR6+0x14], R3 ;  /* 0x00001403ffff798c */ /* 0x0005e8000b000006 */
[----:B------:R2:W-:Y:S01]  /*3100*/  ATOMS.OR RZ, [UR6+0x18], R5 ;  /* 0x00001805ffff798c */ /* 0x0005e2000b000006 */
[----:B------:R-:W-:Y:S03]  /*3110*/  SYNCS.ARRIVE.TRANS64.RED.A1T0 RZ, [UR7], RZ ;  /* 0x000000ffffff79a7 */ /* 0x000fe60008100407 */
[----:B------:R2:W-:Y:S01]  /*3120*/  ATOMS.XOR RZ, [UR6+0x10], R2 ;  /* 0x00001002ffff798c */ /* 0x0005e2000b800006 */
[----:B------:R-:W-:Y:S05]  /*3130*/  BRA `(.L_x_62) ;  /* 0x0000000000107947 */ /* 0x000fea0003800000 */
.L_x_55:
[----:B------:R-:W-:-:S05]  /*3140*/  MOV R2, 0xffffffff ;  /* 0xffffffff00027802 */ /* 0x000fca0000000f00 */
[----:B------:R1:W-:Y:S02]  /*3150*/  STS [UR37+0x110], R2 ;  /* 0x00011002ff007988 */ /* 0x0003e40008000825 */
[----:B-1----:R-:W-:Y:S02]  /*3160*/  MOV R2, 0x3180 ;  /* 0x0000318000027802 */ /* 0x002fe40000000f00 */
[----:B-----5:R-:W-:Y:S05]  /*3170*/  CALL.REL.NOINC `($__internal_1_$__cuda_sm10x_tcgen05_guardrail_trap_phase_invalid_during_alloc) ;  /* 0x0000008c00347944 */ /* 0x020fea0003c00000 */
.L_x_62:
[----:B------:R-:W-:Y:S05]  /*3180*/  WARPSYNC.ALL ;  /* 0x0000000000007948 */ /* 0x000fea0003800000 */
[----:B------:R-:W3:Y:S01]  /*3190*/  S2UR UR8, SR_CgaCtaId ;  /* 0x00000000000879c3 */ /* 0x000ee20000008800 */
[----:B------:R-:W-:Y:S01]  /*31a0*/  UMOV UR6, 0x400 ;  /* 0x0000040000067882 */ /* 0x000fe20000000000 */
[----:B------:R-:W-:-:S06]  /*31b0*/  NOP ;  /* 0x0000000000007918 */ /* 0x000fcc0000000000 */
[----:B------:R-:W-:Y:S06]  /*31c0*/  BAR.ARV 0x6, 0xa0 ;  /* 0x0182800000007b1d */ /* 0x000fec0000002000 */
[----:B------:R-:W-:Y:S01]  /*31d0*/  LOP3.LUT R0, R0, 0xffff, RZ, 0xc0, !PT ;  /* 0x0000ffff00007812 */ /* 0x000fe200078ec0ff */
[----:B-1----:R-:W-:Y:S01]  /*31e0*/  IMAD.MOV.U32 R9, RZ, RZ, 0x1 ;  /* 0x00000001ff097424 */ /* 0x002fe200078e00ff */
[----:B------:R-:W-:Y:S01]  /*31f0*/  LOP3.LUT R8, R8, 0xffff, RZ, 0xc0, !PT ;  /* 0x0000ffff08087812 */ /* 0x000fe200078ec0ff */
[----:B------:R-:W-:Y:S01]  /*3200*/  UMOV UR22, URZ ;  /* 0x000000ff00167c82 */ /* 0x000fe20008000000 */
[----:B------:R-:W-:Y:S01]  /*3210*/  R2UR UR12, R0 ;  /* 0x00000000000c72ca */ /* 0x000fe200000e0000 */
[----:B------:R-:W-:Y:S01]  /*3220*/  UMOV UR21, URZ ;  /* 0x000000ff00157c82 */ /* 0x000fe20008000000 */
[----:B------:R-:W-:Y:S01]  /*3230*/  R2UR UR13, R8 ;  /* 0x00000000080d72ca */ /* 0x000fe200000e0000 */
[----:B------:R-:W-:Y:S01]  /*3240*/  IMAD.MOV.U32 R8, RZ, RZ, RZ ;  /* 0x000000ffff087224 */ /* 0x000fe200078e00ff */
[----:B------:R-:W-:Y:S01]  /*3250*/  UMOV UR20, URZ ;  /* 0x000000ff00147c82 */ /* 0x000fe20008000000 */
[----:B------:R-:W-:-:S02]  /*3260*/  UISETP.NE.AND UP2, UPT, UR5, URZ, UPT ;  /* 0x000000ff0500728c */ /* 0x000fc4000bf45270 */
[----:B---3--:R-:W-:Y:S01]  /*3270*/  ULEA UR8, UR8, UR6, 0x18 ;  /* 0x0000000608087291 */ /* 0x008fe2000f8ec0ff */
[----:B------:R-:W1:Y:S03]  /*3280*/  LDCU UR6, c[0x0][0x38c] ;  /* 0x00007180ff0677ac */ /* 0x000e660008000800 */
[----:B------:R-:W-:Y:S02]  /*3290*/  UIADD3 UR14, UPT, UPT, UR8, 0x10800, URZ ;  /* 0x00010800080e7890 */ /* 0x000fe4000fffe0ff */
[----:B------:R-:W-:-:S03]  /*32a0*/  UIADD3 UR15, UPT, UPT, UR8, 0x16800, URZ ;  /* 0x00016800080f7890 */ /* 0x000fc6000fffe0ff */
[----:B--2---:R-:W2:Y:S01]  /*32b0*/  LDS R2, [UR8+0x110] ;  /* 0x00011008ff027984 */ /* 0x004ea20008000800 */
[----:B------:R-:W-:Y:S02]  /*32c0*/  USHF.R.U32.HI UR14, URZ, 0x4, UR14 ;  /* 0x00000004ff0e7899 */ /* 0x000fe4000801160e */
[----:B------:R-:W-:Y:S02]  /*32d0*/  USHF.R.U32.HI UR15, URZ, 0x4, UR15 ;  /* 0x00000004ff0f7899 */ /* 0x000fe4000801160f */
[----:B------:R-:W-:Y:S02]  /*32e0*/  ULOP3.LUT UR14, UR14, 0x3fff, URZ, 0xc0, !UPT ;  /* 0x00003fff0e0e7892 */ /* 0x000fe4000f8ec0ff */
[----:B------:R-:W-:Y:S02]  /*32f0*/  ULOP3.LUT UR15, UR15, 0x3fff, URZ, 0xc0, !UPT ;  /* 0x00003fff0f0f7892 */ /* 0x000fe4000f8ec0ff */
[----:B------:R-:W-:Y:S02]  /*3300*/  ULOP3.LUT UR14, UR14, 0x10000, URZ, 0xfc, !UPT ;  /* 0x000100000e0e7892 */ /* 0x000fe4000f8efcff */
[----:B-1----:R-:W-:-:S02]  /*3310*/  UIADD3 UR6, UPT, UPT, UR6, 0x1f, URZ ;  /* 0x0000001f06067890 */ /* 0x002fc4000fffe0ff */
[----:B------:R-:W-:Y:S02]  /*3320*/  ULOP3.LUT UR15, UR15, 0x10000, URZ, 0xfc, !UPT ;  /* 0x000100000f0f7892 */ /* 0x000fe4000f8efcff */
[----:B------:R-:W-:Y:S01]  /*3330*/  USHF.R.S32.HI UR7, URZ, 0x1f, UR6 ;  /* 0x0000001fff077899 */ /* 0x000fe20008011406 */
[----:B------:R-:W-:Y:S01]  /*3340*/  UMOV UR28, 0x0 ;  /* 0x00000000001c7882 */ /* 0x000fe20000000000 */
[----:B------:R-:W-:Y:S02]  /*3350*/  UMOV UR29, 0x10400490 ;  /* 0x10400490001d7882 */ /* 0x000fe40000000000 */
[----:B------:R-:W-:Y:S01]  /*3360*/  ULEA.HI UR7, UR7, UR6, URZ, 0x5 ;  /* 0x0000000607077291 */ /* 0x000fe2000f8f28ff */
[----:B------:R-:W-:Y:S01]  /*3370*/  UMOV UR26, 0x0 ;  /* 0x00000000001a7882 */ /* 0x000fe20000000000 */
[----:B------:R-:W-:Y:S02]  /*3380*/  UMOV UR27, 0x10400490 ;  /* 0x10400490001b7882 */ /* 0x000fe40000000000 */
[----:B------:R-:W-:-:S04]  /*3390*/  USHF.R.S32.HI UR7, URZ, 0x5, UR7 ;  /* 0x00000005ff077899 */ /* 0x000fc80008011407 */
[----:B------:R-:W-:-:S04]  /*33a0*/  UISETP.LT.AND UP0, UPT, UR7, 0x1, UPT ;  /* 0x000000010700788c */ /* 0x000fc8000bf01270 */
[----:B------:R-:W-:Y:S01]  /*33b0*/  USEL UR23, UR7, 0x1, !UP0 ;  /* 0x0000000107177887 */ /* 0x000fe2000c000000 */
[----:B--2---:R-:W-:Y:S02]  /*33c0*/  R2UR UR24, R2 ;  /* 0x00000000021872ca */ /* 0x004fe400000e0000 */
[----:B------:R-:W-:-:S13]  /*33d0*/  CS2R R2, SRZ ;  /* 0x0000000000027805 */ /* 0x000fda000001ff00 */
.L_x_73:
[C---:B------:R-:W-:Y:S02]  /*33e0*/  LEA R0, R8.reuse, UR8, 0x3 ;  /* 0x0000000808007c11 */ /* 0x040fe4000f8e18ff */
[----:B------:R-:W-:Y:S02]  /*33f0*/  SHF.L.U32 R5, R3, 0x1f, RZ ;  /* 0x0000001f03057819 */ /* 0x000fe400000006ff */
[----:B------:R-:W-:Y:S02]  /*3400*/  LEA R4, R8, UR8, 0x4 ;  /* 0x0000000808047c11 */ /* 0x000fe4000f8e20ff */
[----:B------:R-:W1:Y:S02]  /*3410*/  SYNCS.PHASECHK.TRANS64.TRYWAIT P0, [R0+URZ+0x80], R5 ;  /* 0x00008005000075a7 */ /* 0x000e6400080011ff */
[----:B-1-34-:R-:W-:Y:S05]  /*3420*/  @!P0 BRA `(.L_x_66) ;  /* 0x0000008000b88947 */ /* 0x01afea0003800000 */
.L_x_162:
[----:B-1----:R-:W1:Y:S01]  /*3430*/  LDS.128 R4, [R4+0xf0] ;  /* 0x0000f00004047984 */ /* 0x002e620000000c00 */
[----:B------:R-:W-:Y:S02]  /*3440*/  VIADD R0, R0, 0x90 ;  /* 0x0000009000007836 */ /* 0x000fe40000000000 */
[----:B------:R-:W-:Y:S01]  /*3450*/  VIADD R8, R8, 0x1 ;  /* 0x0000000108087836 */ /* 0x000fe20000000000 */
[----:B------:R-:W-:Y:S01]  /*3460*/  @!PT LDS RZ, [RZ] ;  /* 0x00000000fffff984 */ /* 0x000fe20000000800 */
[----:B------:R-:W-:Y:S01]  /*3470*/  @!PT LDS RZ, [RZ] ;  /* 0x00000000fffff984 */ /* 0x000fe20000000800 */
[----:B------:R-:W-:Y:S01]  /*3480*/  @!PT LDS RZ, [RZ] ;  /* 0x00000000fffff984 */ /* 0x000fe20000000800 */
[----:B------:R-:W-:Y:S01]  /*3490*/  @!PT LDS RZ, [RZ] ;  /* 0x00000000fffff984 */ /* 0x000fe20000000800 */
[----:B------:R2:W-:Y:S06]  /*34a0*/  MEMBAR.ALL.CTA ;  /* 0x0000000000007992 */ /* 0x0005ec0000008000 */
[----:B--2---:R-:W2:Y:S01]  /*34b0*/  FENCE.VIEW.ASYNC.S ;  /* 0x00000000000073c6 */ /* 0x004ea20000000000 */
[----:B------:R-:W-:-:S04]  /*34c0*/  PRMT R0, RZ, 0x654, R0 ;  /* 0x00000654ff007816 */ /* 0x000fc80000000000 */
[----:B--2---:R2:W-:Y:S01]  /*34d0*/  SYNCS.ARRIVE.TRANS64.RED.A1T0 RZ, [R0+URZ], RZ ;  /* 0x000000ff00ff79a7 */ /* 0x0045e200081004ff */
[----:B-1----:R-:W-:Y:S01]  /*34e0*/  LOP3.LUT P1, RZ, R6, 0x1, RZ, 0xc0, !PT ;  /* 0x0000000106ff7812 */ /* 0x002fe2000782c0ff */
[----:B--2---:R-:W-:-:S12]  /*34f0*/  BRA.U UP2, `(.L_x_67) ;  /* 0x0000000102e07547 */ /* 0x004fd8000b800000 */
[----:B------:R-:W1:Y:S01]  /*3500*/  LDCU UR6, c[0x0][0x38c] ;  /* 0x00007180ff0677ac */ /* 0x000e620008000800 */
[----:B------:R-:W-:Y:S02]  /*3510*/  PLOP3.LUT P2, PT, PT, PT, PT, 0x80, 0x8 ;  /* 0x000000000008781c */ /* 0x000fe40003f4f070 */
[----:B------:R-:W-:Y:S01]  /*3520*/  SHF.L.U32 R5, R9, 0x1f, RZ ;  /* 0x0000001f09057819 */ /* 0x000fe200000006ff */
[----:B------:R-:W-:Y:S02]  /*3530*/  ULEA UR10, UR22, UR8, 0x3 ;  /* 0x00000008160a7291 */ /* 0x000fe4000f8e18ff */
[----:B------:R-:W-:Y:S02]  /*3540*/  ULEA UR11, UR22, UR24, 0x8 ;  /* 0x00000018160b7291 */ /* 0x000fe4000f8e40ff */
[----:B-1----:R-:W-:-:S06]  /*3550*/  UISETP.GE.AND UP0, UPT, UR6, 0x1, UPT ;  /* 0x000000010600788c */ /* 0x002fcc000bf06270 */
[----:B------:R-:W-:-:S05]  /*3560*/  PLOP3.LUT P0, PT, PT, PT, UP0, 0x80, 0x8 ;  /* 0x000000000008781c */ /* 0x000fca0003f0f008 */
[----:B------:R-:W-:-:S08]  /*3570*/  @UP0 ULEA UR6, UR21, UR8, 0x3 ;  /* 0x0000000815060291 */ /* 0x000fd0000f8e18ff */
[----:B------:R-:W-:-:S04]  /*3580*/  @P0 SHF.L.U32 R0, R2, 0x1f, RZ ;  /* 0x0000001f02000819 */ /* 0x000fc800000006ff */
[----:B------:R1:W2:Y:S01]  /*3590*/  @P0 SYNCS.PHASECHK.TRANS64.TRYWAIT P2, [UR6], R0 ;  /* 0x00000000ff0005a7 */ /* 0x0002a20008041106 */
[----:B------:R-:W3:Y:S02]  /*35a0*/  SYNCS.PHASECHK.TRANS64.TRYWAIT P0, [UR10+0xb0], R5 ;  /* 0x0000b005ff0075a7 */ /* 0x000ee4000800110a */
[----:B-123--:R-:W-:Y:S05]  /*35b0*/  @!P0 BRA `(.L_x_68) ;  /* 0x0000008000688947 */ /* 0x00efea0003800000 */
.L_x_164:
[----:B------:R-:W-:Y:S01]  /*35c0*/  UMOV UR19, UR20 ;  /* 0x0000001400137c82 */ /* 0x000fe20008000000 */
[----:B------:R-:W-:Y:S05]  /*35d0*/  BRA.U !UP0, `(.L_x_69) ;  /* 0x0000000108987547 */ /* 0x000fea000b800000 */
[----:B------:R-:W-:Y:S02]  /*35e0*/  UIADD3 UR19, UPT, UPT, UR23, UR20, URZ ;  /* 0x0000001417137290 */ /* 0x000fe4000fffe0ff */
[----:B------:R-:W-:Y:S01]  /*35f0*/  UPLOP3.LUT UP3, UPT, UPT, UPT, UPT, 0x40, 0x4 ;  /* 0x000000000004789c */ /* 0x000fe20003f6e870 */
[----:B------:R-:W-:Y:S01]  /*3600*/  UMOV UR18, UR7 ;  /* 0x0000000700127c82 */ /* 0x000fe20008000000 */
[----:B------:R-:W-:-:S09]  /*3610*/  UMOV UR17, UR21 ;  /* 0x0000001500117c82 */ /* 0x000fd20008000000 */
.L_x_72:
[----:B--2---:R-:W-:Y:S01]  /*3620*/  ULEA UR9, UR17, UR8, 0x3 ;  /* 0x0000000811097291 */ /* 0x004fe2000f8e18ff */
[----:B---3--:R-:W-:Y:S11]  /*3630*/  @P2 BRA `(.L_x_70) ;  /* 0x00000000000c2947 */ /* 0x008ff60003800000 */
[----:B-1----:R-:W-:Y:S04]  /*3640*/  SHF.L.U32 R5, R2, 0x1f, RZ ;  /* 0x0000001f02057819 */ /* 0x002fe800000006ff */
[----:B------:R-:W1:Y:S02]  /*3650*/  SYNCS.PHASECHK.TRANS64.TRYWAIT P0, [UR9], R5 ;  /* 0x00000005ff0075a7 */ /* 0x000e640008001109 */
[----:B-1----:R-:W-:Y:S05]  /*3660*/  @!P0 BRA `(.L_x_71) ;  /* 0x0000008000548947 */ /* 0x002fea0003800000 */
.L_x_70:
[----:B------:R-:W-:Y:S01]  /*3670*/  UISETP.NE.AND UP0, UPT, UR18, 0x1, UPT ;  /* 0x000000011200788c */ /* 0x000fe2000bf05270 */
[----:B------:R-:W-:Y:S01]  /*3680*/  PLOP3.LUT P2, PT, PT, PT, PT, 0x80, 0x8 ;  /* 0x000000000008781c */ /* 0x000fe20003f4f070 */
[----:B------:R-:W-:Y:S02]  /*3690*/  UIADD3 UR21, UPT, UPT, UR17, 0x1, URZ ;  /* 0x0000000111157890 */ /* 0x000fe4000fffe0ff */
[----:B------:R-:W-:Y:S02]  /*36a0*/  ULEA UR30, UR17, UR15, 0x9 ;  /* 0x0000000f111e7291 */ /* 0x000fe4000f8e48ff */
[----:B------:R-:W-:Y:S01]  /*36b0*/  UISETP.NE.AND UP1, UPT, UR21, 0x3, UPT ;  /* 0x000000031500788c */ /* 0x000fe2000bf25270 */
[----:B------:R-:W-:Y:S01]  /*36c0*/  PLOP3.LUT P0, PT, PT, PT, UP0, 0x80, 0x8 ;  /* 0x000000000008781c */ /* 0x000fe20003f0f008 */
[----:B------:R-:W-:Y:S02]  /*36d0*/  ULEA UR32, UR17, UR14, 0x9 ;  /* 0x0000000e11207291 */ /* 0x000fe4000f8e48ff */
[----:B------:R-:W-:Y:S02]  /*36e0*/  USEL UR16, URZ, 0x1, UP1 ;  /* 0x00000001ff107887 */ /* 0x000fe40008800000 */
[----:B------:R-:W-:Y:S02]  /*36f0*/  USEL UR21, UR21, URZ, UP1 ;  /* 0x000000ff15157287 */ /* 0x000fe40008800000 */
[----:B------:R-:W-:Y:S02]  /*3700*/  UIADD3 UR36, UPT, UPT, UR30, 0x2, URZ ;  /* 0x000000021e247890 */ /* 0x000fe4000fffe0ff */
[----:B------:R-:W-:Y:S01]  /*3710*/  @UP0 ULEA UR6, UR21, UR8, 0x3 ;  /* 0x0000000815060291 */ /* 0x000fe2000f8e18ff */
[----:B------:R-:W-:Y:S01]  /*3720*/  LOP3.LUT R2, R2, UR16, RZ, 0x3c, !PT ;  /* 0x0000001002027c12 */ /* 0x000fe2000f8e3cff */
[----:B------:R-:W-:Y:S02]  /*3730*/  UIADD3 UR34, UPT, UPT, UR32, 0x2, URZ ;  /* 0x0000000220227890 */ /* 0x000fe4000fffe0ff */
[----:B------:R-:W-:Y:S01]  /*3740*/  UIADD3 UR9, UPT, UPT, UR9, 0x18, URZ ;  /* 0x0000001809097890 */ /* 0x000fe2000fffe0ff */
[----:B-1----:R-:W-:Y:S01]  /*3750*/  @P0 SHF.L.U32 R0, R2, 0x1f, RZ ;  /* 0x0000001f02000819 */ /* 0x002fe200000006ff */
[----:B------:R-:W-:Y:S01]  /*3760*/  UMOV UR31, 0x80004020 ;  /* 0x80004020001f7882 */ /* 0x000fe20000000000 */
[----:B------:R-:W-:Y:S01]  /*3770*/  UMOV UR33, 0x80004020 ;  /* 0x8000402000217882 */ /* 0x000fe20000000000 */
[----:B------:R-:W-:Y:S01]  /*3780*/  UMOV UR37, 0x80004020 ;  /* 0x8000402000257882 */ /* 0x000fe20000000000 */
[----:B------:R2:W3:Y:S01]  /*3790*/  @P0 SYNCS.PHASECHK.TRANS64.TRYWAIT P2, [UR6], R0 ;  /* 0x00000000ff0005a7 */ /* 0x0004e20008041106 */
[----:B------:R-:W-:Y:S01]  /*37a0*/  UIADD3 UR20, UPT, UPT, UR20, 0x1, URZ ;  /* 0x0000000114147890 */ /* 0x000fe2000fffe0ff */
[----:B------:R2:W-:Y:S01]  /*37b0*/  UTCHMMA.2CTA gdesc[UR32], gdesc[UR30], tmem[UR11], tmem[UR28], idesc[UR29], UP3 ;  /* 0x00ff1c1e200075ea */ /* 0x0005e20009a0000b */
[----:B------:R-:W-:Y:S02]  /*37c0*/  UIADD3 UR18, UPT, UPT, UR18, -0x1, URZ ;  /* 0xffffffff12127890 */ /* 0x000fe4000fffe0ff */
[----:B------:R-:W-:Y:S02]  /*37d0*/  UISETP.NE.AND UP0, UPT, UR20, UR19, UPT ;  /* 0x000000131400728c */ /* 0x000fe4000bf05270 */
[----:B------:R-:W-:Y:S01]  /*37e0*/  UPLOP3.LUT UP3, UPT, UPT, UPT, UPT, 0x80, 0x8 ;  /* 0x000000000008789c */ /* 0x000fe20003f6f070 */
[----:B------:R-:W-:Y:S01]  /*37f0*/  UMOV UR35, 0x80004020 ;  /* 0x8000402000237882 */ /* 0x000fe20000000000 */
[----:B------:R-:W-:Y:S01]  /*3800*/  UMOV UR17, UR21 ;  /* 0x0000001500117c82 */ /* 0x000fe20008000000 */
[----:B------:R2:W-:Y:S01]  /*3810*/  UTCHMMA.2CTA gdesc[UR34], gdesc[UR36], tmem[UR11], tmem[UR26], idesc[UR27], UPT ;  /* 0x00ff1a24220075ea */ /* 0x0005e2000ba0000b */
[----:B------:R2:W-:Y:S03]  /*3820*/  UTCBAR.2CTA.MULTICAST [UR9], URZ, UR13 ;  /* 0x000000ff090073e9 */ /* 0x0005e6000820080d */
[----:B------:R-:W-:Y:S05]  /*3830*/  BRA.U UP0, `(.L_x_72) ;  /* 0xfffffffd00787547 */ /* 0x000fea000b83ffff */
.L_x_69:
[----:B------:R-:W-:Y:S01]  /*3840*/  UIADD3 UR10, UPT, UPT, UR10, 0xa0, URZ ;  /* 0x000000a00a0a7890 */ /* 0x000fe2000fffe0ff */
[----:B------:R-:W-:-:S08]  /*3850*/  UMOV UR20, UR19 ;  /* 0x0000001300147c82 */ /* 0x000fd00008000000 */
[----:B------:R4:W-:Y:S01]  /*3860*/  UTCBAR.2CTA.MULTICAST [UR10], URZ, UR12 ;  /* 0x000000ff0a0073e9 */ /* 0x0009e2000820080c */
[----:B------:R-:W-:Y:S02]  /*3870*/  NOP ;  /* 0x0000000000007918 */ /* 0x000fe40000000000 */
.L_x_67:
[----:B------:R-:W-:Y:S01]  /*3880*/  UIADD3 UR22, UPT, UPT, UR22, 0x1, URZ ;  /* 0x0000000116167890 */ /* 0x000fe2000fffe0ff */
[----:B------:R-:W-:-:S03]  /*3890*/  ISETP.NE.AND P0, PT, R8, 0x2, PT ;  /* 0x000000020800780c */ /* 0x000fc60003f05270 */
[----:B------:R-:W-:Y:S01]  /*38a0*/  UISETP.NE.AND UP0, UPT, UR22, 0x2, UPT ;  /* 0x000000021600788c */ /* 0x000fe2000bf05270 */
[----:B-12---:R-:W-:Y:S02]  /*38b0*/  SEL R0, RZ, 0x1, P0 ;  /* 0x00000001ff007807 */ /* 0x006fe40000000000 */
[----:B------:R-:W-:Y:S01]  /*38c0*/  SEL R8, R8, RZ, P0 ;  /* 0x000000ff08087207 */ /* 0x000fe20000000000 */
[----:B------:R-:W-:Y:S01]  /*38d0*/  USEL UR6, URZ, 0x1, UP0 ;  /* 0x00000001ff067887 */ /* 0x000fe20008000000 */
[----:B------:R-:W-:Y:S01]  /*38e0*/  LOP3.LUT R3, R3, R0, RZ, 0x3c, !PT ;  /* 0x0000000003037212 */ /* 0x000fe200078e3cff */
[----:B------:R-:W-:-:S04]  /*38f0*/  USEL UR22, UR22, URZ, UP0 ;  /* 0x000000ff16167287 */ /* 0x000fc80008000000 */
[----:B------:R-:W-:Y:S01]  /*3900*/  LOP3.LUT R9, R9, UR6, RZ, 0x3c, !PT ;  /* 0x0000000609097c12 */ /* 0x000fe2000f8e3cff */
[----:B------:R-:W-:Y:S07]  /*3910*/  @P1 BRA `(.L_x_73) ;  /* 0xfffffff800b01947 */ /* 0x000fee000383ffff */
[----:B------:R-:W1:Y:S01]  /*3920*/  S2UR UR6, SR_CgaCtaId ;  /* 0x00000000000679c3 */ /* 0x000e620000008800 */
[----:B------:R-:W-:Y:S01]  /*3930*/  ELECT P0, URZ, PT ;  /* 0x0000000000ff782f */ /* 0x000fe20003800000 */
[----:B------:R-:W-:Y:S01]  /*3940*/  HFMA2 R0, -RZ, RZ, 0, 5.9604644775390625e-08 ;  /* 0x00000001ff007431 */ /* 0x000fe200000001ff */
[----:B------:R-:W-:-:S05]  /*3950*/  UMOV UR7, 0x40 ;  /* 0x0000004000077882 */ /* 0x000fca0000000000 */
[----:B------:R-:W-:Y:S01]  /*3960*/  UVIRTCOUNT.DEALLOC.SMPOOL 0x80 ;  /* 0x000000800000784c */ /* 0x000fe20000000000 */
[----:B------:R-:W-:Y:S02]  /*3970*/  UISETP.NE.AND UP0, UPT, UR5, URZ, UPT ;  /* 0x000000ff0500728c */ /* 0x000fe4000bf05270 */
[----:B-1----:R-:W-:-:S09]  /*3980*/  ULEA UR6, UR6, UR7, 0x18 ;  /* 0x0000000706067291 */ /* 0x002fd2000f8ec0ff */
[----:B------:R1:W-:Y:S01]  /*3990*/  @P0 STS.U8 [UR6+0x1c], R0 ;  /* 0x00001c00ff000988 */ /* 0x0003e20008000006 */
[----:B------:R-:W-:Y:S05]  /*39a0*/  BRA.U UP0, `(.L_x_74) ;  /* 0x0000000100587547 */ /* 0x000fea000b800000 */
[----:B------:R-:W-:Y:S01]  /*39b0*/  UIADD3 UR7, UPT, UPT, UR8, 0xb0, URZ ;  /* 0x000000b008077890 */ /* 0x000fe2000fffe0ff */
[----:B------:R-:W-:-:S03]  /*39c0*/  SHF.L.U32 R3, R9, 0x1f, RZ ;  /* 0x0000001f09037819 */ /* 0x000fc600000006ff */
[----:B------:R-:W-:-:S09]  /*39d0*/  ULEA UR5, UR22, UR7, 0x3 ;  /* 0x0000000716057291 */ /* 0x000fd2000f8e18ff */
[----:B------:R-:W2:Y:S02]  /*39e0*/  SYNCS.PHASECHK.TRANS64.TRYWAIT P0, [UR5], R3 ;  /* 0x00000003ff0075a7 */ /* 0x000ea40008001105 */
[----:B--2---:R-:W-:Y:S05]  /*39f0*/  @!P0 BRA `(.L_x_75) ;  /* 0x0000007c00888947 */ /* 0x004fea0003800000 */
.L_x_167:
[----:B------:R-:W-:-:S04]  /*3a00*/  UIADD3 UR9, UPT, UPT, UR22, 0x1, URZ ;  /* 0x0000000116097890 */ /* 0x000fc8000fffe0ff */
[----:B------:R-:W-:-:S04]  /*3a10*/  UISETP.NE.AND UP1, UPT, UR9, 0x2, UPT ;  /* 0x000000020900788c */ /* 0x000fc8000bf25270 */
[----:B------:R-:W-:Y:S02]  /*3a20*/  USEL UR5, URZ, 0x1, UP1 ;  /* 0x00000001ff057887 */ /* 0x000fe40008800000 */
[----:B------:R-:W-:-:S04]  /*3a30*/  USEL UR9, UR9, URZ, UP1 ;  /* 0x000000ff09097287 */ /* 0x000fc80008800000 */
[----:B------:R-:W-:Y:S01]  /*3a40*/  ULEA UR9, UR9, UR7, 0x3 ;  /* 0x0000000709097291 */ /* 0x000fe2000f8e18ff */
[----:B-1----:R-:W-:-:S04]  /*3a50*/  LOP3.LUT R3, R9, UR5, RZ, 0x3c, !PT ;  /* 0x0000000509037c12 */ /* 0x002fc8000f8e3cff */
[----:B------:R-:W-:Y:S01]  /*3a60*/  SHF.L.U32 R3, R3, 0x1f, RZ ;  /* 0x0000001f03037819 */ /* 0x000fe200000006ff */
[----:B------:R-:W-:-:S04]  /*3a70*/  IMAD.U32 R0, RZ, RZ, UR9 ;  /* 0x00000009ff007e24 */ /* 0x000fc8000f8e00ff */
[----:B------:R1:W2:Y:S03]  /*3a80*/  SYNCS.PHASECHK.TRANS64.TRYWAIT P0, [R0+URZ], R3 ;  /* 0x00000003000075a7 */ /* 0x0002a600080011ff */
[----:B--2---:R-:W-:Y:S05]  /*3a90*/  @!P0 NANOSLEEP.SYNCS 0x989680 ;  /* 0x009896800000895d */ /* 0x004fea0003900000 */
[----:B------:R-:W2:Y:S02]  /*3aa0*/  @!P0 SYNCS.PHASECHK.TRANS64 P0, [R0+URZ], R3 ;  /* 0x00000003000085a7 */ /* 0x000ea400080010ff */
[----:B--2---:R-:W-:Y:S05]  /*3ab0*/  @P0 BRA `(.L_x_76) ;  /* 0x0000000000200947 */ /* 0x004fea0003800000 */
.L_x_77:
[----:B--2---:R2:W1:Y:S02]  /*3ac0*/  SYNCS.PHASECHK.TRANS64.TRYWAIT P0, [R0+URZ], R3 ;  /* 0x00000003000075a7 */ /* 0x00446400080011ff */
[----:B-1----:R-:W-:Y:S05]  /*3ad0*/  @!P0 NANOSLEEP.SYNCS 0x989680 ;  /* 0x009896800000895d */ /* 0x002fea0003900000 */
[----:B------:R-:W1:Y:S02]  /*3ae0*/  @!P0 SYNCS.PHASECHK.TRANS64 P0, [R0+URZ], R3 ;  /* 0x00000003000085a7 */ /* 0x000e6400080010ff */
[----:B-1----:R-:W-:Y:S05]  /*3af0*/  @!P0 BRA `(.L_x_77) ;  /* 0xfffffffc00f08947 */ /* 0x002fea000383ffff */
[----:B------:R-:W-:Y:S05]  /*3b00*/  BRA `(.L_x_76) ;  /* 0x00000000000c7947 */ /* 0x000fea0003800000 */
.L_x_74:
[----:B------:R-:W-:-:S04]  /*3b10*/  UIADD3 UR5, UPT, UPT, UR8, 0xe0, URZ ;  /* 0x000000e008057890 */ /* 0x000fc8000fffe0ff */
[----:B------:R-:W-:-:S09]  /*3b20*/  UPRMT UR5, UR4, 0x654, UR5 ;  /* 0x0000065404057896 */ /* 0x000fd20008000005 */
[----:B------:R-:W-:Y:S03]  /*3b30*/  SYNCS.ARRIVE.TRANS64.RED.A1T0 RZ, [UR5], RZ ;  /* 0x000000ffffff79a7 */ /* 0x000fe60008100405 */
.L_x_76:
[----:B-12---:R-:W-:Y:S01]  /*3b40*/  SHF.L.U32 R3, RZ, 0x1f, RZ ;  /* 0x0000001fff037819 */ /* 0x006fe200000006ff */
[----:B------:R-:W-:Y:S01]  /*3b50*/  UIADD3 UR5, UPT, UPT, UR8, 0xe0, URZ ;  /* 0x000000e008057890 */ /* 0x000fe2000fffe0ff */
[----:B------:R-:W-:Y:S02]  /*3b60*/  PLOP3.LUT P0, PT, PT, PT, UP0, 0x80, 0x8 ;  /* 0x000000000008781c */ /* 0x000fe40003f0f008 */
[----:B------:R-:W1:Y:S02]  /*3b70*/  SYNCS.PHASECHK.TRANS64.TRYWAIT P1, [UR8+0xe0], R3 ;  /* 0x0000e003ff0075a7 */ /* 0x000e640008021108 */
[----:B-1----:R-:W-:Y:S09]  /*3b80*/  @!P1 BRA `(.L_x_78) ;  /* 0x0000007c003c9947 */ /* 0x002ff20003800000 */
.L_x_169:
[----:B------:R-:W-:Y:S01]  /*3b90*/  @!UP0 UPRMT UR5, UR4, 0x654, UR5 ;  /* 0x0000065404058896 */ /* 0x000fe20008000005 */
[----:B------:R-:W-:Y:S02]  /*3ba0*/  UMOV UR8, 0xffff ;  /* 0x0000ffff00087882 */ /* 0x000fe40000000000 */
[----:B------:R-:W-:-:S06]  /*3bb0*/  UMOV UR4, 0x1 ;  /* 0x0000000100047882 */ /* 0x000fcc0000000000 */
[----:B------:R-:W-:Y:S01]  /*3bc0*/  @!P0 SYNCS.ARRIVE.TRANS64.RED.A1T0 RZ, [UR5], RZ ;  /* 0x000000ffffff89a7 */ /* 0x000fe20008100405 */
[----:B------:R-:W-:Y:S01]  /*3bd0*/  NOP ;  /* 0x0000000000007918 */ /* 0x000fe20000000000 */
[----:B-1----:R-:W1:Y:S01]  /*3be0*/  LDS R0, [UR6+0x14] ;  /* 0x00001406ff007984 */ /* 0x002e620008000800 */
[----:B------:R-:W-:-:S04]  /*3bf0*/  ULOP3.LUT UR5, UR24, 0xffff, URZ, 0xc0, !UPT ;  /* 0x0000ffff18057892 */ /* 0x000fc8000f8ec0ff */
[----:B------:R-:W-:-:S04]  /*3c00*/  USHF.R.U32.HI UR5, URZ, 0x5, UR5 ;  /* 0x00000005ff057899 */ /* 0x000fc80008011605 */
[----:B------:R-:W-:Y:S02]  /*3c10*/  USHF.L.U32 UR8, UR8, UR5, URZ ;  /* 0x0000000508087299 */ /* 0x000fe400080006ff */
[----:B------:R-:W-:-:S04]  /*3c20*/  USHF.L.U32 UR4, UR4, UR5, URZ ;  /* 0x0000000504047299 */ /* 0x000fc800080006ff */
[----:B-1----:R-:W-:-:S04]  /*3c30*/  LOP3.LUT R0, R0, UR8, RZ, 0xc0, !PT ;  /* 0x0000000800007c12 */ /* 0x002fc8000f8ec0ff */
[----:B------:R-:W-:-:S13]  /*3c40*/  ISETP.NE.AND P0, PT, R0, UR8, PT ;  /* 0x0000000800007c0c */ /* 0x000fda000bf05270 */
[----:B------:R-:W-:Y:S05]  /*3c50*/  @P0 BRA `(.L_x_79) ;  /* 0x0000000000580947 */ /* 0x000fea0003800000 */
[----:B------:R-:W1:Y:S02]  /*3c60*/  LDS R0, [UR6+0x18] ;  /* 0x00001806ff007984 */ /* 0x000e640008000800 */
[----:B-1----:R-:W-:-:S04]  /*3c70*/  LOP3.LUT R0, R0, UR4, RZ, 0xc0, !PT ;  /* 0x0000000400007c12 */ /* 0x002fc8000f8ec0ff */
[----:B------:R-:W-:-:S13]  /*3c80*/  ISETP.NE.AND P0, PT, R0, UR4, PT ;  /* 0x0000000400007c0c */ /* 0x000fda000bf05270 */
[----:B------:R-:W-:Y:S05]  /*3c90*/  @P0 BRA `(.L_x_80) ;  /* 0x00000000003c0947 */ /* 0x000fea0003800000 */
[----:B------:R-:W1:Y:S01]  /*3ca0*/  S2R R2, SR_LANEID ;  /* 0x0000000000027919 */ /* 0x000e620000000000 */
[----:B------:R-:W-:Y:S01]  /*3cb0*/  ULOP3.LUT UR8, URZ, UR8, URZ, 0x33, !UPT ;  /* 0x00000008ff087292 */ /* 0x000fe2000f8e33ff */
[----:B------:R-:W-:Y:S01]  /*3cc0*/  LOP3.LUT R4, RZ, UR4, RZ, 0x33, !PT ;  /* 0x00000004ff047c12 */ /* 0x000fe2000f8e33ff */
[----:B------:R-:W-:Y:S02]  /*3cd0*/  VOTEU.ANY UR7, UPT, PT ;  /* 0x0000000000077886 */ /* 0x000fe400038e0100 */
[----:B------:R-:W-:Y:S01]  /*3ce0*/  UFLO.U32 UR7, UR7 ;  /* 0x00000007000772bd */ /* 0x000fe200080e0000 */
[----:B------:R-:W2:Y:S01]  /*3cf0*/  REDUX UR4, R4 ;  /* 0x00000000040473c4 */ /* 0x000ea20000000000 */
[----:B------:R-:W-:-:S06]  /*3d00*/  IMAD.U32 R0, RZ, RZ, UR8 ;  /* 0x00000008ff007e24 */ /* 0x000fcc000f8e00ff */
[----:B------:R1:W-:Y:S01]  /*3d10*/  UTCATOMSWS.AND URZ, UR8 ;  /* 0x0000000800ff79e3 */ /* 0x0003e20008000000 */
[----:B------:R-:W3:Y:S01]  /*3d20*/  REDUX UR5, R0 ;  /* 0x00000000000573c4 */ /* 0x000ee20000000000 */
[----:B-1----:R-:W-:Y:S01]  /*3d30*/  ISETP.EQ.U32.AND P0, PT, R2, UR7, PT ;  /* 0x0000000702007c0c */ /* 0x002fe2000bf02070 */
[----:B--2---:R-:W-:Y:S01]  /*3d40*/  IMAD.U32 R2, RZ, RZ, UR4 ;  /* 0x00000004ff027e24 */ /* 0x004fe2000f8e00ff */
[----:B---3--:R-:W-:-:S11]  /*3d50*/  MOV R3, UR5 ;  /* 0x0000000500037c02 */ /* 0x008fd60008000f00 */
[----:B------:R1:W-:Y:S04]  /*3d60*/  @P0 ATOMS.AND RZ, [UR6+0x14], R3 ;  /* 0x00001403ffff098c */ /* 0x0003e8000a800006 */
[----:B------:R1:W-:Y:S01]  /*3d70*/  @P0 ATOMS.AND RZ, [UR6+0x18], R2 ;  /* 0x00001802ffff098c */ /* 0x0003e2000a800006 */
[----:B------:R-:W-:Y:S05]  /*3d80*/  BRA `(.L_x_81) ;  /* 0x0000000000147947 */ /* 0x000fea0003800000 */
.L_x_80:
[----:B------:R-:W-:Y:S02]  /*3d90*/  MOV R2, 0x3db0 ;  /* 0x00003db000027802 */ /* 0x000fe40000000f00 */
[----:B---345:R-:W-:Y:S05]  /*3da0*/  CALL.REL.NOINC `($__internal_0_$__cuda_sm10x_tcgen05_guardrail_trap_col_being_dealloced_not_returned_by_alloc) ;  /* 0x00000080001c7944 */ /* 0x038fea0003c00000 */
[----:B------:R-:W-:Y:S05]  /*3db0*/  BRA `(.L_x_81) ;  /* 0x0000000000087947 */ /* 0x000fea0003800000 */
.L_x_79:
[----:B------:R-:W-:Y:S02]  /*3dc0*/  MOV R2, 0x3de0 ;  /* 0x00003de000027802 */ /* 0x000fe40000000f00 */
[----:B---345:R-:W-:Y:S05]  /*3dd0*/  CALL.REL.NOINC `($__internal_2_$__cuda_sm10x_tcgen05_guardrail_trap_unallocated_columns_being_dealloced) ;  /* 0x0000008000287944 */ /* 0x038fea0003c00000 */
.L_x_81:
[----:B------:R-:W-:Y:S01]  /*3de0*/  NOP ;  /* 0x0000000000007918 */ /* 0x000fe20000000000 */
[----:B----4-:R-:W-:Y:S05]  /*3df0*/  EXIT ;  /* 0x000000000000794d */ /* 0x010fea0003800000 */
.L_x_54:
[----:B------:R-:W-:-:S09]  /*3e00*/  UISETP.NE.OR UP5, UPT, UR10, 0x3, !UP5 ;  /* 0x000000030a00788c */ /* 0x000fd2000efa5670 */
[----:B------:R-:W-:Y:S05]  /*3e10*/  BRA.U UP5, `(.L_x_82) ;  /* 0x0000001105147547 */ /* 0x000fea000b800000 */
[----:B------:R-:W1:Y:S01]  /*3e20*/  LDC R0, c[0x0][0xb30] ;  /* 0x0002cc00ff007b82 */ /* 0x000e620000000800 */
[----:B------:R-:W2:Y:S01]  /*3e30*/  LDCU.64 UR8, c[0x0][0x888] ;  /* 0x00011100ff0877ac */ /* 0x000ea20008000a00 */
[----:B------:R-:W-:Y:S02]  /*3e40*/  HFMA2 R29, -RZ, RZ, 0, 0 ;  /* 0x00000000ff1d7431 */ /* 0x000fe400000001ff */
[----:B------:R-:W-:Y:S01]  /*3e50*/  IMAD.MOV.U32 R31, RZ, RZ, 0x1 ;  /* 0x00000001ff1f7424 */ /* 0x000fe200078e00ff */
[----:B------:R-:W-:Y:S01]  /*3e60*/  MOV R23, 0x4000 ;  /* 0x0000400000177802 */ /* 0x000fe20000000f00 */
[----:B------:R-:W3:Y:S01]  /*3e70*/  LDCU.64 UR4, c[0x0][0x890] ;  /* 0x00011200ff0477ac */ /* 0x000ee20008000a00 */
[----:B------:R-:W-:Y:S01]  /*3e80*/  IMAD.MOV.U32 R30, RZ, RZ, RZ ;  /* 0x000000ffff1e7224 */ /* 0x000fe200078e00ff */
[----:B------:R-:W4:Y:S01]  /*3e90*/  LDC R19, c[0x0][0x370] ;  /* 0x0000dc00ff137b82 */ /* 0x000f220000000800 */
[----:B------:R-:W-:Y:S01]  /*3ea0*/  UMOV UR7, 0x400 ;  /* 0x0000040000077882 */ /* 0x000fe20000000000 */
[----:B------:R-:W-:-:S02]  /*3eb0*/  UPLOP3.LUT UP1, UPT, UPT, UPT, UPT, 0x40, 0x4 ;  /* 0x000000000004789c */ /* 0x000fc40003f2e870 */
[----:B------:R-:W-:-:S04]  /*3ec0*/  ULEA UR7, UR37, UR7, 0x18 ;  /* 0x0000000725077291 */ /* 0x000fc8000f8ec0ff */
[----:B------:R-:W4:Y:S01]  /*3ed0*/  LDC R2, c[0x0][0xb0c] ;  /* 0x0002c300ff027b82 */ /* 0x000f220000000800 */
[----:B------:R-:W-:Y:S02]  /*3ee0*/  UIADD3 UR13, UPT, UPT, UR7, 0x48, URZ ;  /* 0x00000048070d7890 */ /* 0x000fe4000fffe0ff */
[----:B--2---:R-:W-:Y:S02]  /*3ef0*/  UISETP.NE.U32.AND UP2, UPT, UR8, URZ, UPT ;  /* 0x000000ff0800728c */ /* 0x004fe4000bf45070 */
[----:B------:R-:W-:Y:S02]  /*3f00*/  UIADD3 UR33, UPT, UPT, UR7, 0x30, URZ ;  /* 0x0000003007217890 */ /* 0x000fe4000fffe0ff */
[----:B---3--:R-:W-:Y:S01]  /*3f10*/  UISETP.NE.U32.AND UP3, UPT, UR4, URZ, UPT ;  /* 0x000000ff0400728c */ /* 0x008fe2000bf65070 */
[----:B------:R-:W2:Y:S01]  /*3f20*/  LDC R18, c[0x0][0xb20] ;  /* 0x0002c800ff127b82 */ /* 0x000ea20000000800 */
[----:B-1----:R-:W-:Y:S01]  /*3f30*/  ISETP.NE.AND P1, PT, R0, 0x1, PT ;  /* 0x000000010000780c */ /* 0x002fe20003f25270 */
[----:B------:R-:W-:-:S02]  /*3f40*/  UISETP.NE.AND.EX UP2, UPT, UR9, URZ, UPT, UP2 ;  /* 0x000000ff0900728c */ /* 0x000fc4000bf45320 */
[----:B------:R-:W-:Y:S02]  /*3f50*/  UIADD3 UR25, UPT, UPT, UR7, 0x38, URZ ;  /* 0x0000003807197890 */ /* 0x000fe4000fffe0ff */
[----:B------:R-:W-:Y:S02]  /*3f60*/  UIADD3 UR17, UPT, UPT, UR7, 0x40, URZ ;  /* 0x0000004007117890 */ /* 0x000fe4000fffe0ff */
[----:B------:R-:W1:Y:S01]  /*3f70*/  LDC.64 R32, c[0x0][0x348] ;  /* 0x0000d200ff207b82 */ /* 0x000e620000000a00 */
[----:B------:R-:W-:Y:S02]  /*3f80*/  UPRMT UR13, UR37, 0x654, UR13 ;  /* 0x00000654250d7896 */ /* 0x000fe4000800000d */
[----:B------:R-:W-:-:S05]  /*3f90*/  UISETP.NE.AND.EX UP3, UPT, UR5, URZ, UPT, UP3 ;  /* 0x000000ff0500728c */ /* 0x000fca000bf65330 */
[----:B------:R-:W3:Y:S08]  /*3fa0*/  LDC.64 R16, c[0x0][0xb10] ;  /* 0x0002c400ff107b82 */ /* 0x000ef00000000a00 */
[----:B------:R-:W1:Y:S08]  /*3fb0*/  LDC.64 R6, c[0x0][0xb18] ;  /* 0x0002c600ff067b82 */ /* 0x000e700000000a00 */
[----:B------:R-:W1:Y:S08]  /*3fc0*/  LDC.64 R4, c[0x0][0xb28] ;  /* 0x0002ca00ff047b82 */ /* 0x000e700000000a00 */
[----:B--2-4-:R-:W1:Y:S02]  /*3fd0*/  LDC R22, c[0x0][0x374] ;  /* 0x0000dd00ff167b82 */ /* 0x014e640000000800 */
.L_x_93:
[C---:B------:R-:W-:Y:S02]  /*3fe0*/  LEA R0, R30.reuse, UR7, 0x3 ;  /* 0x000000071e007c11 */ /* 0x040fe4000f8e18ff */
[----:B------:R-:W-:Y:S02]  /*3ff0*/  SHF.L.U32 R3, R29, 0x1f, RZ ;  /* 0x0000001f1d037819 */ /* 0x000fe400000006ff */
[----:B------:R-:W-:Y:S02]  /*4000*/  LEA R24, R30, UR7, 0x4 ;  /* 0x000000071e187c11 */ /* 0x000fe4000f8e20ff */
[----:B--2---:R-:W2:Y:S02]  /*4010*/  SYNCS.PHASECHK.TRANS64.TRYWAIT P0, [R0+URZ+0x80], R3 ;  /* 0x00008003000075a7 */ /* 0x004ea400080011ff */
[----:B--2---:R-:W-:Y:S05]  /*4020*/  @!P0 BRA `(.L_x_83) ;  /* 0x00000078002c8947 */ /* 0x004fea0003800000 */
.L_x_170:
[----:B------:R-:W-:Y:S01]  /*4030*/  ISETP.GE.AND P0, PT, R72, 0x1, PT ;  /* 0x000000014800780c */ /* 0x000fe20003f06270 */
[----:B------:R-:W4:Y:S01]  /*4040*/  LDS.128 R24, [R24+0xf0] ;  /* 0x0000f00018187984 */ /* 0x000f220000000c00 */
[----:B--2---:R-:W-:Y:S01]  /*4050*/  VIADD R0, R0, 0x90 ;  /* 0x0000009000007836 */ /* 0x004fe20000000000 */
[----:B------:R-:W-:Y:S01]  /*4060*/  @!PT LDS RZ, [RZ] ;  /* 0x00000000fffff984 */ /* 0x000fe20000000800 */
[----:B------:R-:W-:Y:S01]  /*4070*/  @!PT LDS RZ, [RZ] ;  /* 0x00000000fffff984 */ /* 0x000fe20000000800 */
[----:B------:R-:W-:Y:S01]  /*4080*/  @!PT LDS RZ, [RZ] ;  /* 0x00000000fffff984 */ /* 0x000fe20000000800 */
[----:B------:R-:W-:Y:S01]  /*4090*/  @!PT LDS RZ, [RZ] ;  /* 0x00000000fffff984 */ /* 0x000fe20000000800 */
[----:B------:R2:W-:Y:S06]  /*40a0*/  MEMBAR.ALL.CTA ;  /* 0x0000000000007992 */ /* 0x0005ec0000008000 */
[----:B--2---:R-:W2:Y:S01]  /*40b0*/  FENCE.VIEW.ASYNC.S ;  /* 0x00000000000073c6 */ /* 0x004ea20000000000 */
[----:B------:R-:W-:Y:S04]  /*40c0*/  PRMT R0, RZ, 0x654, R0 ;  /* 0x00000654ff007816 */ /* 0x000fe80000000000 */
[----:B--2---:R2:W-:Y:S01]  /*40d0*/  SYNCS.ARRIVE.TRANS64.RED.A1T0 RZ, [R0+URZ], RZ ;  /* 0x000000ff00ff79a7 */ /* 0x0045e200081004ff */
[----:B----4-:R-:W-:Y:S11]  /*40e0*/  LOP3.LUT P3, RZ, R26, 0x1, RZ, 0xc0, !PT ;  /* 0x000000011aff7812 */ /* 0x010ff6000786c0ff */
[----:B------:R-:W-:Y:S02]  /*40f0*/  @!UPT UIADD3 URZ, UPT, UPT, URZ, URZ, URZ ;  /* 0x000000fffffff290 */ /* 0x000fe4000fffe0ff */
[----:B------:R-:W-:Y:S02]  /*4100*/  @P3 MOV R13, R24 ;  /* 0x00000018000d3202 */ /* 0x000fe40000000f00 */
[----:B------:R-:W-:Y:S01]  /*4110*/  @P3 LOP3.LUT R8, R25, 0xffff, RZ, 0xc0, !PT ;  /* 0x0000ffff19083812 */ /* 0x000fe200078ec0ff */
[----:B--2---:R-:W-:Y:S06]  /*4120*/  @!P0 BRA `(.L_x_84) ;  /* 0x0000000000a48947 */ /* 0x004fec0003800000 */
[----:B-1----:R-:W-:Y:S01]  /*4130*/  IMAD.HI.U32 R35, R22, R7, RZ ;  /* 0x0000000716237227 */ /* 0x002fe200078e00ff */
[----:B------:R-:W-:Y:S02]  /*4140*/  ISETP.NE.AND P0, PT, R6, 0x1, PT ;  /* 0x000000010600780c */ /* 0x000fe40003f05270 */
[----:B------:R-:W-:Y:S01]  /*4150*/  ISETP.NE.AND P2, PT, R72, 0x1, PT ;  /* 0x000000014800780c */ /* 0x000fe20003f45270 */
[----:B---3--:R-:W-:Y:S01]  /*4160*/  IMAD.HI.U32 R34, R19, R16, RZ ;  /* 0x0000001013227227 */ /* 0x008fe200078e00ff */
[----:B------:R-:W-:Y:S02]  /*4170*/  SHF.R.U32.HI R35, RZ, R18, R35 ;  /* 0x00000012ff237219 */ /* 0x000fe40000011623 */
[----:B------:R-:W-:Y:S01]  /*4180*/  ISETP.NE.AND P4, PT, R2, 0x1, PT ;  /* 0x000000010200780c */ /* 0x000fe20003f85270 */
[----:B------:R-:W-:Y:S01]  /*4190*/  IMAD.HI.U32 R36, R13, R16, RZ ;  /* 0x000000100d247227 */ /* 0x000fe200078e00ff */
[----:B------:R-:W-:Y:S02]  /*41a0*/  SHF.R.U32.HI R34, RZ, R17, R34 ;  /* 0x00000011ff227219 */ /* 0x000fe40000011622 */
[----:B------:R-:W-:Y:S01]  /*41b0*/  SEL R3, R22, R35, !P0 ;  /* 0x0000002316037207 */ /* 0x000fe20004000000 */
[C---:B------:R-:W-:Y:S01]  /*41c0*/  IMAD.HI.U32 R35, R8.reuse, R7, RZ ;  /* 0x0000000708237227 */ /* 0x040fe200078e00ff */
[----:B------:R-:W-:Y:S02]  /*41d0*/  SEL R11, R19, R34, !P4 ;  /* 0x00000022130b7207 */ /* 0x000fe40006000000 */
[----:B------:R-:W-:Y:S01]  /*41e0*/  SHF.R.U32.HI R36, RZ, R17, R36 ;  /* 0x00000011ff247219 */ /* 0x000fe20000011624 */
[----:B------:R-:W-:Y:S01]  /*41f0*/  IMAD.HI.U32 R38, R3, R4, RZ ;  /* 0x0000000403267227 */ /* 0x000fe200078e00ff */
[----:B------:R-:W-:Y:S03]  /*4200*/  SHF.R.U32.HI R35, RZ, R18, R35 ;  /* 0x00000012ff237219 */ /* 0x000fe60000011623 */
[----:B------:R-:W-:Y:S01]  /*4210*/  IMAD.HI.U32 R34, R11, R4, RZ ;  /* 0x000000040b227227 */ /* 0x000fe200078e00ff */
[----:B------:R-:W-:Y:S02]  /*4220*/  @P2 SHF.R.U32.HI R3, RZ, R5, R38 ;  /* 0x00000005ff032219 */ /* 0x000fe40000011626 */
[----:B------:R-:W-:Y:S02]  /*4230*/  SEL R9, R8, R35, !P0 ;  /* 0x0000002308097207 */ /* 0x000fe40004000000 */
[----:B------:R-:W-:Y:S01]  /*4240*/  @P2 SHF.R.U32.HI R11, RZ, R5, R34 ;  /* 0x00000005ff0b2219 */ /* 0x000fe20000011622 */
[C---:B------:R-:W-:Y:S01]  /*4250*/  IMAD R10, R72.reuse, R3, RZ ;  /* 0x00000003480a7224 */ /* 0x040fe200078e02ff */
[----:B------:R-:W-:Y:S01]  /*4260*/  SEL R3, R13, R36, !P4 ;  /* 0x000000240d037207 */ /* 0x000fe20006000000 */
[C---:B------:R-:W-:Y:S03]  /*4270*/  IMAD.HI.U32 R14, R9.reuse, R4, RZ ;  /* 0x00000004090e7227 */ /* 0x040fe600078e00ff */
[----:B------:R-:W-:Y:S01]  /*4280*/  ISETP.GE.AND P0, PT, R9, R10, PT ;  /* 0x0000000a0900720c */ /* 0x000fe20003f06270 */
[C---:B------:R-:W-:Y:S01]  /*4290*/  IMAD R12, R72.reuse, R11, RZ ;  /* 0x0000000b480c7224 */ /* 0x040fe200078e02ff */
[-C--:B------:R-:W-:Y:S04]  /*42a0*/  SHF.R.U32.HI R14, RZ, R5.reuse, R14 ;  /* 0x00000005ff0e7219 */ /* 0x080fe8000001160e */
[----:B------:R-:W-:Y:S02]  /*42b0*/  ISETP.GE.OR P0, PT, R3, R12, P0 ;  /* 0x0000000c0300720c */ /* 0x000fe40000706670 */
[----:B------:R-:W-:Y:S05]  /*42c0*/  SEL R15, R9, R14, !P2 ;  /* 0x0000000e090f7207 */ /* 0x000fea0005000000 */
[----:B------:R-:W-:Y:S04]  /*42d0*/  IMAD.MOV R14, RZ, RZ, -R15 ;  /* 0x000000ffff0e7224 */ /* 0x000fe800078e0a0f */
[----:B------:R-:W-:Y:S02]  /*42e0*/  IMAD R14, R72, R14, R9 ;  /* 0x0000000e480e7224 */ /* 0x000fe400078e0209 */
[C---:B------:R-:W-:Y:S05]  /*42f0*/  @!P0 IMAD.HI.U32 R10, R3.reuse, R4, RZ ;  /* 0x00000004030a8227 */ /* 0x040fea00078e00ff */
[----:B------:R-:W-:Y:S04]  /*4300*/  @!P0 SHF.R.U32.HI R10, RZ, R5, R10 ;  /* 0x00000005ff0a8219 */ /* 0x000fe8000001160a */
[----:B------:R-:W-:Y:S01]  /*4310*/  @!P0 SEL R0, R3, R10, !P2 ;  /* 0x0000000a03008207 */ /* 0x000fe20005000000 */
[----:B------:R-:W-:Y:S03]  /*4320*/  IMAD.MOV R10, RZ, RZ, -R3 ;  /* 0x000000ffff0a7224 */ /* 0x000fe600078e0a03 */
[----:B------:R-:W-:Y:S01]  /*4330*/  @!P0 IADD3 R15, PT, PT, R15, -R0, RZ ;  /* 0x800000000f0f8210 */ /* 0x000fe20007ffe0ff */
[----:B------:R-:W-:Y:S01]  /*4340*/  @!P0 IMAD R0, R11, R14, R0 ;  /* 0x0000000e0b008224 */ /* 0x000fe200078e0200 */
[----:B------:R-:W-:Y:S01]  /*4350*/  IADD3 R11, PT, PT, -R9, RZ, RZ ;  /* 0x000000ff090b7210 */ /* 0x000fe20007ffe1ff */
[----:B------:R-:W-:Y:S02]  /*4360*/  IMAD R13, R2, R10, R13 ;  /* 0x0000000a020d7224 */ /* 0x000fe400078e020d */
[----:B------:R-:W-:Y:S02]  /*4370*/  @!P0 IMAD R9, R15, R72, R3 ;  /* 0x000000480f098224 */ /* 0x000fe400078e0203 */
[----:B------:R-:W-:Y:S02]  /*4380*/  @!P0 IMAD.MOV.U32 R3, RZ, RZ, R0 ;  /* 0x000000ffff038224 */ /* 0x000fe400078e0000 */
[----:B------:R-:W-:Y:S02]  /*4390*/  IMAD R8, R6, R11, R8 ;  /* 0x0000000b06087224 */ /* 0x000fe400078e0208 */
[----:B------:R-:W-:Y:S02]  /*43a0*/  IMAD R13, R3, R2, R13 ;  /* 0x00000002030d7224 */ /* 0x000fe400078e020d */
[----:B------:R-:W-:Y:S02]  /*43b0*/  IMAD R8, R9, R6, R8 ;  /* 0x0000000609087224 */ /* 0x000fe400078e0208 */
.L_x_84:
[----:B------:R-:W-:Y:S05]  /*43c0*/  BRA.U UP1, `(.L_x_85) ;  /* 0x0000000101107547 */ /* 0x000fea000b800000 */
[----:B------:R-:W-:Y:S04]  /*43d0*/  MOV R0, UR6 ;  /* 0x0000000600007c02 */ /* 0x000fe80008000f00 */
[----:B------:R-:W-:Y:S04]  /*43e0*/  SHF.L.U32 R3, R0, 0x1f, RZ ;  /* 0x0000001f00037819 */ /* 0x000fe800000006ff */
[----:B------:R-:W2:Y:S02]  /*43f0*/  SYNCS.PHASECHK.TRANS64.TRYWAIT P0, [UR7+0x78], R3 ;  /* 0x00007803ff0075a7 */ /* 0x000ea40008001107 */
[----:B--2---:R-:W-:Y:S05]  /*4400*/  @!P0 BRA `(.L_x_86) ;  /* 0x0000007400488947 */ /* 0x004fea0003800000 */
.L_x_85:
[----:B------:R-:W-:Y:S02]  /*4410*/  R2UR UR35, R21 ;  /* 0x00000000152372ca */ /* 0x000fe400000e0000 */
[----:B------:R-:W-:Y:S02]  /*4420*/  R2UR UR34, R20 ;  /* 0x00000000142272ca */ /* 0x000fe400000e0000 */
[----:B------:R-:W-:Y:S02]  /*4430*/  ISETP.NE.U32.AND P2, PT, RZ, UR4, PT ;  /* 0x00000004ff007c0c */ /* 0x000fe4000bf45070 */
[----:B------:R-:W-:Y:S02]  /*4440*/  SHF.L.U32 R12, R31, 0x1f, RZ ;  /* 0x0000001f1f0c7819 */ /* 0x000fe400000006ff */
[----:B------:R-:W-:Y:S05]  /*4450*/  ISETP.NE.AND.EX P2, PT, RZ, UR5, PT, P2 ;  /* 0x00000005ff007c0c */ /* 0x000fea000bf45320 */
[----:B------:R-:W-:Y:S02]  /*4460*/  USHF.L.U32 UR35, UR35, 0x7, URZ ;  /* 0x0000000723237899 */ /* 0x000fe400080006ff */
[----:B------:R-:W-:Y:S01]  /*4470*/  USHF.L.U32 UR34, UR34, 0x8, URZ ;  /* 0x0000000822227899 */ /* 0x000fe200080006ff */
[----:B------:R-:W-:Y:S11]  /*4480*/  BRA.U !UP3, `(.L_x_87) ;  /* 0x000000010b347547 */ /* 0x000ff6000b800000 */
[----:B------:R-:W-:Y:S01]  /*4490*/  UPLOP3.LUT UP0, UPT, UPT, UPT, UP2, 0x80, 0x8 ;  /* 0x000000000008789c */ /* 0x000fe20003f0f020 */
[----:B--2---:R-:W-:Y:S02]  /*44a0*/  HFMA2 R0, -RZ, RZ, 0, 5.9604644775390625e-08 ;  /* 0x00000001ff007431 */ /* 0x004fe400000001ff */
[----:B------:R-:W-:Y:S03]  /*44b0*/  IMAD.MOV.U32 R155, RZ, RZ, 0x1 ;  /* 0x00000001ff9b7424 */ /* 0x000fe600078e00ff */
[----:B------:R-:W-:Y:S05]  /*44c0*/  PLOP3.LUT P0, PT, PT, PT, UP0, 0x80, 0x8 ;  /* 0x000000000008781c */ /* 0x000fea0003f0f008 */
[----:B------:R-:W2:Y:S01]  /*44d0*/  @UP0 LDCU.64 UR10, c[0x0][0x888] ;  /* 0x00011100ff0a07ac */ /* 0x000ea20008000a00 */
[----:B------:R-:W-:Y:S07]  /*44e0*/  @UP0 UIMAD UR8, UR36, UR4, URZ ;  /* 0x00000004240802a4 */ /* 0x000fee000f8e02ff */
[----:B------:R-:W-:Y:S01]  /*44f0*/  @!P0 PRMT R155, R0, 0x7610, R155 ;  /* 0x00007610009b8816 */ /* 0x000fe2000000009b */
[----:B--2---:R-:W-:Y:S03]  /*4500*/  @UP0 UIMAD.WIDE UR10, UR8, 0x4, UR10 ;  /* 0x00000004080a08a5 */ /* 0x004fe6000f8e020a */
[----:B------:R-:W2:Y:S03]  /*4510*/  @!UP0 LDCU UR8, c[0x0][0x880] ;  /* 0x00011000ff0887ac */ /* 0x000ea60008000800 */
[----:B------:R-:W-:Y:S01]  /*4520*/  IMAD.U32 R10, RZ, RZ, UR10 ;  /* 0x0000000aff0a7e24 */ /* 0x000fe2000f8e00ff */
[----:B------:R-:W-:Y:S05]  /*4530*/  MOV R11, UR11 ;  /* 0x0000000b000b7c02 */ /* 0x000fea0008000f00 */
[----:B-----5:R4:W5:Y:S02]  /*4540*/  @P0 LDG.E R81, desc[UR46][R10.64] ;  /* 0x0000002e0a510981 */ /* 0x020964000c1e1900 */
[----:B--2-4-:R-:W-:Y:S07]  /*4550*/  @!P0 IMAD.U32 R81, RZ, RZ, UR8 ;  /* 0x00000008ff518e24 */ /* 0x014fee000f8e00ff */
.L_x_87:
[----:B-----5:R-:W-:Y:S01]  /*4560*/  @!P2 FSETP.EQ.AND P0, PT, R81, RZ, PT ;  /* 0x000000ff5100a20b */ /* 0x020fe20003f02000 */
[----:B------:R-:W-:Y:S01]  /*4570*/  @!UPT UIADD3 URZ, UPT, UPT, URZ, URZ, URZ ;  /* 0x000000fffffff290 */ /* 0x000fe2000fffe0ff */
[----:B------:R-:W-:Y:S11]  /*4580*/  @!P2 BRA `(.L_x_88) ;  /* 0x000000000014a947 */ /* 0x000ff60003800000 */
[----:B------:R-:W-:Y:S02]  /*4590*/  LOP3.LUT P2, RZ, R155, 0xff, RZ, 0xc0, !PT ;  /* 0x000000ff9bff7812 */ /* 0x000fe4000784c0ff */
[----:B------:R-:W-:Y:S04]  /*45a0*/  PLOP3.LUT P0, PT, PT, PT, UP0, 0x80, 0x8 ;  /* 0x000000000008781c */ /* 0x000fe80003f0f008 */
[----:B------:R-:W-:Y:S07]  /*45b0*/  PLOP3.LUT P0, PT, P0, PT, PT, 0x8, 0x80 ;  /* 0x000000000080781c */ /* 0x000fee000070e170 */
[----:B------:R-:W-:Y:S11]  /*45c0*/  @P2 FSETP.EQ.AND P0, PT, R81, RZ, PT ;  /* 0x000000ff5100220b */ /* 0x000ff60003f02000 */
[----:B------:R-:W-:Y:S02]  /*45d0*/  @!UPT UIADD3 URZ, UPT, UPT, URZ, URZ, URZ ;  /* 0x000000fffffff290 */ /* 0x000fe4000fffe0ff */
.L_x_88:
[----:B------:R-:W4:Y:S01]  /*45e0*/  SYNCS.PHASECHK.TRANS64.TRYWAIT P2, [UR7+0x50], R12 ;  /* 0x0000500cff0075a7 */ /* 0x000f220008041107 */
[----:B------:R-:W-:Y:S04]  /*45f0*/  ELECT P4, URZ, PT ;  /* 0x0000000000ff782f */ /* 0x000fe80003880000 */
[----:B------:R-:W-:Y:S11]  /*4600*/  PLOP3.LUT P4, PT, P0, P4, PT, 0xf2, 0x2f ;  /* 0x00000000002f781c */ /* 0x000ff60000789e72 */
[----:B------:R-:W-:Y:S02]  /*4610*/  @!UPT UIADD3 URZ, UPT, UPT, URZ, URZ, URZ ;  /* 0x000000fffffff290 */ /* 0x000fe4000fffe0ff */
[----:B-1----:R-:W-:Y:S05]  /*4620*/  @!P4 IADD3 R9, P0, PT, R32, 0x580, RZ ;  /* 0x000005802009c810 */ /* 0x002fea0007f1e0ff */
[----:B--2---:R-:W-:Y:S01]  /*4630*/  @!P4 IMAD.X R0, RZ, RZ, R33, P0 ;  /* 0x000000ffff00c224 */ /* 0x004fe200000e0621 */
[----:B----4-:R-:W-:Y:S07]  /*4640*/  @!P2 BRA `(.L_x_89) ;  /* 0x0000007000d0a947 */ /* 0x010fee0003800000 */
.L_x_173:
[----:B------:R-:W-:Y:S01]  /*4650*/  @!P4 R2UR UR8, R0 ;  /* 0x000000000008c2ca */ /* 0x000fe200000e0000 */
[----:B------:R-:W-:Y:S01]  /*4660*/  VOTEU.ALL UP1, P4 ;  /* 0x0000000000ff7886 */ /* 0x000fe20002020000 */
[----:B------:R-:W-:Y:S01]  /*4670*/  @!P4 R2UR UR9, R9 ;  /* 0x000000000909c2ca */ /* 0x000fe200000e0000 */
[----:B------:R-:W-:Y:S01]  /*4680*/  @!P4 IMAD.MOV.U32 R0, RZ, RZ, 0x4000 ;  /* 0x00004000ff00c424 */ /* 0x000fe200078e00ff */
[----:B------:R-:W-:Y:S01]  /*4690*/  UMOV UR10, 0x0 ;  /* 0x00000000000a7882 */ /* 0x000fe20000000000 */
[----:B------:R-:W-:Y:S01]  /*46a0*/  UMOV UR11, 0x10000000 ;  /* 0x10000000000b7882 */ /* 0x000fe20000000000 */
[----:B------:R-:W-:Y:S01]  /*46b0*/  @!UP1 UIADD3 UR32, UPT, UPT, UR7, 0x400, URZ ;  /* 0x0000040007209890 */ /* 0x000fe2000fffe0ff */
[----:B------:R-:W-:Y:S01]  /*46c0*/  @!P4 IADD3 R9, P0, PT, R32, 0x580, RZ ;  /* 0x000005802009c810 */ /* 0x000fe20007f1e0ff */
[----:B------:R-:W-:Y:S05]  /*46d0*/  VOTEU.ALL UP1, P4 ;  /* 0x0000000000ff7886 */ /* 0x000fea0002020000 */
[----:B------:R-:W-:Y:S01]  /*46e0*/  IMAD.U32 R11, RZ, RZ, UR8 ;  /* 0x00000008ff0b7e24 */ /* 0x000fe2000f8e00ff */
[----:B------:R-:W-:Y:S01]  /*46f0*/  UPRMT UR8, UR37, 0x654, UR33 ;  /* 0x0000065425087896 */ /* 0x000fe20008000021 */
[----:B------:R-:W-:Y:S03]  /*4700*/  IMAD.U32 R10, RZ, RZ, UR9 ;  /* 0x00000009ff0a7e24 */ /* 0x000fe6000f8e00ff */
[----:B------:R-:W-:Y:S02]  /*4710*/  @!P4 R2UR UR15, R11 ;  /* 0x000000000b0fc2ca */ /* 0x000fe400000e0000 */
[----:B------:R-:W-:Y:S11]  /*4720*/  @!P4 R2UR UR14, R10 ;  /* 0x000000000a0ec2ca */ /* 0x000ff600000e0000 */
[----:B------:R-:W-:Y:S02]  /*4730*/  @!UPT UIADD3 URZ, UPT, UPT, URZ, URZ, URZ ;  /* 0x000000fffffff290 */ /* 0x000fe4000fffe0ff */
[----:B------:R2:W-:Y:S01]  /*4740*/  @!UP1 UTMALDG.3D [UR32], [UR14], desc[UR10] ;  /* 0x00000a200e0095b4 */ /* 0x0005e20008011000 */
[----:B------:R4:W-:Y:S01]  /*4750*/  @!P4 SYNCS.ARRIVE.TRANS64.RED.A0TR RZ, [UR7+0x30], R0 ;  /* 0x00003000ffffc9a7 */ /* 0x0009e20008300407 */
[----:B------:R-:W-:Y:S01]  /*4760*/  SYNCS.ARRIVE.TRANS64.RED.A1T0 RZ, [UR8], RZ ;  /* 0x000000ffffff79a7 */ /* 0x000fe20008100408 */
[----:B----4-:R-:W-:Y:S01]  /*4770*/  @!P4 IMAD.X R0, RZ, RZ, R33, P0 ;  /* 0x000000ffff00c224 */ /* 0x010fe200000e0621 */
[----:B------:R-:W4:Y:S02]  /*4780*/  SYNCS.PHASECHK.TRANS64.TRYWAIT P2, [UR7+0x58], R12 ;  /* 0x0000580cff0075a7 */ /* 0x000f240008041107 */
[----:B--2-4-:R-:W-:Y:S05]  /*4790*/  @!P2 BRA `(.L_x_90) ;  /* 0x000000700094a947 */ /* 0x014fea0003800000 */
.L_x_175:
        /* <DEDUP_REMOVED lines=8> */
[----:B------:R-:W-:Y:S01]  /*4820*/  @!UP1 UIADD3 UR24, UPT, UPT, UR7, 0x4400, URZ ;  /* 0x0000440007189890 */ /* 0x000fe2000fffe0ff */
[----:B------:R-:W-:Y:S01]  /*4830*/  VOTEU.ALL UP1, P4 ;  /* 0x0000000000ff7886 */ /* 0x000fe20002020000 */
[----:B------:R-:W-:Y:S01]  /*4840*/  UMOV UR27, UR35 ;  /* 0x00000023001b7c82 */ /* 0x000fe20008000000 */
[----:B------:R-:W-:Y:S02]  /*4850*/  UMOV UR28, UR36 ;  /* 0x00000024001c7c82 */ /* 0x000fe40008000000 */
[----:B------:R-:W-:Y:S01]  /*4860*/  IMAD.U32 R11, RZ, RZ, UR8 ;  /* 0x00000008ff0b7e24 */ /* 0x000fe2000f8e00ff */
[----:B------:R-:W-:Y:S01]  /*4870*/  UPRMT UR8, UR37, 0x654, UR25 ;  /* 0x0000065425087896 */ /* 0x000fe20008000019 */
[----:B------:R-:W-:Y:S02]  /*4880*/  IMAD.U32 R10, RZ, RZ, UR9 ;  /* 0x00000009ff0a7e24 */ /* 0x000fe4000f8e00ff */
[----:B------:R-:W-:Y:S01]  /*4890*/  @!P4 IMAD.X R20, RZ, RZ, R33, P0 ;  /* 0x000000ffff14c224 */ /* 0x000fe200000e0621 */
[----:B------:R-:W-:Y:S02]  /*48a0*/  @!P4 R2UR UR15, R11 ;  /* 0x000000000b0fc2ca */ /* 0x000fe400000e0000 */
[----:B------:R-:W-:Y:S11]  /*48b0*/  @!P4 R2UR UR14, R10 ;  /* 0x000000000a0ec2ca */ /* 0x000ff600000e0000 */
[----:B------:R-:W-:Y:S02]  /*48c0*/  @!UPT UIADD3 URZ, UPT, UPT, URZ, URZ, URZ ;  /* 0x000000fffffff290 */ /* 0x000fe4000fffe0ff */
[----:B------:R2:W-:Y:S01]  /*48d0*/  @!UP1 UTMALDG.3D [UR24], [UR14], desc[UR10] ;  /* 0x00000a180e0095b4 */ /* 0x0005e20008011000 */
[----:B------:R2:W-:Y:S01]  /*48e0*/  @!P4 SYNCS.ARRIVE.TRANS64.RED.A0TR RZ, [UR7+0x38], R0 ;  /* 0x00003800ffffc9a7 */ /* 0x0005e20008300407 */
[----:B------:R-:W-:Y:S01]  /*48f0*/  SYNCS.ARRIVE.TRANS64.RED.A1T0 RZ, [UR8], RZ ;  /* 0x000000ffffff79a7 */ /* 0x000fe20008100408 */
[----:B------:R-:W4:Y:S02]  /*4900*/  SYNCS.PHASECHK.TRANS64.TRYWAIT P2, [UR7+0x60], R12 ;  /* 0x0000600cff0075a7 */ /* 0x000f240008041107 */
[----:B--2-4-:R-:W-:Y:S05]  /*4910*/  @!P2 BRA `(.L_x_91) ;  /* 0x00000070004ca947 */ /* 0x014fea0003800000 */
.L_x_177:
[----:B------:R-:W2:Y:S01]  /*4920*/  LDC.64 R14, c[0x0][0xb10] ;  /* 0x0002c400ff0e7b82 */ /* 0x000ea20000000a00 */
[----:B------:R-:W-:Y:S01]  /*4930*/  @!P4 R2UR UR8, R20 ;  /* 0x000000001408c2ca */ /* 0x000fe200000e0000 */
[----:B------:R-:W-:Y:S01]  /*4940*/  VOTEU.ALL UP1, P4 ;  /* 0x0000000000ff7886 */ /* 0x000fe20002020000 */
[----:B------:R-:W-:Y:S01]  /*4950*/  @!P4 R2UR UR9, R21 ;  /* 0x000000001509c2ca */ /* 0x000fe200000e0000 */
[----:B------:R-:W-:Y:S01]  /*4960*/  UMOV UR10, 0x0 ;  /* 0x00000000000a7882 */ /* 0x000fe20000000000 */
[----:B------:R-:W-:Y:S03]  /*4970*/  UMOV UR11, 0x10000000 ;  /* 0x10000000000b7882 */ /* 0x000fe60000000000 */
[----:B------:R-:W4:Y:S01]  /*4980*/  LDC.64 R10, c[0x0][0xb18] ;  /* 0x0002c600ff0a7b82 */ /* 0x000f220000000a00 */
[----:B------:R-:W-:Y:S01]  /*4990*/  @!UP1 UIADD3 UR18, UPT, UPT, UR34, 0x80, URZ ;  /* 0x0000008022129890 */ /* 0x000fe2000fffe0ff */
[----:B------:R-:W-:Y:S01]  /*49a0*/  @P3 SHF.R.U32.HI R28, RZ, 0x10, R25 ;  /* 0x00000010ff1c3819 */ /* 0x000fe20000011619 */
[----:B------:R-:W-:Y:S01]  /*49b0*/  @!UP1 UIADD3 UR16, UPT, UPT, UR7, 0x8400, URZ ;  /* 0x0000840007109890 */ /* 0x000fe2000fffe0ff */
[----:B------:R-:W-:Y:S01]  /*49c0*/  VIADD R30, R30, 0x1 ;  /* 0x000000011e1e7836 */ /* 0x000fe20000000000 */
[----:B------:R-:W-:Y:S03]  /*49d0*/  VOTEU.ALL UP1, P4 ;  /* 0x0000000000ff7886 */ /* 0x000fe60002020000 */
[----:B------:R-:W5:Y:S01]  /*49e0*/  @!P1 LDC R0, c[0x0][0xb20] ;  /* 0x0002c800ff009b82 */ /* 0x000f620000000800 */
[----:B------:R-:W-:Y:S01]  /*49f0*/  UMOV UR19, UR35 ;  /* 0x0000002300137c82 */ /* 0x000fe20008000000 */
[----:B------:R-:W-:Y:S01]  /*4a00*/  IMAD.U32 R21, RZ, RZ, UR8 ;  /* 0x00000008ff157e24 */ /* 0x000fe2000f8e00ff */
[----:B------:R-:W-:Y:S05]  /*4a10*/  UMOV UR20, UR36 ;  /* 0x0000002400147c82 */ /* 0x000fea0008000000 */
[----:B-1----:R-:W1:Y:S01]  /*4a20*/  @!P1 LDC R3, c[0x0][0xb0c] ;  /* 0x0002c300ff039b82 */ /* 0x002e620000000800 */
[----:B------:R-:W-:Y:S01]  /*4a30*/  IMAD.U32 R20, RZ, RZ, UR9 ;  /* 0x00000009ff147e24 */ /* 0x000fe2000f8e00ff */
[----:B------:R-:W-:Y:S01]  /*4a40*/  UPRMT UR8, UR37, 0x654, UR17 ;  /* 0x0000065425087896 */ /* 0x000fe20008000011 */
[----:B------:R-:W-:Y:S03]  /*4a50*/  @!P4 R2UR UR15, R21 ;  /* 0x00000000150fc2ca */ /* 0x000fe600000e0000 */
[----:B------:R-:W-:Y:S01]  /*4a60*/  @!P4 R2UR UR14, R20 ;  /* 0x00000000140ec2ca */ /* 0x000fe200000e0000 */
[----:B------:R-:W-:Y:S11]  /*4a70*/  @!P4 IMAD.MOV.U32 R20, RZ, RZ, 0x4000 ;  /* 0x00004000ff14c424 */ /* 0x000ff600078e00ff */
[----:B------:R-:W-:Y:S01]  /*4a80*/  @!UPT UIADD3 URZ, UPT, UPT, URZ, URZ, URZ ;  /* 0x000000fffffff290 */ /* 0x000fe2000fffe0ff */
[----:B------:R1:W-:Y:S01]  /*4a90*/  @!UP1 UTMALDG.3D [UR16], [UR14], desc[UR10] ;  /* 0x00000a100e0095b4 */ /* 0x0003e20008011000 */
[----:B------:R1:W-:Y:S02]  /*4aa0*/  @!P4 SYNCS.ARRIVE.TRANS64.RED.A0TR RZ, [UR7+0x40], R20 ;  /* 0x00004014ffffc9a7 */ /* 0x0003e40008300407 */
[----:B-1----:R-:W-:Y:S01]  /*4ab0*/  @!P1 ISETP.NE.AND P2, PT, R3, 0x1, PT ;  /* 0x000000010300980c */ /* 0x002fe20003f45270 */
[C---:B--2---:R-:W-:Y:S01]  /*4ac0*/  @!P1 IMAD.HI.U32 R14, R13.reuse, R14, RZ ;  /* 0x0000000e0d0e9227 */ /* 0x044fe200078e00ff */
[----:B----4-:R-:W-:Y:S03]  /*4ad0*/  @!P1 ISETP.NE.AND P0, PT, R10, 0x1, PT ;  /* 0x000000010a00980c */ /* 0x010fe60003f05270 */
[C---:B------:R-:W-:Y:S01]  /*4ae0*/  @!P1 IMAD.HI.U32 R11, R8.reuse, R11, RZ ;  /* 0x0000000b080b9227 */ /* 0x040fe200078e00ff */
[----:B------:R-:W-:Y:S04]  /*4af0*/  @!P1 SHF.R.U32.HI R14, RZ, R15, R14 ;  /* 0x0000000fff0e9219 */ /* 0x000fe8000001160e */
[----:B-----5:R-:W-:Y:S01]  /*4b00*/  @!P1 SHF.R.U32.HI R9, RZ, R0, R11 ;  /* 0x00000000ff099219 */ /* 0x020fe2000001160b */
[----:B------:R-:W-:Y:S01]  /*4b10*/  SYNCS.ARRIVE.TRANS64.RED.A1T0 RZ, [UR8], RZ ;  /* 0x000000ffffff79a7 */ /* 0x000fe20008100408 */
[----:B------:R-:W-:Y:S02]  /*4b20*/  @!P1 SEL R14, R13, R14, !P2 ;  /* 0x0000000e0d0e9207 */ /* 0x000fe40005000000 */
[----:B------:R-:W-:Y:S01]  /*4b30*/  @!P1 SEL R9, R8, R9, !P0 ;  /* 0x0000000908099207 */ /* 0x000fe20004000000 */
[----:B------:R-:W1:Y:S04]  /*4b40*/  SYNCS.PHASECHK.TRANS64.TRYWAIT P5, [UR7+0x68], R12 ;  /* 0x0000680cff0075a7 */ /* 0x000e6800080a1107 */
[----:B------:R-:W-:Y:S02]  /*4b50*/  @!P1 IMAD.IADD R0, R9, 0x1, -R14 ;  /* 0x0000000109009824 */ /* 0x000fe400078e0a0e */
[----:B------:R-:W-:Y:S02]  /*4b60*/  @!P1 IMAD.IADD R9, R14, 0x1, -R9 ;  /* 0x000000010e099824 */ /* 0x000fe400078e0a09 */
[----:B------:R-:W-:Y:S02]  /*4b70*/  @!P1 IMAD R13, R0, R3, R13 ;  /* 0x00000003000d9224 */ /* 0x000fe400078e020d */
[----:B------:R-:W-:Y:S01]  /*4b80*/  @!P1 IMAD R8, R9, R10, R8 ;  /* 0x0000000a09089224 */ /* 0x000fe200078e0208 */
[----:B-1----:R-:W-:Y:S06]  /*4b90*/  @!P5 BRA `(.L_x_92) ;  /* 0x0000006c00c4d947 */ /* 0x002fec0003800000 */
.L_x_179:
[----:B-1----:R-:W-:Y:S01]  /*4ba0*/  @!P4 IADD3 R3, P0, PT, R32, 0x580, RZ ;  /* 0x000005802003c810 */ /* 0x002fe20007f1e0ff */
[----:B------:R-:W-:Y:S01]  /*4bb0*/  VOTEU.ALL UP1, P4 ;  /* 0x0000000000ff7886 */ /* 0x000fe20002020000 */
[----:B------:R-:W-:Y:S01]  /*4bc0*/  UMOV UR18, 0x0 ;  /* 0x0000000000127882 */ /* 0x000fe20000000000 */
[----:B------:R-:W-:Y:S01]  /*4bd0*/  UMOV UR19, 0x10000000 ;  /* 0x1000000000137882 */ /* 0x000fe20000000000 */
[----:B------:R-:W-:Y:S01]  /*4be0*/  @!P4 R2UR UR9, R3 ;  /* 0x000000000309c2ca */ /* 0x000fe200000e0000 */
[----:B------:R-:W-:Y:S01]  /*4bf0*/  @!P4 IMAD.X R0, RZ, RZ, R33, P0 ;  /* 0x000000ffff00c224 */ /* 0x000fe200000e0621 */
[----:B------:R-:W-:Y:S01]  /*4c00*/  @!UP1 UIADD3 UR10, UPT, UPT, UR34, 0xc0, URZ ;  /* 0x000000c0220a9890 */ /* 0x000fe2000fffe0ff */
[----:B------:R-:W-:Y:S01]  /*4c10*/  ISETP.NE.AND P0, PT, R30, 0x2, PT ;  /* 0x000000021e00780c */ /* 0x000fe20003f05270 */
[----:B------:R-:W-:Y:S01]  /*4c20*/  UMOV UR11, UR35 ;  /* 0x00000023000b7c82 */ /* 0x000fe20008000000 */
[----:B------:R-:W-:Y:S01]  /*4c30*/  UMOV UR12, UR36 ;  /* 0x00000024000c7c82 */ /* 0x000fe20008000000 */
[----:B------:R-:W-:Y:S01]  /*4c40*/  @!P4 R2UR UR8, R0 ;  /* 0x000000000008c2ca */ /* 0x000fe200000e0000 */
[----:B------:R-:W-:Y:S01]  /*4c50*/  IMAD.IADD R20, R8, 0x1, R154 ;  /* 0x0000000108147824 */ /* 0x000fe200078e029a */
[----:B------:R-:W-:Y:S01]  /*4c60*/  @P3 R2UR UR36, R28 ;  /* 0x000000001c2432ca */ /* 0x000fe200000e0000 */
[----:B------:R-:W-:Y:S01]  /*4c70*/  IMAD.IADD R21, R13, 0x1, R156 ;  /* 0x000000010d157824 */ /* 0x000fe200078e029c */
[----:B------:R-:W-:Y:S02]  /*4c80*/  SEL R0, RZ, 0x1, P0 ;  /* 0x00000001ff007807 */ /* 0x000fe40000000000 */
[----:B------:R-:W-:Y:S01]  /*4c90*/  LOP3.LUT R31, R31, 0x1, RZ, 0x3c, !PT ;  /* 0x000000011f1f7812 */ /* 0x000fe200078e3cff */
[----:B------:R-:W-:Y:S01]  /*4ca0*/  IMAD.U32 R10, RZ, RZ, UR9 ;  /* 0x00000009ff0a7e24 */ /* 0x000fe2000f8e00ff */
[----:B------:R-:W-:Y:S01]  /*4cb0*/  @!UP1 UIADD3 UR9, UPT, UPT, UR7, 0x48, URZ ;  /* 0x0000004807099890 */ /* 0x000fe2000fffe0ff */
[----:B------:R-:W-:Y:S02]  /*4cc0*/  LOP3.LUT R29, R29, R0, RZ, 0x3c, !PT ;  /* 0x000000001d1d7212 */ /* 0x000fe400078e3cff */
[----:B------:R-:W-:Y:S02]  /*4cd0*/  SEL R30, R30, RZ, P0 ;  /* 0x000000ff1e1e7207 */ /* 0x000fe40000000000 */
[----:B------:R-:W-:Y:S01]  /*4ce0*/  IMAD.U32 R11, RZ, RZ, UR8 ;  /* 0x00000008ff0b7e24 */ /* 0x000fe2000f8e00ff */
[----:B------:R-:W-:Y:S01]  /*4cf0*/  @!P4 R2UR UR14, R10 ;  /* 0x000000000a0ec2ca */ /* 0x000fe200000e0000 */
[----:B------:R-:W-:Y:S01]  /*4d00*/  @!UP1 UIADD3 UR8, UPT, UPT, UR7, 0xc400, URZ ;  /* 0x0000c40007089890 */ /* 0x000fe2000fffe0ff */
[----:B------:R-:W-:Y:S02]  /*4d10*/  VOTEU.ALL UP1, P4 ;  /* 0x0000000000ff7886 */ /* 0x000fe40002020000 */
[----:B------:R-:W-:Y:S11]  /*4d20*/  @!P4 R2UR UR15, R11 ;  /* 0x000000000b0fc2ca */ /* 0x000ff600000e0000 */
[----:B------:R-:W-:Y:S02]  /*4d30*/  @!UPT UIADD3 URZ, UPT, UPT, URZ, URZ, URZ ;  /* 0x000000fffffff290 */ /* 0x000fe4000fffe0ff */
[----:B------:R2:W-:Y:S01]  /*4d40*/  @!UP1 UTMALDG.3D [UR8], [UR14], desc[UR18] ;  /* 0x000012080e0095b4 */ /* 0x0005e20008011000 */
[----:B------:R2:W-:Y:S01]  /*4d50*/  @!P4 SYNCS.ARRIVE.TRANS64.RED.A0TR RZ, [UR7+0x48], R23 ;  /* 0x00004817ffffc9a7 */ /* 0x0005e20008300407 */
[----:B------:R-:W-:Y:S01]  /*4d60*/  UPLOP3.LUT UP1, UPT, UPT, UPT, UPT, 0x80, 0x8 ;  /* 0x000000000008789c */ /* 0x000fe20003f2f070 */
[----:B------:R-:W-:Y:S01]  /*4d70*/  SYNCS.ARRIVE.TRANS64.RED.A1T0 RZ, [UR13], RZ ;  /* 0x000000ffffff79a7 */ /* 0x000fe2000810040d */
[----:B------:R-:W-:Y:S09]  /*4d80*/  @P3 BRA `(.L_x_93) ;  /* 0xfffffff000943947 */ /* 0x000ff2000383ffff */
[----:B------:R-:W-:-:S04]  /*4d90*/  SHF.L.U32 R3, R31, 0x1f, RZ ;  /* 0x0000001f1f037819 */ /* 0x000fc800000006ff */
[----:B------:R-:W1:Y:S02]  /*4da0*/  SYNCS.PHASECHK.TRANS64.TRYWAIT P0, [UR7+0x50], R3 ;  /* 0x00005003ff0075a7 */ /* 0x000e640008001107 */
[----:B-1----:R-:W-:Y:S05]  /*4db0*/  @!P0 BRA `(.L_x_94) ;  /* 0x0000006c00548947 */ /* 0x002fea0003800000 */
.L_x_181:
[----:B------:R-:W4:Y:S02]  /*4dc0*/  SYNCS.PHASECHK.TRANS64.TRYWAIT P0, [UR7+0x58], R3 ;  /* 0x00005803ff0075a7 */ /* 0x000f240008001107 */
[----:B----4-:R-:W-:Y:S05]  /*4dd0*/  @!P0 BRA `(.L_x_95) ;  /* 0x0000006c00648947 */ /* 0x010fea0003800000 */
.L_x_183:
[----:B------:R-:W4:Y:S02]  /*4de0*/  SYNCS.PHASECHK.TRANS64.TRYWAIT P0, [UR7+0x60], R3 ;  /* 0x00006003ff0075a7 */ /* 0x000f240008001107 */
[----:B----4-:R-:W-:Y:S05]  /*4df0*/  @!P0 BRA `(.L_x_96) ;  /* 0x0000006c00748947 */ /* 0x010fea0003800000 */
.L_x_185:
[----:B-1----:R-:W-:-:S07]  /*4e00*/  MOV R0, UR7 ;  /* 0x0000000700007c02 */ /* 0x002fce0008000f00 */
.L_x_97:
[----:B-1----:R-:W-:-:S04]  /*4e10*/  SHF.L.U32 R3, R31, 0x1f, RZ ;  /* 0x0000001f1f037819 */ /* 0x002fc800000006ff */
[----:B------:R1:W4:Y:S03]  /*4e20*/  SYNCS.PHASECHK.TRANS64.TRYWAIT P0, [R0+URZ+0x68], R3 ;  /* 0x00006803000075a7 */ /* 0x00032600080011ff */
[----:B----4-:R-:W-:Y:S05]  /*4e30*/  @!P0 NANOSLEEP.SYNCS 0x989680 ;  /* 0x009896800000895d */ /* 0x010fea0003900000 */
[----:B------:R-:W4:Y:S02]  /*4e40*/  @!P0 SYNCS.PHASECHK.TRANS64 P0, [R0+URZ+0x68], R3 ;  /* 0x00006803000085a7 */ /* 0x000f2400080010ff */
[----:B--2-4-:R-:W-:Y:S05]  /*4e50*/  @P0 EXIT ;  /* 0x000000000000094d */ /* 0x014fea0003800000 */
[----:B------:R-:W-:Y:S05]  /*4e60*/  BRA `(.L_x_97) ;  /* 0xfffffffc00e87947 */ /* 0x000fea000383ffff */
.L_x_82:
[----:B------:R-:W-:-:S06]  /*4e70*/  UISETP.GE.AND UP1, UPT, UR10, 0x4, UPT ;  /* 0x000000040a00788c */ /* 0x000fcc000bf26270 */
[----:B------:R-:W-:-:S13]  /*4e80*/  PLOP3.LUT P0, PT, PT, PT, UP1, 0x80, 0x8 ;  /* 0x000000000008781c */ /* 0x000fda0003f0f018 */
[----:B------:R-:W-:Y:S05]  /*4e90*/  @!P0 EXIT ;  /* 0x000000000000894d */ /* 0x000fea0003800000 */
[----:B------:R-:W-:Y:S01]  /*4ea0*/  BAR.SYNC.DEFER_BLOCKING 0x6, 0xa0 ;  /* 0x0182800000007b1d */ /* 0x000fe20000010000 */
[C---:B------:R-:W-:Y:S01]  /*4eb0*/  IMAD.SHL.U32 R3, R170.reuse, 0x40, RZ ;  /* 0x00000040aa037824 */ /* 0x040fe200078e00ff */
[C---:B------:R-:W-:Y:S01]  /*4ec0*/  LOP3.LUT R161, R170.reuse, 0x1, RZ, 0xc0, !PT ;  /* 0x00000001aaa17812 */ /* 0x040fe200078ec0ff */
[C---:B------:R-:W-:Y:S02]  /*4ed0*/  IMAD.U32 R79, R170.reuse, 0x10000, RZ ;  /* 0x00010000aa4f7824 */ /* 0x040fe400078e00ff */
[----:B------:R-:W-:Y:S02]  /*4ee0*/  HFMA2 R167, -RZ, RZ, 0, 5.9604644775390625e-08 ;  /* 0x00000001ffa77431 */ /* 0x000fe400000001ff */
[C---:B------:R-:W-:Y:S01]  /*4ef0*/  IMAD.SHL.U32 R160, R170.reuse, 0x8, RZ ;  /* 0x00000008aaa07824 */ /* 0x040fe200078e00ff */
[----:B------:R-:W-:Y:S01]  /*4f00*/  UMOV UR48, 0x400 ;  /* 0x0000040000307882 */ /* 0x000fe20000000000 */
[----:B------:R-:W1:Y:S01]  /*4f10*/  LDC R159, c[0x0][0x370] ;  /* 0x0000dc00ff9f7b82 */ /* 0x000e620000000800 */
[----:B------:R-:W-:Y:S01]  /*4f20*/  ULEA UR48, UR37, UR48, 0x18 ;  /* 0x0000003025307291 */ /* 0x000fe2000f8ec0ff */
[----:B------:R-:W-:Y:S01]  /*4f30*/  ISETP.NE.U32.AND P0, PT, R161, 0x1, PT ;  /* 0x00000001a100780c */ /* 0x000fe20003f05070 */
[----:B------:R-:W-:Y:S01]  /*4f40*/  IMAD.MOV.U32 R169, RZ, RZ, 0x2 ;  /* 0x00000002ffa97424 */ /* 0x000fe200078e00ff */
[----:B------:R-:W-:Y:S01]  /*4f50*/  LOP3.LUT R5, R3, 0x1c0, RZ, 0xc0, !PT ;  /* 0x000001c003057812 */ /* 0x000fe200078ec0ff */
[----:B------:R-:W-:Y:S01]  /*4f60*/  UIADD3 UR4, UPT, UPT, UR48, 0x400, URZ ;  /* 0x0000040030047890 */ /* 0x000fe2000fffe0ff */
[----:B------:R-:W-:Y:S01]  /*4f70*/  LOP3.LUT R79, R79, 0x600000, RZ, 0xc0, !PT ;  /* 0x006000004f4f7812 */ /* 0x000fe200078ec0ff */
[----:B------:R-:W-:Y:S01]  /*4f80*/  IMAD.MOV.U32 R168, RZ, RZ, 0x4 ;  /* 0x00000004ffa87424 */ /* 0x000fe200078e00ff */
[----:B------:R-:W2:Y:S01]  /*4f90*/  LDC R74, c[0x0][0xb0c] ;  /* 0x0002c300ff4a7b82 */ /* 0x000ea20000000800 */
[----:B------:R-:W-:Y:S01]  /*4fa0*/  R2P PR, R170, 0x6 ;  /* 0x00000006aa007804 */ /* 0x000fe20000000000 */
[----:B------:R-:W-:Y:S01]  /*4fb0*/  IMAD.MOV.U32 R76, RZ, RZ, RZ ;  /* 0x000000ffff4c7224 */ /* 0x000fe200078e00ff */
[----:B------:R-:W-:Y:S01]  /*4fc0*/  LOP3.LUT R160, R5, 0x38, R160, 0xf8, !PT ;  /* 0x0000003805a07812 */ /* 0x000fe200078ef8a0 */
[----:B------:R-:W-:Y:S01]  /*4fd0*/  IMAD.MOV.U32 R166, RZ, RZ, RZ ;  /* 0x000000ffffa67224 */ /* 0x000fe200078e00ff */
[----:B------:R-:W-:Y:S01]  /*4fe0*/  P2R R2, PR, RZ, 0x1 ;  /* 0x00000001ff027803 */ /* 0x000fe20000000000 */
[----:B------:R-:W-:Y:S01]  /*4ff0*/  IMAD.MOV.U32 R173, RZ, RZ, RZ ;  /* 0x000000ffffad7224 */ /* 0x000fe200078e00ff */
[----:B------:R-:W-:Y:S01]  /*5000*/  LOP3.LUT R160, R160, 0x1e00, R3, 0xf8, !PT ;  /* 0x00001e00a0a07812 */ /* 0x000fe200078ef803 */
[----:B------:R-:W3:Y:S01]  /*5010*/  LDC R157, c[0x0][0xb20] ;  /* 0x0002c800ff9d7b82 */ /* 0x000ee20000000800 */
[----:B------:R-:W4:Y:S01]  /*5020*/  LDS R0, [UR48+0x110] ;  /* 0x00011030ff007984 */ /* 0x000f220008000800 */
[----:B------:R-:W-:Y:S01]  /*5030*/  LOP3.LUT R170, R170, 0x60, RZ, 0xc0, !PT ;  /* 0x00000060aaaa7812 */ /* 0x000fe200078ec0ff */
[----:B------:R-:W-:Y:S01]  /*5040*/  IMAD.U32 R163, RZ, RZ, UR4 ;  /* 0x00000004ffa37e24 */ /* 0x000fe2000f8e00ff */
[----:B------:R-:W-:Y:S01]  /*5050*/  MOV R165, RZ ;  /* 0x000000ff00a57202 */ /* 0x000fe20000000f00 */
[----:B------:R-:W1:Y:S01]  /*5060*/  LDCU.64 UR52, c[0x0][0x348] ;  /* 0x00006900ff3477ac */ /* 0x000e620008000a00 */
[----:B------:R-:W-:-:S02]  /*5070*/  SEL R169, R169, 0xfffffffe, !P1 ;  /* 0xfffffffea9a97807 */ /* 0x000fc40004800000 */
[----:B------:R-:W1:Y:S01]  /*5080*/  LDC R73, c[0x0][0xb30] ;  /* 0x0002cc00ff497b82 */ /* 0x000e620000000800 */
[----:B------:R-:W-:Y:S01]  /*5090*/  SEL R168, R168, 0xfffffffc, !P2 ;  /* 0xfffffffca8a87807 */ /* 0x000fe20005000000 */
[----:B------:R-:W1:Y:S01]  /*50a0*/  LDCU.64 UR38, c[0x0][0x888] ;  /* 0x00011100ff2677ac */ /* 0x000e620008000a00 */
[----:B------:R-:W1:Y:S05]  /*50b0*/  LDCU.64 UR44, c[0x0][0x890] ;  /* 0x00011200ff2c77ac */ /* 0x000e6a0008000a00 */
[----:B------:R-:W1:Y:S01]  /*50c0*/  LDC.64 R152, c[0x0][0xb10] ;  /* 0x0002c400ff987b82 */ /* 0x000e620000000a00 */
[----:B------:R-:W-:Y:S01]  /*50d0*/  UMOV UR49, URZ ;  /* 0x000000ff00317c82 */ /* 0x000fe20008000000 */
[----:B------:R-:W-:-:S06]  /*50e0*/  UMOV UR51, URZ ;  /* 0x000000ff00337c82 */ /* 0x000fcc0008000000 */
[----:B------:R-:W1:Y:S08]  /*50f0*/  LDC.64 R70, c[0x0][0xb18] ;  /* 0x0002c600ff467b82 */ /* 0x000e700000000a00 */
[----:B------:R-:W1:Y:S08]  /*5100*/  LDC.64 R68, c[0x0][0xb28] ;  /* 0x0002ca00ff447b82 */ /* 0x000e700000000a00 */
[----:B------:R-:W1:Y:S01]  /*5110*/  LDC.64 R150, c[0x0][0x8b0] ;  /* 0x00022c00ff967b82 */ /* 0x000e620000000a00 */
[----:B----4-:R-:W-:-:S07]  /*5120*/  IMAD.IADD R79, R0, 0x1, R79 ;  /* 0x00000001004f7824 */ /* 0x010fce00078e024f */
[----:B------:R-:W4:Y:S08]  /*5130*/  LDC.64 R148, c[0x0][0x8a8] ;  /* 0x00022a00ff947b82 */ /* 0x000f300000000a00 */
[----:B--23--:R-:W1:Y:S02]  /*5140*/  LDC R158, c[0x0][0x374] ;  /* 0x0000dd00ff9e7b82 */ /* 0x00ce640000000800 */
.L_x_141:
[----:B------:R-:W-:Y:S02]  /*5150*/  LEA R0, R173, UR48, 0x3 ;  /* 0x00000030ad007c11 */ /* 0x000fe4000f8e18ff */
[----:B------:R-:W-:Y:S02]  /*5160*/  SHF.L.U32 R3, R165, 0x1f, RZ ;  /* 0x0000001fa5037819 */ /* 0x000fe400000006ff */
[----:B-1----:R-:W-:Y:S02]  /*5170*/  LEA R16, R173, UR48, 0x4 ;  /* 0x00000030ad107c11 */ /* 0x002fe4000f8e20ff */
[----:B------:R-:W2:Y:S02]  /*5180*/  SYNCS.PHASECHK.TRANS64.TRYWAIT P0, [R0+URZ+0x80], R3 ;  /* 0x00008003000075a7 */ /* 0x000ea400080011ff */
[----:B--23--:R-:W-:Y:S05]  /*5190*/  @!P0 BRA `(.L_x_98) ;  /* 0x0000006800a48947 */ /* 0x00cfea0003800000 */
.L_x_186:
[----:B------:R-:W3:Y:S01]  /*51a0*/  LDC.64 R12, c[0x0][0xb10] ;  /* 0x0002c400ff0c7b82 */ /* 0x000ee20000000a00 */
[----:B------:R-:W4:Y:S01]  /*51b0*/  LDS.128 R16, [R16+0xf0] ;  /* 0x0000f00010107984 */ /* 0x000f220000000c00 */
[----:B-1----:R-:W-:Y:S01]  /*51c0*/  ISETP.NE.AND P1, PT, R73, 0x1, PT ;  /* 0x000000014900780c */ /* 0x002fe20003f25270 */
[----:B--2---:R-:W-:Y:S01]  /*51d0*/  VIADD R0, R0, 0x90 ;  /* 0x0000009000007836 */ /* 0x004fe20000000000 */
[----:B------:R-:W-:Y:S04]  /*51e0*/  ISETP.GE.AND P0, PT, R72, 0x1, PT ;  /* 0x000000014800780c */ /* 0x000fe80003f06270 */
[----:B------:R-:W1:Y:S01]  /*51f0*/  LDC.64 R10, c[0x0][0xb18] ;  /* 0x0002c600ff0a7b82 */ /* 0x000e620000000a00 */
[----:B------:R-:W-:Y:S01]  /*5200*/  PRMT R0, RZ, 0x654, R0 ;  /* 0x00000654ff007816 */ /* 0x000fe20000000000 */
[----:B------:R-:W-:Y:S01]  /*5210*/  @!PT LDS RZ, [RZ] ;  /* 0x00000000fffff984 */ /* 0x000fe20000000800 */
[----:B------:R-:W-:Y:S01]  /*5220*/  @!PT LDS RZ, [RZ] ;  /* 0x00000000fffff984 */ /* 0x000fe20000000800 */
[----:B------:R-:W-:Y:S01]  /*5230*/  @!PT LDS RZ, [RZ] ;  /* 0x00000000fffff984 */ /* 0x000fe20000000800 */
[----:B------:R-:W-:Y:S01]  /*5240*/  @!PT LDS RZ, [RZ] ;  /* 0x00000000fffff984 */ /* 0x000fe20000000800 */
[----:B------:R2:W-:Y:S06]  /*5250*/  MEMBAR.ALL.CTA ;  /* 0x0000000000007992 */ /* 0x0005ec0000008000 */
[----:B--2---:R-:W2:Y:S01]  /*5260*/  FENCE.VIEW.ASYNC.S ;  /* 0x00000000000073c6 */ /* 0x004ea20000000000 */
[----:B------:R-:W1:Y:S08]  /*5270*/  @!P1 LDC R14, c[0x0][0xb20] ;  /* 0x0002c800ff0e9b82 */ /* 0x000e700000000800 */
[----:B------:R-:W1:Y:S01]  /*5280*/  @!P1 LDC R9, c[0x0][0xb0c] ;  /* 0x0002c300ff099b82 */ /* 0x000e620000000800 */
[----:B--2---:R2:W-:Y:S01]  /*5290*/  SYNCS.ARRIVE.TRANS64.RED.A1T0 RZ, [R0+URZ], RZ ;  /* 0x000000ff00ff79a7 */ /* 0x0045e200081004ff */
[----:B----4-:R-:W-:Y:S04]  /*52a0*/  LOP3.LUT P4, RZ, R18, 0x1, RZ, 0xc0, !PT ;  /* 0x0000000112ff7812 */ /* 0x010fe8000788c0ff */
[----:B------:R-:W-:Y:S09]  /*52b0*/  P2R R171, PR, RZ, 0x10 ;  /* 0x00000010ffab7803 */ /* 0x000ff20000000000 */
[----:B------:R-:W-:Y:S02]  /*52c0*/  @P4 MOV R77, R16 ;  /* 0x00000010004d4202 */ /* 0x000fe40000000f00 */
[----:B------:R-:W-:Y:S01]  /*52d0*/  @P4 LOP3.LUT R75, R17, 0xffff, RZ, 0xc0, !PT ;  /* 0x0000ffff114b4812 */ /* 0x000fe200078ec0ff */
[----:B--23--:R-:W-:Y:S06]  /*52e0*/  @!P0 BRA `(.L_x_99) ;  /* 0x0000000000a48947 */ /* 0x00cfec0003800000 */
[----:B------:R-:W-:Y:S01]  /*52f0*/  IMAD.HI.U32 R24, R158, R71, RZ ;  /* 0x000000479e187227 */ /* 0x000fe200078e00ff */
[----:B------:R-:W-:Y:S02]  /*5300*/  ISETP.NE.AND P0, PT, R70, 0x1, PT ;  /* 0x000000014600780c */ /* 0x000fe40003f05270 */
[----:B------:R-:W-:Y:S01]  /*5310*/  ISETP.NE.AND P2, PT, R72, 0x1, PT ;  /* 0x000000014800780c */ /* 0x000fe20003f45270 */
[-C--:B------:R-:W-:Y:S01]  /*5320*/  IMAD.HI.U32 R22, R159, R152.reuse, RZ ;  /* 0x000000989f167227 */ /* 0x080fe200078e00ff */
[----:B------:R-:W-:Y:S02]  /*5330*/  SHF.R.U32.HI R23, RZ, R157, R24 ;  /* 0x0000009dff177219 */ /* 0x000fe40000011618 */
[----:B------:R-:W-:Y:S01]  /*5340*/  ISETP.NE.AND P3, PT, R74, 0x1, PT ;  /* 0x000000014a00780c */ /* 0x000fe20003f65270 */
[----:B------:R-:W-:Y:S01]  /*5350*/  IMAD.HI.U32 R28, R75, R71, RZ ;  /* 0x000000474b1c7227 */ /* 0x000fe200078e00ff */
[----:B------:R-:W-:Y:S02]  /*5360*/  SHF.R.U32.HI R22, RZ, R153, R22 ;  /* 0x00000099ff167219 */ /* 0x000fe40000011616 */
[----:B------:R-:W-:Y:S01]  /*5370*/  SEL R3, R158, R23, !P0 ;  /* 0x000000179e037207 */ /* 0x000fe20004000000 */
[----:B------:R-:W-:Y:S01]  /*5380*/  IMAD.HI.U32 R26, R77, R152, RZ ;  /* 0x000000984d1a7227 */ /* 0x000fe200078e00ff */
[----:B------:R-:W-:Y:S03]  /*5390*/  SEL R7, R159, R22, !P3 ;  /* 0x000000169f077207 */ /* 0x000fe60005800000 */
[-C--:B------:R-:W-:Y:S01]  /*53a0*/  IMAD.HI.U32 R22, R3, R68.reuse, RZ ;  /* 0x0000004403167227 */ /* 0x080fe200078e00ff */
[----:B------:R-:W-:Y:S03]  /*53b0*/  SHF.R.U32.HI R26, RZ, R153, R26 ;  /* 0x00000099ff1a7219 */ /* 0x000fe6000001161a */
[----:B------:R-:W-:Y:S01]  /*53c0*/  IMAD.HI.U32 R24, R7, R68, RZ ;  /* 0x0000004407187227 */ /* 0x000fe200078e00ff */
[----:B------:R-:W-:Y:S02]  /*53d0*/  @P2 SHF.R.U32.HI R3, RZ, R69, R22 ;  /* 0x00000045ff032219 */ /* 0x000fe40000011616 */
[----:B------:R-:W-:Y:S02]  /*53e0*/  SHF.R.U32.HI R22, RZ, R157, R28 ;  /* 0x0000009dff167219 */ /* 0x000fe4000001161c */
[----:B------:R-:W-:Y:S01]  /*53f0*/  @P2 SHF.R.U32.HI R7, RZ, R69, R24 ;  /* 0x00000045ff072219 */ /* 0x000fe20000011618 */
[C---:B------:R-:W-:Y:S01]  /*5400*/  IMAD R2, R72.reuse, R3, RZ ;  /* 0x0000000348027224 */ /* 0x040fe200078e02ff */
[----:B------:R-:W-:Y:S02]  /*5410*/  SEL R5, R75, R22, !P0 ;  /* 0x000000164b057207 */ /* 0x000fe40004000000 */
[----:B------:R-:W-:Y:S01]  /*5420*/  SEL R3, R77, R26, !P3 ;  /* 0x0000001a4d037207 */ /* 0x000fe20005800000 */
[----:B------:R-:W-:Y:S01]  /*5430*/  IMAD R4, R72, R7, RZ ;  /* 0x0000000748047224 */ /* 0x000fe200078e02ff */
[C---:B------:R-:W-:Y:S01]  /*5440*/  ISETP.GE.AND P0, PT, R5.reuse, R2, PT ;  /* 0x000000020500720c */ /* 0x040fe20003f06270 */
[----:B------:R-:W-:Y:S03]  /*5450*/  IMAD.HI.U32 R6, R5, R68, RZ ;  /* 0x0000004405067227 */ /* 0x000fe600078e00ff */
[----:B------:R-:W-:Y:S01]  /*5460*/  ISETP.GE.OR P0, PT, R3, R4, P0 ;  /* 0x000000040300720c */ /* 0x000fe20000706670 */
[----:B------:R-:W-:Y:S01]  /*5470*/  IMAD.MOV R4, RZ, RZ, -R3 ;  /* 0x000000ffff047224 */ /* 0x000fe200078e0a03 */
[-C--:B------:R-:W-:Y:S03]  /*5480*/  SHF.R.U32.HI R6, RZ, R69.reuse, R6 ;  /* 0x00000045ff067219 */ /* 0x080fe60000011606 */
[----:B------:R-:W-:Y:S01]  /*5490*/  IMAD R77, R74, R4, R77 ;  /* 0x000000044a4d7224 */ /* 0x000fe200078e024d */
[----:B------:R-:W-:Y:S05]  /*54a0*/  SEL R15, R5, R6, !P2 ;  /* 0x00000006050f7207 */ /* 0x000fea0005000000 */
[----:B------:R-:W-:Y:S02]  /*54b0*/  IMAD.MOV R6, RZ, RZ, -R15 ;  /* 0x000000ffff067224 */ /* 0x000fe400078e0a0f */
[C---:B------:R-:W-:Y:S04]  /*54c0*/  @!P0 IMAD.HI.U32 R2, R3.reuse, R68, RZ ;  /* 0x0000004403028227 */ /* 0x040fe800078e00ff */
[----:B------:R-:W-:Y:S01]  /*54d0*/  IMAD R6, R72, R6, R5 ;  /* 0x0000000648067224 */ /* 0x000fe200078e0205 */
[----:B------:R-:W-:Y:S04]  /*54e0*/  @!P0 SHF.R.U32.HI R2, RZ, R69, R2 ;  /* 0x00000045ff028219 */ /* 0x000fe80000011602 */
[----:B------:R-:W-:Y:S02]  /*54f0*/  @!P0 SEL R0, R3, R2, !P2 ;  /* 0x0000000203008207 */ /* 0x000fe40005000000 */
[----:B------:R-:W-:Y:S02]  /*5500*/  IADD3 R2, PT, PT, -R5, RZ, RZ ;  /* 0x000000ff05027210 */ /* 0x000fe40007ffe1ff */
[----:B------:R-:W-:Y:S01]  /*5510*/  @!P0 IADD3 R8, PT, PT, R15, -R0, RZ ;  /* 0x800000000f088210 */ /* 0x000fe20007ffe0ff */
[----:B------:R-:W-:Y:S02]  /*5520*/  @!P0 IMAD R0, R7, R6, R0 ;  /* 0x0000000607008224 */ /* 0x000fe400078e0200 */
[----:B------:R-:W-:Y:S02]  /*5530*/  IMAD R75, R70, R2, R75 ;  /* 0x00000002464b7224 */ /* 0x000fe400078e024b */
[----:B------:R-:W-:Y:S02]  /*5540*/  @!P0 IMAD R5, R8, R72, R3 ;  /* 0x0000004808058224 */ /* 0x000fe400078e0203 */
[----:B------:R-:W-:Y:S04]  /*5550*/  @!P0 IMAD.MOV.U32 R3, RZ, RZ, R0 ;  /* 0x000000ffff038224 */ /* 0x000fe800078e0000 */
[----:B------:R-:W-:Y:S02]  /*5560*/  IMAD R77, R3, R74, R77 ;  /* 0x0000004a034d7224 */ /* 0x000fe400078e024d */
[----:B------:R-:W-:Y:S07]  /*5570*/  IMAD R75, R5, R70, R75 ;  /* 0x00000046054b7224 */ /* 0x000fee00078e024b */
.L_x_99:
[----:B-1----:R-:W-:Y:S01]  /*5580*/  @!P1 ISETP.NE.AND P0, PT, R10, 0x1, PT ;  /* 0x000000010a00980c */ /* 0x002fe20003f05270 */
[----:B------:R-:W-:Y:S01]  /*5590*/  @!P1 IMAD.HI.U32 R3, R75, R11, RZ ;  /* 0x0000000b4b039227 */ /* 0x000fe200078e00ff */
[----:B------:R-:W-:Y:S01]  /*55a0*/  R2UR UR42, R21 ;  /* 0x00000000152a72ca */ /* 0x000fe200000e0000 */
[----:B------:R-:W-:Y:S01]  /*55b0*/  BSSY.RECONVERGENT B6, `(.L_x_100) ;  /* 0x0000031000067945 */ /* 0x000fe20003800200 */
[----:B------:R-:W-:Y:S01]  /*55c0*/  R2UR UR41, R20 ;  /* 0x00000000142972ca */ /* 0x000fe200000e0000 */
[----:B------:R-:W-:Y:S01]  /*55d0*/  @!P1 IMAD.HI.U32 R0, R77, R12, RZ ;  /* 0x0000000c4d009227 */ /* 0x000fe200078e00ff */
[----:B------:R-:W-:Y:S02]  /*55e0*/  @!P1 SHF.R.U32.HI R2, RZ, R14, R3 ;  /* 0x0000000eff029219 */ /* 0x000fe40000011603 */
[----:B------:R-:W-:Y:S01]  /*55f0*/  @!P1 ISETP.NE.AND P2, PT, R9, 0x1, PT ;  /* 0x000000010900980c */ /* 0x000fe20003f45270 */
[----:B------:R-:W-:Y:S01]  /*5600*/  VIADD R173, R173, 0x1 ;  /* 0x00000001adad7836 */ /* 0x000fe20000000000 */
[----:B------:R-:W-:Y:S02]  /*5610*/  @!P1 SEL R2, R75, R2, !P0 ;  /* 0x000000024b029207 */ /* 0x000fe40004000000 */
[----:B------:R-:W-:Y:S02]  /*5620*/  @!P1 SHF.R.U32.HI R0, RZ, R13, R0 ;  /* 0x0000000dff009219 */ /* 0x000fe40000011600 */
[----:B------:R-:W-:Y:S01]  /*5630*/  LOP3.LUT P0, RZ, R163, 0x3f0, RZ, 0xc0, !PT ;  /* 0x000003f0a3ff7812 */ /* 0x000fe2000780c0ff */
[----:B------:R-:W-:Y:S01]  /*5640*/  USHF.L.U32 UR42, UR42, 0x7, URZ ;  /* 0x000000072a2a7899 */ /* 0x000fe200080006ff */
[----:B------:R-:W-:Y:S01]  /*5650*/  @!P1 SEL R3, R77, R0, !P2 ;  /* 0x000000004d039207 */ /* 0x000fe20005000000 */
[----:B------:R-:W-:Y:S01]  /*5660*/  USHF.L.U32 UR41, UR41, 0x8, URZ ;  /* 0x0000000829297899 */ /* 0x000fe200080006ff */
[----:B------:R-:W-:Y:S03]  /*5670*/  @P4 SHF.R.U32.HI R164, RZ, 0x10, R17 ;  /* 0x00000010ffa44819 */ /* 0x000fe60000011611 */
[----:B------:R-:W-:Y:S02]  /*5680*/  @!P1 IMAD.IADD R0, R2, 0x1, -R3 ;  /* 0x0000000102009824 */ /* 0x000fe400078e0a03 */
[----:B------:R-:W-:Y:S02]  /*5690*/  @!P1 IMAD.IADD R2, R3, 0x1, -R2 ;  /* 0x0000000103029824 */ /* 0x000fe400078e0a02 */
[----:B------:R-:W-:Y:S02]  /*56a0*/  @!P1 IMAD R77, R0, R9, R77 ;  /* 0x00000009004d9224 */ /* 0x000fe400078e024d */
[----:B------:R-:W-:Y:S01]  /*56b0*/  @!P1 IMAD R75, R2, R10, R75 ;  /* 0x0000000a024b9224 */ /* 0x000fe200078e024b */
[----:B------:R-:W-:Y:S06]  /*56c0*/  @!P0 BRA `(.L_x_101) ;  /* 0x00000000007c8947 */ /* 0x000fec0003800000 */
[----:B------:R-:W1:Y:S01]  /*56d0*/  LDCU.64 UR8, c[0x4][0x80] ;  /* 0x01001000ff0877ac */ /* 0x000e620008000a00 */
[----:B------:R-:W-:Y:S01]  /*56e0*/  MOV R2, 0x0 ;  /* 0x0000000000027802 */ /* 0x000fe20000000f00 */
[----:B------:R-:W-:Y:S02]  /*56f0*/  HFMA2 R12, -RZ, RZ, 0, 5.9604644775390625e-08 ;  /* 0x00000001ff0c7431 */ /* 0x000fe400000001ff */
[----:B------:R-:W-:Y:S01]  /*5700*/  IMAD.MOV.U32 R8, RZ, RZ, 0x70 ;  /* 0x00000070ff087424 */ /* 0x000fe200078e00ff */
[----:B------:R2:W3:Y:S01]  /*5710*/  LDC.64 R14, c[0x4][R2] ;  /* 0x01000000020e7b82 */ /* 0x0004e20000000a00 */
[----:B------:R-:W4:Y:S01]  /*5720*/  LDCU.64 UR6, c[0x4][0x88] ;  /* 0x01001100ff0677ac */ /* 0x000f220008000a00 */
[----:B------:R-:W-:Y:S01]  /*5730*/  IMAD.MOV.U32 R13, RZ, RZ, RZ ;  /* 0x000000ffff0d7224 */ /* 0x000fe200078e00ff */
[----:B------:R-:W2:Y:S01]  /*5740*/  LDCU.64 UR4, c[0x4][0x8] ;  /* 0x01000100ff0477ac */ /* 0x000ea20008000a00 */
[----:B-1----:R-:W-:Y:S01]  /*5750*/  MOV R5, UR9 ;  /* 0x0000000900057c02 */ /* 0x002fe20008000f00 */
[----:B------:R-:W-:Y:S01]  /*5760*/  IMAD.U32 R4, RZ, RZ, UR8 ;  /* 0x00000008ff047e24 */ /* 0x000fe2000f8e00ff */
[----:B----4-:R-:W-:Y:S01]  /*5770*/  MOV R7, UR7 ;  /* 0x0000000700077c02 */ /* 0x010fe20008000f00 */
[----:B------:R-:W-:Y:S01]  /*5780*/  IMAD.U32 R6, RZ, RZ, UR6 ;  /* 0x00000006ff067e24 */ /* 0x000fe2000f8e00ff */
[----:B--2---:R-:W-:Y:S01]  /*5790*/  MOV R11, UR5 ;  /* 0x00000005000b7c02 */ /* 0x004fe20008000f00 */
[----:B------:R-:W-:Y:S02]  /*57a0*/  IMAD.U32 R10, RZ, RZ, UR4 ;  /* 0x00000004ff0a7e24 */ /* 0x000fe4000f8e00ff */
[----:B------:R-:W-:Y:S07]  /*57b0*/  LEPC R20, `(.L_x_102) ;  /* 0x000000001014794e */ /* 0x000fee0000000000 */
[----:B---3-5:R-:W-:Y:S05]  /*57c0*/  CALL.ABS.NOINC R14 ;  /* 0x000000000e007343 */ /* 0x028fea0003c00000 */
.L_x_102:
[----:B------:R-:W1:Y:S01]  /*57d0*/  LDCU.64 UR8, c[0x4][0x80] ;  /* 0x01001000ff0877ac */ /* 0x000e620008000a00 */
[----:B------:R-:W2:Y:S01]  /*57e0*/  LDC.64 R2, c[0x4][R2] ;  /* 0x0100000002027b82 */ /* 0x000ea20000000a00 */
[----:B------:R-:W-:Y:S02]  /*57f0*/  HFMA2 R12, -RZ, RZ, 0, 5.9604644775390625e-08 ;  /* 0x00000001ff0c7431 */ /* 0x000fe400000001ff */
[----:B------:R-:W-:Y:S02]  /*5800*/  IMAD.MOV.U32 R8, RZ, RZ, 0x70 ;  /* 0x00000070ff087424 */ /* 0x000fe400078e00ff */
[----:B------:R-:W-:Y:S01]  /*5810*/  IMAD.MOV.U32 R13, RZ, RZ, RZ ;  /* 0x000000ffff0d7224 */ /* 0x000fe200078e00ff */
[----:B------:R-:W3:Y:S01]  /*5820*/  LDCU.64 UR6, c[0x4][0x88] ;  /* 0x01001100ff0677ac */ /* 0x000ee20008000a00 */
[----:B------:R-:W4:Y:S01]  /*5830*/  LDCU.64 UR4, c[0x4][0x8] ;  /* 0x01000100ff0477ac */ /* 0x000f220008000a00 */
[----:B-1----:R-:W-:Y:S02]  /*5840*/  MOV R4, UR8 ;  /* 0x0000000800047c02 */ /* 0x002fe40008000f00 */
[----:B------:R-:W-:Y:S02]  /*5850*/  MOV R5, UR9 ;  /* 0x0000000900057c02 */ /* 0x000fe40008000f00 */
[----:B---3--:R-:W-:Y:S01]  /*5860*/  MOV R7, UR7 ;  /* 0x0000000700077c02 */ /* 0x008fe20008000f00 */
[----:B------:R-:W-:Y:S01]  /*5870*/  IMAD.U32 R6, RZ, RZ, UR6 ;  /* 0x00000006ff067e24 */ /* 0x000fe2000f8e00ff */
[----:B----4-:R-:W-:Y:S01]  /*5880*/  MOV R11, UR5 ;  /* 0x00000005000b7c02 */ /* 0x010fe20008000f00 */
[----:B------:R-:W-:Y:S02]  /*5890*/  IMAD.U32 R10, RZ, RZ, UR4 ;  /* 0x00000004ff0a7e24 */ /* 0x000fe4000f8e00ff */
[----:B------:R-:W-:Y:S07]  /*58a0*/  LEPC R20, `(.L_x_101) ;  /* 0x000000001014794e */ /* 0x000fee0000000000 */
[----:B--2---:R-:W-:Y:S05]  /*58b0*/  CALL.ABS.NOINC R2 ;  /* 0x0000000002007343 */ /* 0x004fea0003c00000 */
.L_x_101:
[----:B------:R-:W-:Y:S05]  /*58c0*/  BSYNC.RECONVERGENT B6 ;  /* 0x0000000000067941 */ /* 0x000fea0003800200 */
.L_x_100:
[----:B------:R-:W-:Y:S01]  /*58d0*/  ISETP.NE.U32.AND P4, PT, R150, RZ, PT ;  /* 0x000000ff9600720c */ /* 0x000fe20003f85070 */
[----:B------:R-:W-:Y:S01]  /*58e0*/  UISETP.NE.AND UP2, UPT, UR50, URZ, UPT ;  /* 0x000000ff3200728c */ /* 0x000fe2000bf45270 */
[----:B------:R-:W-:Y:S01]  /*58f0*/  ISETP.NE.U32.AND P2, PT, RZ, UR38, PT ;  /* 0x00000026ff007c0c */ /* 0x000fe2000bf45070 */
[----:B------:R-:W-:Y:S01]  /*5900*/  UISETP.NE.U32.AND UP1, UPT, UR44, URZ, UPT ;  /* 0x000000ff2c00728c */ /* 0x000fe2000bf25070 */
[----:B------:R-:W-:Y:S01]  /*5910*/  ISETP.NE.AND.EX P4, PT, R151, RZ, PT, P4 ;  /* 0x000000ff9700720c */ /* 0x000fe20003f85340 */
[----:B------:R-:W-:Y:S01]  /*5920*/  UPLOP3.LUT UP0, UPT, UPT, UPT, UPT, 0x40, 0x4 ;  /* 0x000000000004789c */ /* 0x000fe20003f0e870 */
[----:B------:R-:W-:Y:S01]  /*5930*/  ISETP.NE.AND.EX P2, PT, RZ, UR39, PT, P2 ;  /* 0x00000027ff007c0c */ /* 0x000fe2000bf45320 */
[----:B------:R-:W-:Y:S01]  /*5940*/  UISETP.NE.AND.EX UP1, UPT, UR45, URZ, UPT, UP1 ;  /* 0x000000ff2d00728c */ /* 0x000fe2000bf25310 */
[----:B------:R-:W-:Y:S04]  /*5950*/  PLOP3.LUT P1, PT, PT, PT, UP2, 0x80, 0x8 ;  /* 0x000000000008781c */ /* 0x000fe80003f2f028 */
[----:B------:R-:W-:Y:S06]  /*5960*/  @UP2 UPLOP3.LUT UP0, UPT, UPT, UPT, UP1, 0x80, 0x8 ;  /* 0x000000000008289c */ /* 0x000fec0003f0f010 */
[----:B------:R-:W-:Y:S01]  /*5970*/  PLOP3.LUT P0, PT, PT, PT, UP0, 0x80, 0x8 ;  /* 0x000000000008781c */ /* 0x000fe20003f0f008 */
[----:B------:R-:W-:Y:S01]  /*5980*/  @!UPT UIADD3 URZ, UPT, UPT, URZ, URZ, URZ ;  /* 0x000000fffffff290 */ /* 0x000fe2000fffe0ff */
[----:B------:R-:W-:Y:S11]  /*5990*/  BRA.U !UP1, `(.L_x_103) ;  /* 0x0000000109387547 */ /* 0x000ff6000b800000 */
[----:B------:R-:W-:Y:S01]  /*59a0*/  UISETP.NE.U32.AND UP0, UPT, UR38, URZ, UPT ;  /* 0x000000ff2600728c */ /* 0x000fe2000bf05070 */
[----:B------:R-:W-:Y:S02]  /*59b0*/  HFMA2 R0, -RZ, RZ, 0, 5.9604644775390625e-08 ;  /* 0x00000001ff007431 */ /* 0x000fe400000001ff */
[----:B------:R-:W-:Y:S01]  /*59c0*/  IMAD.MOV.U32 R155, RZ, RZ, 0x1 ;  /* 0x00000001ff9b7424 */ /* 0x000fe200078e00ff */
[----:B------:R-:W-:Y:S06]  /*59d0*/  UISETP.NE.AND.EX UP0, UPT, UR39, URZ, UPT, UP0 ;  /* 0x000000ff2700728c */ /* 0x000fec000bf05300 */
[----:B------:R-:W-:Y:S05]  /*59e0*/  PLOP3.LUT P3, PT, PT, PT, UP0, 0x80, 0x8 ;  /* 0x000000000008781c */ /* 0x000fea0003f6f008 */
[----:B------:R-:W1:Y:S01]  /*59f0*/  @UP0 LDCU.64 UR6, c[0x0][0x888] ;  /* 0x00011100ff0607ac */ /* 0x000e620008000a00 */
[----:B------:R-:W-:Y:S07]  /*5a00*/  @UP0 UIMAD UR4, UR36, UR44, URZ ;  /* 0x0000002c240402a4 */ /* 0x000fee000f8e02ff */
[----:B------:R-:W-:Y:S01]  /*5a10*/  @!P3 PRMT R155, R0, 0x7610, R155 ;  /* 0x00007610009bb816 */ /* 0x000fe2000000009b */
[----:B-1----:R-:W-:Y:S03]  /*5a20*/  @UP0 UIMAD.WIDE UR6, UR4, 0x4, UR6 ;  /* 0x00000004040608a5 */ /* 0x002fe6000f8e0206 */
[----:B------:R-:W1:Y:S03]  /*5a30*/  @!UP0 LDCU UR4, c[0x0][0x880] ;  /* 0x00011000ff0487ac */ /* 0x000e660008000800 */
[----:B------:R-:W-:Y:S01]  /*5a40*/  IMAD.U32 R2, RZ, RZ, UR6 ;  /* 0x00000006ff027e24 */ /* 0x000fe2000f8e00ff */
[----:B------:R-:W-:Y:S05]  /*5a50*/  MOV R3, UR7 ;  /* 0x0000000700037c02 */ /* 0x000fea0008000f00 */
[----:B-----5:R2:W5:Y:S02]  /*5a60*/  @P3 LDG.E R81, desc[UR46][R2.64] ;  /* 0x0000002e02513981 */ /* 0x020564000c1e1900 */
[----:B-12---:R-:W-:Y:S02]  /*5a70*/  @!P3 IMAD.U32 R81, RZ, RZ, UR4 ;  /* 0x00000004ff51be24 */ /* 0x006fe4000f8e00ff */
.L_x_103:
[----:B------:R-:W-:Y:S05]  /*5a80*/  @!P4 BRA `(.L_x_104) ;  /* 0x000000000020c947 */ /* 0x000fea0003800000 */
[----:B------:R-:W-:Y:S04]  /*5a90*/  ISETP.NE.U32.AND P3, PT, R148, RZ, PT ;  /* 0x000000ff9400720c */ /* 0x000fe80003f65070 */
[----:B------:R-:W-:Y:S11]  /*5aa0*/  ISETP.NE.AND.EX P3, PT, R149, RZ, PT, P3 ;  /* 0x000000ff9500720c */ /* 0x000ff60003f65330 */
[----:B------:R-:W-:Y:S02]  /*5ab0*/  @!UPT UIADD3 URZ, UPT, UPT, URZ, URZ, URZ ;  /* 0x000000fffffff290 */ /* 0x000fe4000fffe0ff */
[----:B------:R-:W1:Y:S01]  /*5ac0*/  @P3 LDC.64 R2, c[0x0][0x8a8] ;  /* 0x00022a00ff023b82 */ /* 0x000e620000000a00 */
[----:B------:R-:W-:Y:S04]  /*5ad0*/  @P3 IMAD R0, R150, UR36, RZ ;  /* 0x0000002496003c24 */ /* 0x000fe8000f8e02ff */
[----:B-1----:R-:W-:Y:S05]  /*5ae0*/  @P3 IMAD.WIDE R2, R0, 0x4, R2 ;  /* 0x0000000400023825 */ /* 0x002fea00078e0202 */
[----:B-----5:R1:W5:Y:S02]  /*5af0*/  @P3 LDG.E R78, desc[UR46][R2.64] ;  /* 0x0000002e024e3981 */ /* 0x020364000c1e1900 */
[----:B-1----:R-:W2:Y:S02]  /*5b00*/  @!P3 LDC R78, c[0x0][0x8a0] ;  /* 0x00022800ff4ebb82 */ /* 0x002ea40000000800 */
.L_x_104:
[----:B-----5:R-:W-:Y:S01]  /*5b10*/  FSETP.NEU.AND P3, PT, R81, RZ, PT ;  /* 0x000000ff5100720b */ /* 0x020fe20003f6d000 */
[----:B------:R-:W-:Y:S01]  /*5b20*/  IMAD.SHL.U32 R182, R160, 0x2, RZ ;  /* 0x00000002a0b67824 */ /* 0x000fe200078e00ff */
[----:B------:R-:W-:Y:S01]  /*5b30*/  SEL R3, RZ, 0xffffffff, P2 ;  /* 0xffffffffff037807 */ /* 0x000fe20001000000 */
[----:B------:R-:W-:Y:S01]  /*5b40*/  IMAD.SHL.U32 R100, R168, 0x10, RZ ;  /* 0x00000010a8647824 */ /* 0x000fe200078e00ff */
[----:B------:R-:W-:Y:S01]  /*5b50*/  @P1 LOP3.LUT P2, RZ, R155, 0xff, RZ, 0xc0, !PT ;  /* 0x000000ff9bff1812 */ /* 0x000fe2000784c0ff */
[----:B------:R-:W-:Y:S01]  /*5b60*/  VIADD R181, R182, UR48 ;  /* 0x00000030b6b57c36 */ /* 0x000fe20008000000 */
[----:B------:R-:W-:Y:S01]  /*5b70*/  @P1 SEL R2, RZ, 0xffffffff, P3 ;  /* 0xffffffffff021807 */ /* 0x000fe20001800000 */
[----:B------:R-:W-:Y:S01]  /*5b80*/  IMAD.MOV.U32 R108, RZ, RZ, -0x10 ;  /* 0xfffffff0ff6c7424 */ /* 0x000fe200078e00ff */
[----:B------:R-:W-:Y:S01]  /*5b90*/  LOP3.LUT R167, R167, 0x1, RZ, 0x3c, !PT ;  /* 0x00000001a7a77812 */ /* 0x000fe200078e3cff */
[----:B------:R-:W-:Y:S01]  /*5ba0*/  IMAD.SHL.U32 R102, R169, 0x10, RZ ;  /* 0x00000010a9667824 */ /* 0x000fe200078e00ff */
[----:B------:R-:W-:Y:S01]  /*5bb0*/  @P0 SEL R2, R3, R2, !P2 ;  /* 0x0000000203020207 */ /* 0x000fe20005000000 */
[C---:B------:R-:W-:Y:S01]  /*5bc0*/  IMAD.IADD R177, R181.reuse, 0x1, R100 ;  /* 0x00000001b5b17824 */ /* 0x040fe200078e0264 */
[----:B------:R-:W-:Y:S01]  /*5bd0*/  LEA R183, R76, UR48, 0x3 ;  /* 0x000000304cb77c11 */ /* 0x000fe2000f8e18ff */
[----:B------:R-:W-:Y:S01]  /*5be0*/  IMAD.IADD R180, R181, 0x1, R102 ;  /* 0x00000001b5b47824 */ /* 0x000fe200078e0266 */
[----:B------:R-:W-:Y:S01]  /*5bf0*/  @P1 LOP3.LUT R2, R2, 0x1, RZ, 0xc0, !PT ;  /* 0x0000000102021812 */ /* 0x000fe200078ec0ff */
[----:B------:R-:W-:Y:S01]  /*5c00*/  IMAD.IADD R175, R102, 0x1, R177 ;  /* 0x0000000166af7824 */ /* 0x000fe200078e02b1 */
[----:B------:R-:W-:Y:S01]  /*5c10*/  SHF.L.U32 R0, R166, 0x1f, RZ ;  /* 0x0000001fa6007819 */ /* 0x000fe200000006ff */
[----:B------:R-:W-:Y:S01]  /*5c20*/  BSSY B1, `(.L_x_105) ;  /* 0x000004a000017945 */ /* 0x000fe20003800000 */
[----:B------:R-:W-:Y:S01]  /*5c30*/  ISETP.NE.U32.OR P4, PT, R2, 0x1, !P1 ;  /* 0x000000010200780c */ /* 0x000fe20004f85470 */
[----:B------:R-:W-:Y:S01]  /*5c40*/  IMAD.MOV.U32 R101, RZ, RZ, 0x1 ;  /* 0x00000001ff657424 */ /* 0x000fe200078e00ff */
[----:B------:R-:W-:Y:S01]  /*5c50*/  PLOP3.LUT P2, PT, PT, PT, UP1, 0x80, 0x8 ;  /* 0x000000000008781c */ /* 0x000fe20003f4f018 */
[----:B------:R-:W-:Y:S01]  /*5c60*/  IMAD R80, R76, 0x100, R79 ;  /* 0x000001004c507824 */ /* 0x000fe200078e024f */
[----:B------:R-:W-:Y:S01]  /*5c70*/  SEL R2, RZ, 0xffffffff, P3 ;  /* 0xffffffffff027807 */ /* 0x000fe20001800000 */
[----:B------:R-:W-:Y:S01]  /*5c80*/  IMAD.MOV.U32 R87, RZ, RZ, RZ ;  /* 0x000000ffff577224 */ /* 0x000fe200078e00ff */
[----:B------:R-:W-:Y:S02]  /*5c90*/  LOP3.LUT P3, R172, R155, 0xff, RZ, 0xc0, !PT ;  /* 0x000000ff9bac7812 */ /* 0x000fe4000786c0ff */
[----:B------:R-:W-:Y:S02]  /*5ca0*/  CS2R R146, SRZ ;  /* 0x0000000000927805 */ /* 0x000fe4000001ff00 */
[----:B------:R-:W-:Y:S02]  /*5cb0*/  P2R R179, PR, RZ, 0x10 ;  /* 0x00000010ffb37803 */ /* 0x000fe40000000000 */
[----:B------:R-:W-:Y:S02]  /*5cc0*/  CS2R R144, SRZ ;  /* 0x0000000000907805 */ /* 0x000fe4000001ff00 */
[----:B------:R-:W-:Y:S02]  /*5cd0*/  CS2R R138, SRZ ;  /* 0x00000000008a7805 */ /* 0x000fe4000001ff00 */
[----:B------:R-:W-:Y:S02]  /*5ce0*/  CS2R R136, SRZ ;  /* 0x0000000000887805 */ /* 0x000fe4000001ff00 */
[----:B------:R-:W-:Y:S02]  /*5cf0*/  CS2R R130, SRZ ;  /* 0x0000000000827805 */ /* 0x000fe4000001ff00 */
[----:B------:R-:W-:Y:S02]  /*5d00*/  @P4 SHF.L.U32 R4, R167, 0x1f, RZ ;  /* 0x0000001fa7044819 */ /* 0x000fe400000006ff */
[----:B------:R-:W-:Y:S02]  /*5d10*/  CS2R R128, SRZ ;  /* 0x0000000000807805 */ /* 0x000fe4000001ff00 */
[----:B------:R-:W-:Y:S02]  /*5d20*/  @P2 SEL R2, R3, R2, !P3 ;  /* 0x0000000203022207 */ /* 0x000fe40005800000 */
[----:B------:R-:W-:Y:S01]  /*5d30*/  CS2R R122, SRZ ;  /* 0x00000000007a7805 */ /* 0x000fe2000001ff00 */
[----:B------:R-:W1:Y:S01]  /*5d40*/  @P4 SYNCS.PHASECHK.TRANS64.TRYWAIT P1, [UR48+0x30], R4 ;  /* 0x00003004ff0045a7 */ /* 0x000e620008021130 */
[----:B------:R-:W-:Y:S02]  /*5d50*/  CS2R R120, SRZ ;  /* 0x0000000000787805 */ /* 0x000fe4000001ff00 */
[----:B------:R-:W-:Y:S02]  /*5d60*/  LOP3.LUT R2, R2, 0x1, RZ, 0xc0, !PT ;  /* 0x0000000102027812 */ /* 0x000fe400078ec0ff */
[----:B------:R-:W-:Y:S02]  /*5d70*/  CS2R R114, SRZ ;  /* 0x0000000000727805 */ /* 0x000fe4000001ff00 */
[----:B------:R-:W-:Y:S02]  /*5d80*/  CS2R R112, SRZ ;  /* 0x0000000000707805 */ /* 0x000fe4000001ff00 */
[----:B------:R-:W-:Y:S02]  /*5d90*/  CS2R R106, SRZ ;  /* 0x00000000006a7805 */ /* 0x000fe4000001ff00 */
[----:B------:R-:W-:Y:S02]  /*5da0*/  ISETP.NE.U32.AND P2, PT, R2, 0x1, PT ;  /* 0x000000010200780c */ /* 0x000fe40003f45070 */
[----:B------:R-:W-:Y:S02]  /*5db0*/  CS2R R104, SRZ ;  /* 0x0000000000687805 */ /* 0x000fe4000001ff00 */
[----:B------:R-:W-:Y:S02]  /*5dc0*/  CS2R R98, SRZ ;  /* 0x0000000000627805 */ /* 0x000fe4000001ff00 */
[----:B------:R-:W-:Y:S02]  /*5dd0*/  CS2R R96, SRZ ;  /* 0x0000000000607805 */ /* 0x000fe4000001ff00 */
[----:B------:R-:W-:Y:S02]  /*5de0*/  P2R R103, PR, RZ, 0x4 ;  /* 0x00000004ff677803 */ /* 0x000fe40000000000 */
[----:B------:R-:W-:Y:S02]  /*5df0*/  CS2R R90, SRZ ;  /* 0x00000000005a7805 */ /* 0x000fe4000001ff00 */
[----:B------:R-:W-:Y:S02]  /*5e00*/  ISETP.NE.U32.AND P2, PT, R161, 0x1, PT ;  /* 0x00000001a100780c */ /* 0x000fe40003f45070 */
[----:B------:R-:W-:Y:S01]  /*5e10*/  CS2R R88, SRZ ;  /* 0x0000000000587805 */ /* 0x000fe2000001ff00 */
[----:B------:R3:W4:Y:S01]  /*5e20*/  SYNCS.PHASECHK.TRANS64.TRYWAIT P0, [R183+URZ+0xa0], R0 ;  /* 0x0000a000b70075a7 */ /* 0x00072200080011ff */
[----:B------:R-:W-:Y:S05]  /*5e30*/  SEL R108, R108, 0x10, !P2 ;  /* 0x000000106c6c7807 */ /* 0x000fea0005000000 */
[----:B------:R-:W-:Y:S02]  /*5e40*/  IMAD.IADD R181, R181, 0x1, R108 ;  /* 0x00000001b5b57824 */ /* 0x000fe400078e026c */
[C---:B------:R-:W-:Y:S02]  /*5e50*/  IMAD.IADD R178, R108.reuse, 0x1, R180 ;  /* 0x000000016cb27824 */ /* 0x040fe400078e02b4 */
[C---:B------:R-:W-:Y:S02]  /*5e60*/  IMAD.IADD R176, R108.reuse, 0x1, R177 ;  /* 0x000000016cb07824 */ /* 0x040fe400078e02b1 */
[----:B------:R-:W-:Y:S01]  /*5e70*/  IMAD.IADD R174, R108, 0x1, R175 ;  /* 0x000000016cae7824 */ /* 0x000fe200078e02af */
[----:B-1----:R-:W-:Y:S01]  /*5e80*/  @P4 SEL R101, RZ, 0x1, !P1 ;  /* 0x00000001ff654807 */ /* 0x002fe20004800000 */
[----:B---3--:R-:W-:Y:S06]  /*5e90*/  @!P4 BRA `(.L_x_106) ;  /* 0x000000000088c947 */ /* 0x008fec0003800000 */
[----:B------:R-:W-:Y:S01]  /*5ea0*/  IMAD.MOV.U32 R147, RZ, RZ, RZ ;  /* 0x000000ffff937224 */ /* 0x000fe200078e00ff */
[----:B------:R-:W-:Y:S01]  /*5eb0*/  ISETP.NE.AND P1, PT, R101, RZ, PT ;  /* 0x000000ff6500720c */ /* 0x000fe20003f25270 */
[----:B------:R-:W-:Y:S01]  /*5ec0*/  BSSY B0, `(.L_x_107) ;  /* 0x0000014000007945 */ /* 0x000fe20003800000 */
[----:B------:R-:W-:Y:S02]  /*5ed0*/  CS2R R90, SRZ ;  /* 0x00000000005a7805 */ /* 0x000fe4000001ff00 */
        /* <DEDUP_REMOVED lines=13> */
[----:B------:R-:W-:Y:S01]  /*5fb0*/  CS2R R144, SRZ ;  /* 0x0000000000907805 */ /* 0x000fe2000001ff00 */
[----:B------:R-:W-:Y:S06]  /*5fc0*/  @P1 BRA `(.L_x_108) ;  /* 0x00000000000c1947 */ /* 0x000fec0003800000 */
[----:B------:R-:W-:Y:S04]  /*5fd0*/  SHF.L.U32 R3, R167, 0x1f, RZ ;  /* 0x0000001fa7037819 */ /* 0x000fe800000006ff */
[----:B------:R-:W1:Y:S02]  /*5fe0*/  SYNCS.PHASECHK.TRANS64.TRYWAIT P1, [UR48+0x30], R3 ;  /* 0x00003003ff0075a7 */ /* 0x000e640008021130 */
[----:B-1----:R-:W-:Y:S05]  /*5ff0*/  @!P1 BRA `(.L_x_109) ;  /* 0x0000005c00209947 */ /* 0x002fea0003800000 */
.L_x_108:
[----:B------:R-:W-:Y:S05]  /*6000*/  BSYNC B0 ;  /* 0x0000000000007941 */ /* 0x000fea0003800000 */
.L_x_107:
[----:B------:R-:W-:Y:S01]  /*6010*/  ISETP.NE.AND P1, PT, R103, RZ, PT ;  /* 0x000000ff6700720c */ /* 0x000fe20003f25270 */
[----:B------:R-:W-:Y:S11]  /*6020*/  HFMA2 R87, -RZ, RZ, 0, 5.9604644775390625e-08 ;  /* 0x00000001ff577431 */ /* 0x000ff600000001ff */
[----:B------:R-:W-:Y:S01]  /*6030*/  @!UPT UIADD3 URZ, UPT, UPT, URZ, URZ, URZ ;  /* 0x000000fffffff290 */ /* 0x000fe2000fffe0ff */
[----:B------:R3:W1:Y:S04]  /*6040*/  @P1 LDS.128 R88, [R182+UR48+0x400] ;  /* 0x00040030b6581984 */ /* 0x0006680008000c00 */
[----:B------:R3:W1:Y:S04]  /*6050*/  @P1 LDS.128 R96, [R181+0x400] ;  /* 0x00040000b5601984 */ /* 0x0006680000000c00 */
[----:B------:R3:W1:Y:S04]  /*6060*/  @P1 LDS.128 R104, [R180+0x400] ;  /* 0x00040000b4681984 */ /* 0x0006680000000c00 */
[----:B------:R3:W1:Y:S04]  /*6070*/  @P1 LDS.128 R112, [R178+0x400] ;  /* 0x00040000b2701984 */ /* 0x0006680000000c00 */
[----:B------:R3:W1:Y:S04]  /*6080*/  @P1 LDS.128 R120, [R177+0x400] ;  /* 0x00040000b1781984 */ /* 0x0006680000000c00 */
[----:B------:R3:W1:Y:S04]  /*6090*/  @P1 LDS.128 R128, [R176+0x400] ;  /* 0x00040000b0801984 */ /* 0x0006680000000c00 */
[----:B------:R3:W1:Y:S04]  /*60a0*/  @P1 LDS.128 R136, [R175+0x400] ;  /* 0x00040000af881984 */ /* 0x0006680000000c00 */
[----:B------:R3:W1:Y:S02]  /*60b0*/  @P1 LDS.128 R144, [R174+0x400] ;  /* 0x00040000ae901984 */ /* 0x0006640000000c00 */
.L_x_106:
[----:B------:R-:W-:Y:S05]  /*60c0*/  BSYNC B1 ;  /* 0x0000000000017941 */ /* 0x000fea0003800000 */
.L_x_105:
[----:B-1----:R-:W-:Y:S04]  /*60d0*/  SHF.R.U32.HI R3, RZ, 0x15, R80 ;  /* 0x00000015ff037819 */ /* 0x002fe80000011650 */
[----:B------:R-:W-:Y:S01]  /*60e0*/  LOP3.LUT P1, RZ, R3, 0x3, R162, 0x48, !PT ;  /* 0x0000000303ff7812 */ /* 0x000fe200078248a2 */
[----:B------:R-:W-:Y:S01]  /*60f0*/  @!UPT UIADD3 URZ, UPT, UPT, URZ, URZ, URZ ;  /* 0x000000fffffff290 */ /* 0x000fe2000fffe0ff */
[----:B----4-:R-:W-:Y:S11]  /*6100*/  @P0 BRA `(.L_x_110) ;  /* 0x0000000000080947 */ /* 0x010ff60003800000 */
[----:B------:R-:W1:Y:S02]  /*6110*/  SYNCS.PHASECHK.TRANS64.TRYWAIT P0, [R183+URZ+0xa0], R0 ;  /* 0x0000a000b70075a7 */ /* 0x000e6400080011ff */
[----:B-1----:R-:W-:Y:S05]  /*6120*/  @!P0 BRA `(.L_x_111) ;  /* 0x0000005800ec8947 */ /* 0x002fea0003800000 */
.L_x_110:
[----:B------:R-:W-:Y:S05]  /*6130*/  @!P1 BRA `(.L_x_112) ;  /* 0x0000000000409947 */ /* 0x000fea0003800000 */
[----:B------:R-:W4:Y:S01]  /*6140*/  LDCU.64 UR8, c[0x4][0x70] ;  /* 0x01000e00ff0877ac */ /* 0x000f220008000a00 */
[----:B------:R-:W-:Y:S01]  /*6150*/  MOV R3, 0x0 ;  /* 0x0000000000037802 */ /* 0x000fe20000000f00 */
[----:B------:R-:W-:Y:S02]  /*6160*/  HFMA2 R12, -RZ, RZ, 0, 5.9604644775390625e-08 ;  /* 0x00000001ff0c7431 */ /* 0x000fe400000001ff */
[----:B------:R-:W-:Y:S02]  /*6170*/  IMAD.MOV.U32 R8, RZ, RZ, 0x192 ;  /* 0x00000192ff087424 */ /* 0x000fe400078e00ff */
[----:B------:R-:W-:Y:S01]  /*6180*/  IMAD.MOV.U32 R13, RZ, RZ, RZ ;  /* 0x000000ffff0d7224 */ /* 0x000fe200078e00ff */
[----:B------:R-:W5:Y:S01]  /*6190*/  LDCU.64 UR6, c[0x4][0x78] ;  /* 0x01000f00ff0677ac */ /* 0x000f620008000a00 */
[----:B------:R-:W1:Y:S01]  /*61a0*/  LDC.64 R2, c[0x4][R3] ;  /* 0x0100000003027b82 */ /* 0x000e620000000a00 */
[----:B------:R-:W2:Y:S01]  /*61b0*/  LDCU.64 UR4, c[0x4][0x10] ;  /* 0x01000200ff0477ac */ /* 0x000ea20008000a00 */
[----:B----4-:R-:W-:Y:S01]  /*61c0*/  MOV R5, UR9 ;  /* 0x0000000900057c02 */ /* 0x010fe20008000f00 */
[----:B------:R-:W-:Y:S01]  /*61d0*/  IMAD.U32 R4, RZ, RZ, UR8 ;  /* 0x00000008ff047e24 */ /* 0x000fe2000f8e00ff */
[----:B-----5:R-:W-:Y:S01]  /*61e0*/  MOV R7, UR7 ;  /* 0x0000000700077c02 */ /* 0x020fe20008000f00 */
[----:B------:R-:W-:Y:S01]  /*61f0*/  IMAD.U32 R6, RZ, RZ, UR6 ;  /* 0x00000006ff067e24 */ /* 0x000fe2000f8e00ff */
[----:B--2---:R-:W-:Y:S01]  /*6200*/  MOV R11, UR5 ;  /* 0x00000005000b7c02 */ /* 0x004fe20008000f00 */
[----:B------:R-:W-:Y:S02]  /*6210*/  IMAD.U32 R10, RZ, RZ, UR4 ;  /* 0x00000004ff0a7e24 */ /* 0x000fe4000f8e00ff */
[----:B------:R-:W-:Y:S07]  /*6220*/  LEPC R20, `(.L_x_112) ;  /* 0x000000001014794e */ /* 0x000fee0000000000 */
[----:B-1-3--:R-:W-:Y:S05]  /*6230*/  CALL.ABS.NOINC R2 ;  /* 0x0000000002007343 */ /* 0x00afea0003c00000 */
.L_x_112:
[----:B------:R-:W-:Y:S01]  /*6240*/  SHF.L.U32 R82, R88, 0x10, RZ ;  /* 0x0000001058527819 */ /* 0x000fe200000006ff */
[----:B------:R-:W-:Y:S05]  /*6250*/  WARPSYNC.ALL ;  /* 0x0000000000007948 */ /* 0x000fea0003800000 */
[----:B------:R-:W-:Y:S01]  /*6260*/  R2UR UR4, R80 ;  /* 0x00000000500472ca */ /* 0x000fe200000e0000 */
[----:B------:R-:W-:Y:S01]  /*6270*/  BSSY.RECONVERGENT B0, `(.L_x_113) ;  /* 0x00000fc000007945 */ /* 0x000fe20003800200 */
[----:B------:R-:W-:Y:S02]  /*6280*/  LOP3.LUT R83, R88, 0xffff0000, RZ, 0xc0, !PT ;  /* 0xffff000058537812 */ /* 0x000fe400078ec0ff */
[----:B------:R-:W-:Y:S02]  /*6290*/  LOP3.LUT R84, R89, 0xffff0000, RZ, 0xc0, !PT ;  /* 0xffff000059547812 */ /* 0x000fe400078ec0ff */
[C---:B------:R-:W-:Y:S02]  /*62a0*/  SHF.L.U32 R85, R107.reuse, 0x10, RZ ;  /* 0x000000106b557819 */ /* 0x040fe400000006ff */
[----:B------:R-:W-:Y:S02]  /*62b0*/  LOP3.LUT R86, R107, 0xffff0000, RZ, 0xc0, !PT ;  /* 0xffff00006b567812 */ /* 0x000fe400078ec0ff */
[----:B------:R-:W-:Y:S03]  /*62c0*/  ISETP.NE.AND P0, PT, R170, RZ, PT ;  /* 0x000000ffaa00720c */ /* 0x000fe60003f05270 */
[----:B------:R-:W1:Y:S02]  /*62d0*/  LDTM.x64 R4, tmem[UR4] ;  /* 0x00000004000479ee */ /* 0x000e640008340000 */
[C---:B-12---:R-:W-:Y:S01]  /*62e0*/  FMUL R0, R78.reuse, R4 ;  /* 0x000000044e007220 */ /* 0x046fe20000400000 */
[C---:B------:R-:W-:Y:S01]  /*62f0*/  FMUL R2, R78.reuse, R5 ;  /* 0x000000054e027220 */ /* 0x040fe20000400000 */
[C---:B------:R-:W-:Y:S01]  /*6300*/  FMUL R3, R78.reuse, R6 ;  /* 0x000000064e037220 */ /* 0x040fe20000400000 */
[----:B------:R-:W-:Y:S01]  /*6310*/  FMUL R7, R78, R7 ;  /* 0x000000074e077220 */ /* 0x000fe20000400000 */
[----:B------:R-:W-:Y:S01]  /*6320*/  FFMA R0, R81, R82, R0 ;  /* 0x0000005251007223 */ /* 0x000fe20000000000 */
[----:B------:R-:W-:Y:S01]  /*6330*/  SHF.L.U32 R82, R89, 0x10, RZ ;  /* 0x0000001059527819 */ /* 0x000fe200000006ff */
[C---:B------:R-:W-:Y:S01]  /*6340*/  FFMA R2, R81.reuse, R83, R2 ;  /* 0x0000005351027223 */ /* 0x040fe20000000002 */
[----:B------:R-:W-:Y:S01]  /*6350*/  SHF.L.U32 R83, R90, 0x10, RZ ;  /* 0x000000105a537819 */ /* 0x000fe200000006ff */
[C---:B------:R-:W-:Y:S01]  /*6360*/  FMUL R4, R78.reuse, R8 ;  /* 0x000000084e047220 */ /* 0x040fe20000400000 */
[----:B------:R-:W-:Y:S01]  /*6370*/  FMUL R5, R78, R9 ;  /* 0x000000094e057220 */ /* 0x000fe20000400000 */
[C---:B------:R-:W-:Y:S01]  /*6380*/  FFMA R3, R81.reuse, R82, R3 ;  /* 0x0000005251037223 */ /* 0x040fe20000000003 */
[----:B------:R-:W-:Y:S01]  /*6390*/  LOP3.LUT R82, R90, 0xffff0000, RZ, 0xc0, !PT ;  /* 0xffff00005a527812 */ /* 0x000fe200078ec0ff */
[----:B------:R-:W-:Y:S01]  /*63a0*/  FFMA R7, R81, R84, R7 ;  /* 0x0000005451077223 */ /* 0x000fe20000000007 */
[----:B------:R-:W-:Y:S01]  /*63b0*/  LOP3.LUT R84, R91, 0xffff0000, RZ, 0xc0, !PT ;  /* 0xffff00005b547812 */ /* 0x000fe200078ec0ff */
[----:B------:R-:W-:Y:S01]  /*63c0*/  FFMA R4, R81, R83, R4 ;  /* 0x0000005351047223 */ /* 0x000fe20000000004 */
[----:B------:R-:W-:Y:S01]  /*63d0*/  SHF.L.U32 R83, R91, 0x10, RZ ;  /* 0x000000105b537819 */ /* 0x000fe200000006ff */
[----:B------:R-:W-:Y:S01]  /*63e0*/  FMUL R6, R78, R10 ;  /* 0x0000000a4e067220 */ /* 0x000fe20000400000 */
[----:B------:R-:W-:Y:S01]  /*63f0*/  F2FP.BF16.F32.PACK_AB R92, R2, R0 ;  /* 0x00000000025c723e */ /* 0x000fe200000010ff */
[----:B------:R-:W-:Y:S01]  /*6400*/  FMUL R11, R78, R11 ;  /* 0x0000000b4e0b7220 */ /* 0x000fe20000400000 */
[----:B------:R-:W-:Y:S01]  /*6410*/  F2FP.BF16.F32.PACK_AB R93, R7, R3 ;  /* 0x00000003075d723e */ /* 0x000fe200000010ff */
[C---:B------:R-:W-:Y:S01]  /*6420*/  FFMA R5, R81.reuse, R82, R5 ;  /* 0x0000005251057223 */ /* 0x040fe20000000005 */
[----:B------:R-:W-:Y:S01]  /*6430*/  SHF.L.U32 R82, R96, 0x10, RZ ;  /* 0x0000001060527819 */ /* 0x000fe200000006ff */
[----:B------:R-:W-:Y:S01]  /*6440*/  FFMA R6, R81, R83, R6 ;  /* 0x0000005351067223 */ /* 0x000fe20000000006 */
[----:B------:R-:W-:Y:S01]  /*6450*/  SHF.L.U32 R83, R98, 0x10, RZ ;  /* 0x0000001062537819 */ /* 0x000fe200000006ff */
[----:B------:R-:W-:Y:S01]  /*6460*/  FMUL R8, R78, R12 ;  /* 0x0000000c4e087220 */ /* 0x000fe20000400000 */
[----:B------:R-:W-:Y:S01]  /*6470*/  F2FP.BF16.F32.PACK_AB R94, R5, R4 ;  /* 0x00000004055e723e */ /* 0x000fe200000010ff */
[C---:B------:R-:W-:Y:S01]  /*6480*/  FFMA R11, R81.reuse, R84, R11 ;  /* 0x00000054510b7223 */ /* 0x040fe2000000000b */
[----:B------:R-:W-:Y:S01]  /*6490*/  LOP3.LUT R84, R96, 0xffff0000, RZ, 0xc0, !PT ;  /* 0xffff000060547812 */ /* 0x000fe200078ec0ff */
[C---:B------:R-:W-:Y:S01]  /*64a0*/  FMUL R9, R78.reuse, R13 ;  /* 0x0000000d4e097220 */ /* 0x040fe20000400000 */
[----:B------:R-:W-:Y:S01]  /*64b0*/  FFMA R8, R81, R82, R8 ;  /* 0x0000005251087223 */ /* 0x000fe20000000008 */
[----:B------:R-:W-:Y:S01]  /*64c0*/  SHF.L.U32 R82, R97, 0x10, RZ ;  /* 0x0000001061527819 */ /* 0x000fe200000006ff */
[C---:B------:R-:W-:Y:S01]  /*64d0*/  FMUL R10, R78.reuse, R14 ;  /* 0x0000000e4e0a7220 */ /* 0x040fe20000400000 */
[----:B------:R-:W-:Y:S01]  /*64e0*/  F2FP.BF16.F32.PACK_AB R95, R11, R6 ;  /* 0x000000060b5f723e */ /* 0x000fe200000010ff */
[----:B------:R-:W-:Y:S01]  /*64f0*/  FFMA R9, R81, R84, R9 ;  /* 0x0000005451097223 */ /* 0x000fe20000000009 */
[----:B------:R-:W-:Y:S01]  /*6500*/  LOP3.LUT R84, R97, 0xffff0000, RZ, 0xc0, !PT ;  /* 0xffff000061547812 */ /* 0x000fe200078ec0ff */
[----:B------:R-:W-:Y:S01]  /*6510*/  FMUL R15, R78, R15 ;  /* 0x0000000f4e0f7220 */ /* 0x000fe20000400000 */
[----:B------:R-:W-:Y:S01]  /*6520*/  FFMA R10, R81, R82, R10 ;  /* 0x00000052510a7223 */ /* 0x000fe2000000000a */
[----:B------:R-:W-:Y:S01]  /*6530*/  LOP3.LUT R82, R98, 0xffff0000, RZ, 0xc0, !PT ;  /* 0xffff000062527812 */ /* 0x000fe200078ec0ff */
[C---:B------:R-:W-:Y:S01]  /*6540*/  FMUL R12, R78.reuse, R16 ;  /* 0x000000104e0c7220 */ /* 0x040fe20000400000 */
[----:B------:R-:W-:Y:S01]  /*6550*/  F2FP.BF16.F32.PACK_AB R116, R9, R8 ;  /* 0x000000080974723e */ /* 0x000fe200000010ff */
[----:B------:R-:W-:Y:S01]  /*6560*/  FMUL R13, R78, R17 ;  /* 0x000000114e0d7220 */ /* 0x000fe20000400000 */
[----:B------:R-:W-:Y:S01]  /*6570*/  FFMA R15, R81, R84, R15 ;  /* 0x00000054510f7223 */ /* 0x000fe2000000000f */
[----:B------:R-:W-:Y:S01]  /*6580*/  LOP3.LUT R84, R99, 0xffff0000, RZ, 0xc0, !PT ;  /* 0xffff000063547812 */ /* 0x000fe200078ec0ff */
[----:B------:R-:W-:Y:S01]  /*6590*/  FFMA R12, R81, R83, R12 ;  /* 0x00000053510c7223 */ /* 0x000fe2000000000c */
[----:B------:R-:W-:Y:S01]  /*65a0*/  SHF.L.U32 R83, R99, 0x10, RZ ;  /* 0x0000001063537819 */ /* 0x000fe200000006ff */
[----:B------:R-:W-:Y:S01]  /*65b0*/  FFMA R13, R81, R82, R13 ;  /* 0x00000052510d7223 */ /* 0x000fe2000000000d */
[----:B------:R-:W-:Y:S01]  /*65c0*/  SHF.L.U32 R82, R104, 0x10, RZ ;  /* 0x0000001068527819 */ /* 0x000fe200000006ff */
[C---:B------:R-:W-:Y:S01]  /*65d0*/  FMUL R14, R78.reuse, R18 ;  /* 0x000000124e0e7220 */ /* 0x040fe20000400000 */
[----:B------:R-:W-:Y:S01]  /*65e0*/  F2FP.BF16.F32.PACK_AB R117, R15, R10 ;  /* 0x0000000a0f75723e */ /* 0x000fe200000010ff */
[C---:B------:R-:W-:Y:S01]  /*65f0*/  FMUL R19, R78.reuse, R19 ;  /* 0x000000134e137220 */ /* 0x040fe20000400000 */
[----:B------:R-:W-:Y:S01]  /*6600*/  F2FP.BF16.F32.PACK_AB R118, R13, R12 ;  /* 0x0000000c0d76723e */ /* 0x000fe200000010ff */
[----:B------:R-:W-:Y:S01]  /*6610*/  FMUL R16, R78, R20 ;  /* 0x000000144e107220 */ /* 0x000fe20000400000 */
[C---:B------:R-:W-:Y:S01]  /*6620*/  FFMA R14, R81.reuse, R83, R14 ;  /* 0x00000053510e7223 */ /* 0x040fe2000000000e */
[----:B------:R-:W-:Y:S01]  /*6630*/  SHF.L.U32 R83, R106, 0x10, RZ ;  /* 0x000000106a537819 */ /* 0x000fe200000006ff */
[C---:B------:R-:W-:Y:S01]  /*6640*/  FFMA R19, R81.reuse, R84, R19 ;  /* 0x0000005451137223 */ /* 0x040fe20000000013 */
[----:B------:R-:W-:Y:S01]  /*6650*/  LOP3.LUT R84, R104, 0xffff0000, RZ, 0xc0, !PT ;  /* 0xffff000068547812 */ /* 0x000fe200078ec0ff */
[----:B------:R-:W-:Y:S01]  /*6660*/  FFMA R16, R81, R82, R16 ;  /* 0x0000005251107223 */ /* 0x000fe20000000010 */
[----:B------:R-:W-:Y:S01]  /*6670*/  SHF.L.U32 R82, R105, 0x10, RZ ;  /* 0x0000001069527819 */ /* 0x000fe200000006ff */
[C---:B------:R-:W-:Y:S01]  /*6680*/  FMUL R17, R78.reuse, R21 ;  /* 0x000000154e117220 */ /* 0x040fe20000400000 */
[----:B------:R-:W-:Y:S01]  /*6690*/  F2FP.BF16.F32.PACK_AB R119, R19, R14 ;  /* 0x0000000e1377723e */ /* 0x000fe200000010ff */
[C---:B------:R-:W-:Y:S01]  /*66a0*/  FMUL R18, R78.reuse, R22 ;  /* 0x000000164e127220 */ /* 0x040fe20000400000 */
[----:B------:R-:W-:Y:S01]  /*66b0*/  FMUL R23, R78, R23 ;  /* 0x000000174e177220 */ /* 0x000fe20000400000 */
[C---:B------:R-:W-:Y:S01]  /*66c0*/  FFMA R17, R81.reuse, R84, R17 ;  /* 0x0000005451117223 */ /* 0x040fe20000000011 */
[----:B------:R-:W-:Y:S01]  /*66d0*/  LOP3.LUT R84, R106, 0xffff0000, RZ, 0xc0, !PT ;  /* 0xffff00006a547812 */ /* 0x000fe200078ec0ff */
[----:B------:R-:W-:Y:S01]  /*66e0*/  FFMA R18, R81, R82, R18 ;  /* 0x0000005251127223 */ /* 0x000fe20000000012 */
[----:B------:R-:W-:Y:S01]  /*66f0*/  LOP3.LUT R82, R105, 0xffff0000, RZ, 0xc0, !PT ;  /* 0xffff000069527812 */ /* 0x000fe200078ec0ff */
[C---:B------:R-:W-:Y:S01]  /*6700*/  FMUL R20, R78.reuse, R24 ;  /* 0x000000184e147220 */ /* 0x040fe20000400000 */
[----:B------:R-:W-:Y:S01]  /*6710*/  F2FP.BF16.F32.PACK_AB R124, R17, R16 ;  /* 0x00000010117c723e */ /* 0x000fe200000010ff */
[C---:B------:R-:W-:Y:S01]  /*6720*/  FMUL R21, R78.reuse, R25 ;  /* 0x000000194e157220 */ /* 0x040fe20000400000 */
[----:B------:R-:W-:Y:S01]  /*6730*/  FMUL R22, R78, R26 ;  /* 0x0000001a4e167220 */ /* 0x000fe20000400000 */
[C---:B------:R-:W-:Y:S01]  /*6740*/  FFMA R23, R81.reuse, R82, R23 ;  /* 0x0000005251177223 */ /* 0x040fe20000000017 */
[----:B------:R-:W-:Y:S01]  /*6750*/  SHF.L.U32 R82, R112, 0x10, RZ ;  /* 0x0000001070527819 */ /* 0x000fe200000006ff */
[C---:B------:R-:W-:Y:S01]  /*6760*/  FMUL R27, R78.reuse, R27 ;  /* 0x0000001b4e1b7220 */ /* 0x040fe20000400000 */
[----:B------:R-:W-:Y:S01]  /*6770*/  FFMA R20, R81, R83, R20 ;  /* 0x0000005351147223 */ /* 0x000fe20000000014 */
[----:B------:R-:W-:Y:S01]  /*6780*/  SHF.L.U32 R83, R113, 0x10, RZ ;  /* 0x0000001071537819 */ /* 0x000fe200000006ff */
[----:B------:R-:W-:Y:S01]  /*6790*/  FMUL R24, R78, R28 ;  /* 0x0000001c4e187220 */ /* 0x000fe20000400000 */
[----:B------:R-:W-:Y:S01]  /*67a0*/  F2FP.BF16.F32.PACK_AB R125, R23, R18 ;  /* 0x00000012177d723e */ /* 0x000fe200000010ff */
[C---:B------:R-:W-:Y:S01]  /*67b0*/  FFMA R21, R81.reuse, R84, R21 ;  /* 0x0000005451157223 */ /* 0x040fe20000000015 */
[----:B------:R-:W-:Y:S01]  /*67c0*/  LOP3.LUT R84, R112, 0xffff0000, RZ, 0xc0, !PT ;  /* 0xffff000070547812 */ /* 0x000fe200078ec0ff */
[----:B------:R-:W-:Y:S01]  /*67d0*/  FFMA R22, R81, R85, R22 ;  /* 0x0000005551167223 */ /* 0x000fe20000000016 */
[----:B------:R-:W-:Y:S01]  /*67e0*/  SHF.L.U32 R85, R115, 0x10, RZ ;  /* 0x0000001073557819 */ /* 0x000fe200000006ff */
[----:B------:R-:W-:Y:S01]  /*67f0*/  FFMA R27, R81, R86, R27 ;  /* 0x00000056511b7223 */ /* 0x000fe2000000001b */
[----:B------:R-:W-:Y:S01]  /*6800*/  F2FP.BF16.F32.PACK_AB R126, R21, R20 ;  /* 0x00000014157e723e */ /* 0x000fe200000010ff */
[----:B------:R-:W-:Y:S01]  /*6810*/  FFMA R24, R81, R82, R24 ;  /* 0x0000005251187223 */ /* 0x000fe20000000018 */
[----:B------:R-:W-:Y:S01]  /*6820*/  LOP3.LUT R82, R113, 0xffff0000, RZ, 0xc0, !PT ;  /* 0xffff000071527812 */ /* 0x000fe200078ec0ff */
[C---:B------:R-:W-:Y:S01]  /*6830*/  FMUL R25, R78.reuse, R29 ;  /* 0x0000001d4e197220 */ /* 0x040fe20000400000 */
[----:B------:R-:W-:Y:S01]  /*6840*/  F2FP.BF16.F32.PACK_AB R127, R27, R22 ;  /* 0x000000161b7f723e */ /* 0x000fe200000010ff */
[C---:B------:R-:W-:Y:S01]  /*6850*/  FMUL R26, R78.reuse, R30 ;  /* 0x0000001e4e1a7220 */ /* 0x040fe20000400000 */
[----:B------:R-:W-:Y:S01]  /*6860*/  LOP3.LUT R86, R147, 0xffff0000, RZ, 0xc0, !PT ;  /* 0xffff000093567812 */ /* 0x000fe200078ec0ff */
[----:B------:R-:W-:Y:S01]  /*6870*/  FMUL R31, R78, R31 ;  /* 0x0000001f4e1f7220 */ /* 0x000fe20000400000 */
[----:B------:R-:W-:Y:S01]  /*6880*/  FFMA R25, R81, R84, R25 ;  /* 0x0000005451197223 */ /* 0x000fe20000000019 */
[----:B------:R-:W-:Y:S01]  /*6890*/  LOP3.LUT R84, R115, 0xffff0000, RZ, 0xc0, !PT ;  /* 0xffff000073547812 */ /* 0x000fe200078ec0ff */
[C---:B------:R-:W-:Y:S01]  /*68a0*/  FFMA R26, R81.reuse, R83, R26 ;  /* 0x00000053511a7223 */ /* 0x040fe2000000001a */
[C---:B------:R-:W-:Y:S01]  /*68b0*/  SHF.L.U32 R83, R114.reuse, 0x10, RZ ;  /* 0x0000001072537819 */ /* 0x040fe200000006ff */
[C---:B------:R-:W-:Y:S01]  /*68c0*/  FFMA R31, R81.reuse, R82, R31 ;  /* 0x00000052511f7223 */ /* 0x040fe2000000001f */
[----:B------:R-:W-:Y:S01]  /*68d0*/  LOP3.LUT R82, R114, 0xffff0000, RZ, 0xc0, !PT ;  /* 0xffff000072527812 */ /* 0x000fe200078ec0ff */
[C---:B------:R-:W-:Y:S01]  /*68e0*/  FMUL R28, R78.reuse, R32 ;  /* 0x000000204e1c7220 */ /* 0x040fe20000400000 */
[C---:B------:R-:W-:Y:S01]  /*68f0*/  FMUL R29, R78.reuse, R33 ;  /* 0x000000214e1d7220 */ /* 0x040fe20000400000 */
[C---:B------:R-:W-:Y:S01]  /*6900*/  FMUL R30, R78.reuse, R34 ;  /* 0x000000224e1e7220 */ /* 0x040fe20000400000 */
[----:B------:R-:W-:Y:S01]  /*6910*/  FMUL R35, R78, R35 ;  /* 0x000000234e237220 */ /* 0x000fe20000400000 */
[----:B------:R-:W-:Y:S01]  /*6920*/  FFMA R28, R81, R83, R28 ;  /* 0x00000053511c7223 */ /* 0x000fe2000000001c */
[----:B------:R-:W-:Y:S01]  /*6930*/  SHF.L.U32 R83, R121, 0x10, RZ ;  /* 0x0000001079537819 */ /* 0x000fe200000006ff */
[C---:B------:R-:W-:Y:S01]  /*6940*/  FFMA R29, R81.reuse, R82, R29 ;  /* 0x00000052511d7223 */ /* 0x040fe2000000001d */
[C---:B------:R-:W-:Y:S01]  /*6950*/  SHF.L.U32 R82, R120.reuse, 0x10, RZ ;  /* 0x0000001078527819 */ /* 0x040fe200000006ff */
[----:B------:R-:W-:Y:S01]  /*6960*/  FFMA R30, R81, R85, R30 ;  /* 0x00000055511e7223 */ /* 0x000fe2000000001e */
[----:B------:R-:W-:Y:S01]  /*6970*/  SHF.L.U32 R85, R123, 0x10, RZ ;  /* 0x000000107b557819 */ /* 0x000fe200000006ff */
[C---:B------:R-:W-:Y:S01]  /*6980*/  FFMA R35, R81.reuse, R84, R35 ;  /* 0x0000005451237223 */ /* 0x040fe20000000023 */
[----:B------:R-:W-:Y:S01]  /*6990*/  LOP3.LUT R84, R120, 0xffff0000, RZ, 0xc0, !PT ;  /* 0xffff000078547812 */ /* 0x000fe200078ec0ff */
[C---:B------:R-:W-:Y:S01]  /*69a0*/  FMUL R32, R78.reuse, R36 ;  /* 0x000000244e207220 */ /* 0x040fe20000400000 */
[C---:B------:R-:W-:Y:S01]  /*69b0*/  FMUL R33, R78.reuse, R37 ;  /* 0x000000254e217220 */ /* 0x040fe20000400000 */
[----:B------:R-:W-:Y:S01]  /*69c0*/  FMUL R34, R78, R38 ;  /* 0x000000264e227220 */ /* 0x000fe20000400000 */
[----:B------:R1:W-:Y:S01]  /*69d0*/  STS.128 [R182+UR48+0x400], R92 ;  /* 0x0004005cb6007988 */ /* 0x0003e20008000c30 */
[----:B------:R-:W-:Y:S01]  /*69e0*/  FFMA R32, R81, R82, R32 ;  /* 0x0000005251207223 */ /* 0x000fe20000000020 */
[----:B------:R-:W-:Y:S01]  /*69f0*/  LOP3.LUT R82, R121, 0xffff0000, RZ, 0xc0, !PT ;  /* 0xffff000079527812 */ /* 0x000fe200078ec0ff */
[C---:B------:R-:W-:Y:S01]  /*6a00*/  FFMA R33, R81.reuse, R84, R33 ;  /* 0x0000005451217223 */ /* 0x040fe20000000021 */
[----:B------:R-:W-:Y:S01]  /*6a10*/  LOP3.LUT R84, R122, 0xffff0000, RZ, 0xc0, !PT ;  /* 0xffff00007a547812 */ /* 0x000fe200078ec0ff */
[----:B------:R-:W-:Y:S01]  /*6a20*/  FMUL R39, R78, R39 ;  /* 0x000000274e277220 */ /* 0x000fe20000400000 */
[C---:B------:R-:W-:Y:S01]  /*6a30*/  FFMA R34, R81.reuse, R83, R34 ;  /* 0x0000005351227223 */ /* 0x040fe20000000022 */
[----:B------:R-:W-:Y:S01]  /*6a40*/  SHF.L.U32 R83, R122, 0x10, RZ ;  /* 0x000000107a537819 */ /* 0x000fe200000006ff */
[C---:B------:R-:W-:Y:S01]  /*6a50*/  FMUL R36, R78.reuse, R40 ;  /* 0x000000284e247220 */ /* 0x040fe20000400000 */
[----:B------:R-:W-:Y:S01]  /*6a60*/  FFMA R39, R81, R82, R39 ;  /* 0x0000005251277223 */ /* 0x000fe20000000027 */
[----:B------:R-:W-:Y:S01]  /*6a70*/  LOP3.LUT R82, R123, 0xffff0000, RZ, 0xc0, !PT ;  /* 0xffff00007b527812 */ /* 0x000fe200078ec0ff */
[C---:B------:R-:W-:Y:S01]  /*6a80*/  FMUL R37, R78.reuse, R41 ;  /* 0x000000294e257220 */ /* 0x040fe20000400000 */
[C---:B------:R-:W-:Y:S01]  /*6a90*/  FMUL R38, R78.reuse, R42 ;  /* 0x0000002a4e267220 */ /* 0x040fe20000400000 */
[----:B------:R-:W-:Y:S01]  /*6aa0*/  FMUL R43, R78, R43 ;  /* 0x0000002b4e2b7220 */ /* 0x000fe20000400000 */
[C---:B------:R-:W-:Y:S01]  /*6ab0*/  FFMA R36, R81.reuse, R83, R36 ;  /* 0x0000005351247223 */ /* 0x040fe20000000024 */
[C---:B------:R-:W-:Y:S01]  /*6ac0*/  SHF.L.U32 R83, R128.reuse, 0x10, RZ ;  /* 0x0000001080537819 */ /* 0x040fe200000006ff */
[----:B------:R2:W-:Y:S01]  /*6ad0*/  STS.128 [R181+0x400], R116 ;  /* 0x00040074b5007388 */ /* 0x0005e20000000c00 */
[----:B------:R-:W-:Y:S01]  /*6ae0*/  FFMA R37, R81, R84, R37 ;  /* 0x0000005451257223 */ /* 0x000fe20000000025 */
[----:B------:R-:W-:Y:S01]  /*6af0*/  LOP3.LUT R84, R129, 0xffff0000, RZ, 0xc0, !PT ;  /* 0xffff000081547812 */ /* 0x000fe200078ec0ff */
[----:B------:R-:W-:Y:S01]  /*6b00*/  FFMA R38, R81, R85, R38 ;  /* 0x0000005551267223 */ /* 0x000fe20000000026 */
[----:B------:R-:W-:Y:S01]  /*6b10*/  SHF.L.U32 R85, R129, 0x10, RZ ;  /* 0x0000001081557819 */ /* 0x000fe200000006ff */
        /* <DEDUP_REMOVED lines=8> */
[----:B------:R4:W-:Y:S01]  /*6ba0*/  STS.128 [R180+0x400], R124 ;  /* 0x0004007cb4007388 */ /* 0x0009e20000000c00 */
[C---:B------:R-:W-:Y:S01]  /*6bb0*/  FFMA R41, R81.reuse, R82, R41 ;  /* 0x0000005251297223 */ /* 0x040fe20000000029 */
[C---:B------:R-:W-:Y:S01]  /*6bc0*/  SHF.L.U32 R82, R130.reuse, 0x10, RZ ;  /* 0x0000001082527819 */ /* 0x040fe200000006ff */
[----:B------:R-:W-:Y:S01]  /*6bd0*/  FFMA R42, R81, R85, R42 ;  /* 0x00000055512a7223 */ /* 0x000fe2000000002a */
[----:B------:R-:W-:Y:S01]  /*6be0*/  SHF.L.U32 R85, R137, 0x10, RZ ;  /* 0x0000001089557819 */ /* 0x000fe200000006ff */
[----:B------:R-:W-:Y:S01]  /*6bf0*/  FFMA R47, R81, R84, R47 ;  /* 0x00000054512f7223 */ /* 0x000fe2000000002f */
[----:B------:R-:W-:Y:S01]  /*6c00*/  LOP3.LUT R84, R130, 0xffff0000, RZ, 0xc0, !PT ;  /* 0xffff000082547812 */ /* 0x000fe200078ec0ff */
[C---:B------:R-:W-:Y:S01]  /*6c10*/  FMUL R44, R78.reuse, R48 ;  /* 0x000000304e2c7220 */ /* 0x040fe20000400000 */
[----:B-1----:R-:W-:Y:S01]  /*6c20*/  F2FP.BF16.F32.PACK_AB R92, R25, R24 ;  /* 0x00000018195c723e */ /* 0x002fe200000010ff */
[C---:B------:R-:W-:Y:S01]  /*6c30*/  FMUL R45, R78.reuse, R49 ;  /* 0x000000314e2d7220 */ /* 0x040fe20000400000 */
[----:B------:R-:W-:Y:S01]  /*6c40*/  F2FP.BF16.F32.PACK_AB R93, R31, R26 ;  /* 0x0000001a1f5d723e */ /* 0x000fe200000010ff */
[----:B------:R-:W-:Y:S01]  /*6c50*/  FMUL R46, R78, R50 ;  /* 0x000000324e2e7220 */ /* 0x000fe20000400000 */
[----:B------:R-:W-:Y:S01]  /*6c60*/  F2FP.BF16.F32.PACK_AB R94, R29, R28 ;  /* 0x0000001c1d5e723e */ /* 0x000fe200000010ff */
[----:B------:R-:W-:Y:S01]  /*6c70*/  FFMA R44, R81, R82, R44 ;  /* 0x00000052512c7223 */ /* 0x000fe2000000002c */
[----:B------:R-:W-:Y:S01]  /*6c80*/  LOP3.LUT R82, R131, 0xffff0000, RZ, 0xc0, !PT ;  /* 0xffff000083527812 */ /* 0x000fe200078ec0ff */
[----:B------:R-:W-:Y:S01]  /*6c90*/  FFMA R45, R81, R84, R45 ;  /* 0x00000054512d7223 */ /* 0x000fe2000000002d */
[----:B------:R-:W-:Y:S01]  /*6ca0*/  LOP3.LUT R84, R136, 0xffff0000, RZ, 0xc0, !PT ;  /* 0xffff000088547812 */ /* 0x000fe200078ec0ff */
[----:B------:R-:W-:Y:S01]  /*6cb0*/  FMUL R51, R78, R51 ;  /* 0x000000334e337220 */ /* 0x000fe20000400000 */
[----:B------:R-:W-:Y:S01]  /*6cc0*/  F2FP.BF16.F32.PACK_AB R95, R35, R30 ;  /* 0x0000001e235f723e */ /* 0x000fe200000010ff */
[----:B------:R-:W-:Y:S01]  /*6cd0*/  FFMA R46, R81, R83, R46 ;  /* 0x00000053512e7223 */ /* 0x000fe2000000002e */
[----:B------:R-:W-:Y:S01]  /*6ce0*/  SHF.L.U32 R83, R136, 0x10, RZ ;  /* 0x0000001088537819 */ /* 0x000fe200000006ff */
[C---:B------:R-:W-:Y:S01]  /*6cf0*/  FMUL R48, R78.reuse, R52 ;  /* 0x000000344e307220 */ /* 0x040fe20000400000 */
[----:B--2---:R-:W-:Y:S01]  /*6d00*/  F2FP.BF16.F32.PACK_AB R116, R33, R32 ;  /* 0x000000202174723e */ /* 0x004fe200000010ff */
[----:B------:R-:W-:Y:S01]  /*6d10*/  FFMA R51, R81, R82, R51 ;  /* 0x0000005251337223 */ /* 0x000fe20000000033 */
[----:B------:R-:W-:Y:S01]  /*6d20*/  LOP3.LUT R82, R137, 0xffff0000, RZ, 0xc0, !PT ;  /* 0xffff000089527812 */ /* 0x000fe200078ec0ff */
[----:B------:R1:W-:Y:S01]  /*6d30*/  STS.128 [R178+0x400], R92 ;  /* 0x0004005cb2007388 */ /* 0x0003e20000000c00 */
[----:B------:R-:W-:Y:S01]  /*6d40*/  F2FP.BF16.F32.PACK_AB R117, R39, R34 ;  /* 0x000000222775723e */ /* 0x000fe200000010ff */
[C---:B------:R-:W-:Y:S01]  /*6d50*/  FMUL R49, R78.reuse, R53 ;  /* 0x000000354e317220 */ /* 0x040fe20000400000 */
[----:B------:R-:W-:Y:S01]  /*6d60*/  F2FP.BF16.F32.PACK_AB R118, R37, R36 ;  /* 0x000000242576723e */ /* 0x000fe200000010ff */
[C---:B------:R-:W-:Y:S01]  /*6d70*/  FMUL R50, R78.reuse, R54 ;  /* 0x000000364e327220 */ /* 0x040fe20000400000 */
[----:B------:R-:W-:Y:S01]  /*6d80*/  F2FP.BF16.F32.PACK_AB R119, R43, R38 ;  /* 0x000000262b77723e */ /* 0x000fe200000010ff */
[----:B------:R-:W-:Y:S01]  /*6d90*/  FMUL R55, R78, R55 ;  /* 0x000000374e377220 */ /* 0x000fe20000400000 */
[----:B----4-:R-:W-:Y:S01]  /*6da0*/  F2FP.BF16.F32.PACK_AB R124, R41, R40 ;  /* 0x00000028297c723e */ /* 0x010fe200000010ff */
[C---:B------:R-:W-:Y:S01]  /*6db0*/  FFMA R48, R81.reuse, R83, R48 ;  /* 0x0000005351307223 */ /* 0x040fe20000000030 */
[C---:B------:R-:W-:Y:S01]  /*6dc0*/  FFMA R49, R81.reuse, R84, R49 ;  /* 0x0000005451317223 */ /* 0x040fe20000000031 */
[----:B------:R1:W-:Y:S01]  /*6dd0*/  STS.128 [R177+0x400], R116 ;  /* 0x00040074b1007388 */ /* 0x0003e20000000c00 */
[C---:B------:R-:W-:Y:S01]  /*6de0*/  SHF.L.U32 R83, R138.reuse, 0x10, RZ ;  /* 0x000000108a537819 */ /* 0x040fe200000006ff */
[----:B------:R-:W-:Y:S01]  /*6df0*/  FFMA R50, R81, R85, R50 ;  /* 0x0000005551327223 */ /* 0x000fe20000000032 */
[----:B------:R-:W-:Y:S01]  /*6e00*/  SHF.L.U32 R85, R139, 0x10, RZ ;  /* 0x000000108b557819 */ /* 0x000fe200000006ff */
[----:B------:R-:W-:Y:S01]  /*6e10*/  FFMA R55, R81, R82, R55 ;  /* 0x0000005251377223 */ /* 0x000fe20000000037 */
[----:B------:R-:W-:Y:S01]  /*6e20*/  LOP3.LUT R82, R138, 0xffff0000, RZ, 0xc0, !PT ;  /* 0xffff00008a527812 */ /* 0x000fe200078ec0ff */
[C---:B------:R-:W-:Y:S01]  /*6e30*/  FMUL R52, R78.reuse, R56 ;  /* 0x000000384e347220 */ /* 0x040fe20000400000 */
[----:B------:R-:W-:Y:S01]  /*6e40*/  LOP3.LUT R84, R139, 0xffff0000, RZ, 0xc0, !PT ;  /* 0xffff00008b547812 */ /* 0x000fe200078ec0ff */
[C---:B------:R-:W-:Y:S01]  /*6e50*/  FMUL R53, R78.reuse, R57 ;  /* 0x000000394e357220 */ /* 0x040fe20000400000 */
[C---:B------:R-:W-:Y:S01]  /*6e60*/  FMUL R54, R78.reuse, R58 ;  /* 0x0000003a4e367220 */ /* 0x040fe20000400000 */
[----:B------:R-:W-:Y:S01]  /*6e70*/  FMUL R59, R78, R59 ;  /* 0x0000003b4e3b7220 */ /* 0x000fe20000400000 */
[C---:B------:R-:W-:Y:S01]  /*6e80*/  FFMA R52, R81.reuse, R83, R52 ;  /* 0x0000005351347223 */ /* 0x040fe20000000034 */
[C---:B------:R-:W-:Y:S01]  /*6e90*/  FFMA R53, R81.reuse, R82, R53 ;  /* 0x0000005251357223 */ /* 0x040fe20000000035 */
[C---:B------:R-:W-:Y:S01]  /*6ea0*/  FFMA R54, R81.reuse, R85, R54 ;  /* 0x0000005551367223 */ /* 0x040fe20000000036 */
[----:B------:R-:W-:Y:S01]  /*6eb0*/  FFMA R59, R81, R84, R59 ;  /* 0x00000054513b7223 */ /* 0x000fe2000000003b */
[----:B------:R-:W-:Y:S01]  /*6ec0*/  SHF.L.U32 R82, R144, 0x10, RZ ;  /* 0x0000001090527819 */ /* 0x000fe200000006ff */
[----:B------:R-:W-:Y:S01]  /*6ed0*/  FMUL R56, R78, R60 ;  /* 0x0000003c4e387220 */ /* 0x000fe20000400000 */
[----:B------:R-:W-:Y:S01]  /*6ee0*/  LOP3.LUT R84, R144, 0xffff0000, RZ, 0xc0, !PT ;  /* 0xffff000090547812 */ /* 0x000fe200078ec0ff */
[C---:B------:R-:W-:Y:S01]  /*6ef0*/  FMUL R57, R78.reuse, R61 ;  /* 0x0000003d4e397220 */ /* 0x040fe20000400000 */
[----:B------:R-:W-:Y:S01]  /*6f00*/  SHF.L.U32 R83, R145, 0x10, RZ ;  /* 0x0000001091537819 */ /* 0x000fe200000006ff */
[C---:B------:R-:W-:Y:S01]  /*6f10*/  FMUL R58, R78.reuse, R62 ;  /* 0x0000003e4e3a7220 */ /* 0x040fe20000400000 */
[----:B------:R-:W-:Y:S01]  /*6f20*/  F2FP.BF16.F32.PACK_AB R125, R47, R42 ;  /* 0x0000002a2f7d723e */ /* 0x000fe200000010ff */
[----:B------:R-:W-:Y:S01]  /*6f30*/  FFMA R56, R81, R82, R56 ;  /* 0x0000005251387223 */ /* 0x000fe20000000038 */
[----:B------:R-:W-:Y:S01]  /*6f40*/  F2FP.BF16.F32.PACK_AB R126, R45, R44 ;  /* 0x0000002c2d7e723e */ /* 0x000fe200000010ff */
[----:B------:R-:W-:Y:S01]  /*6f50*/  FFMA R57, R81, R84, R57 ;  /* 0x0000005451397223 */ /* 0x000fe20000000039 */
[----:B------:R-:W-:Y:S01]  /*6f60*/  F2FP.BF16.F32.PACK_AB R127, R51, R46 ;  /* 0x0000002e337f723e */ /* 0x000fe200000010ff */
[----:B------:R-:W-:Y:S01]  /*6f70*/  FFMA R58, R81, R83, R58 ;  /* 0x00000053513a7223 */ /* 0x000fe2000000003a */
[----:B------:R-:W-:Y:S01]  /*6f80*/  LOP3.LUT R82, R145, 0xffff0000, RZ, 0xc0, !PT ;  /* 0xffff000091527812 */ /* 0x000fe200078ec0ff */
[----:B------:R-:W-:Y:S01]  /*6f90*/  FMUL R63, R78, R63 ;  /* 0x0000003f4e3f7220 */ /* 0x000fe20000400000 */
[----:B------:R-:W-:Y:S01]  /*6fa0*/  SHF.L.U32 R83, R146, 0x10, RZ ;  /* 0x0000001092537819 */ /* 0x000fe200000006ff */
[----:B------:R1:W-:Y:S01]  /*6fb0*/  STS.128 [R176+0x400], R124 ;  /* 0x0004007cb0007388 */ /* 0x0003e20000000c00 */
[----:B------:R-:W-:Y:S01]  /*6fc0*/  FMUL R60, R78, R64 ;  /* 0x000000404e3c7220 */ /* 0x000fe20000400000 */
[----:B------:R-:W-:Y:S01]  /*6fd0*/  LOP3.LUT R84, R146, 0xffff0000, RZ, 0xc0, !PT ;  /* 0xffff000092547812 */ /* 0x000fe200078ec0ff */
[C---:B------:R-:W-:Y:S01]  /*6fe0*/  FMUL R61, R78.reuse, R65 ;  /* 0x000000414e3d7220 */ /* 0x040fe20000400000 */
[----:B------:R-:W-:Y:S01]  /*6ff0*/  SHF.L.U32 R85, R147, 0x10, RZ ;  /* 0x0000001093557819 */ /* 0x000fe200000006ff */
[C---:B------:R-:W-:Y:S01]  /*7000*/  FMUL R62, R78.reuse, R66 ;  /* 0x000000424e3e7220 */ /* 0x040fe20000400000 */
[----:B------:R-:W-:Y:S01]  /*7010*/  FFMA R63, R81, R82, R63 ;  /* 0x00000052513f7223 */ /* 0x000fe2000000003f */
[----:B------:R-:W-:Y:S01]  /*7020*/  FMUL R67, R78, R67 ;  /* 0x000000434e437220 */ /* 0x000fe20000400000 */
[----:B------:R-:W-:Y:S01]  /*7030*/  F2FP.BF16.F32.PACK_AB R132, R49, R48 ;  /* 0x000000303184723e */ /* 0x000fe200000010ff */
[----:B------:R-:W-:Y:S01]  /*7040*/  FFMA R60, R81, R83, R60 ;  /* 0x00000053513c7223 */ /* 0x000fe2000000003c */
[----:B------:R-:W-:Y:S01]  /*7050*/  F2FP.BF16.F32.PACK_AB R133, R55, R50 ;  /* 0x000000323785723e */ /* 0x000fe200000010ff */
[----:B------:R-:W-:Y:S01]  /*7060*/  FFMA R61, R81, R84, R61 ;  /* 0x00000054513d7223 */ /* 0x000fe2000000003d */
[----:B------:R-:W-:Y:S01]  /*7070*/  F2FP.BF16.F32.PACK_AB R134, R53, R52 ;  /* 0x000000343586723e */ /* 0x000fe200000010ff */
[----:B------:R-:W-:Y:S01]  /*7080*/  FFMA R62, R81, R85, R62 ;  /* 0x00000055513e7223 */ /* 0x000fe2000000003e */
[----:B------:R-:W-:Y:S01]  /*7090*/  F2FP.BF16.F32.PACK_AB R135, R59, R54 ;  /* 0x000000363b87723e */ /* 0x000fe200000010ff */
[----:B------:R-:W-:Y:S01]  /*70a0*/  FFMA R67, R81, R86, R67 ;  /* 0x0000005651437223 */ /* 0x000fe20000000043 */
[----:B------:R-:W-:Y:S02]  /*70b0*/  F2FP.BF16.F32.PACK_AB R140, R57, R56 ;  /* 0x00000038398c723e */ /* 0x000fe400000010ff */
[----:B------:R-:W-:Y:S01]  /*70c0*/  F2FP.BF16.F32.PACK_AB R141, R63, R58 ;  /* 0x0000003a3f8d723e */ /* 0x000fe200000010ff */
[----:B------:R1:W-:Y:S01]  /*70d0*/  STS.128 [R175+0x400], R132 ;  /* 0x00040084af007388 */ /* 0x0003e20000000c00 */
[----:B------:R-:W-:Y:S02]  /*70e0*/  F2FP.BF16.F32.PACK_AB R142, R61, R60 ;  /* 0x0000003c3d8e723e */ /* 0x000fe400000010ff */
[----:B------:R-:W-:Y:S05]  /*70f0*/  F2FP.BF16.F32.PACK_AB R143, R67, R62 ;  /* 0x0000003e438f723e */ /* 0x000fea00000010ff */
[----:B------:R1:W-:Y:S01]  /*7100*/  STS.128 [R174+0x400], R140 ;  /* 0x0004008cae007388 */ /* 0x0003e20000000c00 */
[----:B------:R-:W-:Y:S01]  /*7110*/  @!PT LDS RZ, [RZ] ;  /* 0x00000000fffff984 */ /* 0x000fe20000000800 */
[----:B------:R-:W-:Y:S01]  /*7120*/  @!PT LDS RZ, [RZ] ;  /* 0x00000000fffff984 */ /* 0x000fe20000000800 */
[----:B------:R-:W-:Y:S01]  /*7130*/  @!PT LDS RZ, [RZ] ;  /* 0x00000000fffff984 */ /* 0x000fe20000000800 */
[----:B------:R-:W-:Y:S01]  /*7140*/  @!PT LDS RZ, [RZ] ;  /* 0x00000000fffff984 */ /* 0x000fe20000000800 */
[----:B------:R2:W-:Y:S07]  /*7150*/  MEMBAR.ALL.CTA ;  /* 0x0000000000007992 */ /* 0x0005ee0000008000 */
[----:B--2---:R-:W2:Y:S02]  /*7160*/  FENCE.VIEW.ASYNC.S ;  /* 0x00000000000073c6 */ /* 0x004ea40000000000 */
[----:B--2---:R-:W-:Y:S06]  /*7170*/  BAR.SYNC.DEFER_BLOCKING 0x1, 0x80 ;  /* 0x0042000000007b1d */ /* 0x004fec0000010000 */
[----:B------:R-:W-:Y:S05]  /*7180*/  @P0 BRA `(.L_x_114) ;  /* 0x0000000000280947 */ /* 0x000fea0003800000 */
[----:B------:R-:W-:Y:S02]  /*7190*/  UIADD3 UR4, UPT, UPT, UR48, 0x400, URZ ;  /* 0x0000040030047890 */ /* 0x000fe4000fffe0ff */
[----:B------:R-:W-:Y:S01]  /*71a0*/  UIADD3 UR6, UP0, UPT, UR52, 0x680, URZ ;  /* 0x0000068034067890 */ /* 0x000fe2000ff1e0ff */
[----:B------:R-:W-:Y:S03]  /*71b0*/  UMOV UR43, UR36 ;  /* 0x00000024002b7c82 */ /* 0x000fe60008000000 */
[----:B------:R-:W-:Y:S01]  /*71c0*/  MOV R163, UR4 ;  /* 0x0000000400a37c02 */ /* 0x000fe20008000f00 */
[----:B------:R-:W-:Y:S03]  /*71d0*/  UIADD3.X UR7, UPT, UPT, URZ, UR53, URZ, UP0, !UPT ;  /* 0x00000035ff077290 */ /* 0x000fe600087fe4ff */
[----:B------:R-:W-:Y:S11]  /*71e0*/  R2UR UR40, R163 ;  /* 0x00000000a32872ca */ /* 0x000ff600000e0000 */
[----:B------:R-:W-:Y:S02]  /*71f0*/  @!UPT UIADD3 URZ, UPT, UPT, URZ, URZ, URZ ;  /* 0x000000fffffff290 */ /* 0x000fe4000fffe0ff */
[----:B------:R2:W-:Y:S01]  /*7200*/  UTMASTG.3D [UR40], [UR6] ;  /* 0x00000028060073b5 */ /* 0x0005e20008010000 */
[----:B------:R0:W-:Y:S01]  /*7210*/  UTMACMDFLUSH ;  /* 0x00000000000079b7 */ /* 0x0001e20000000000 */
[----:B--2---:R-:W-:Y:S04]  /*7220*/  DEPBAR.LE SB0, 0x1 ;  /* 0x000080400000791a */ /* 0x004fe80000000000 */
.L_x_114:
[----:B------:R-:W-:Y:S05]  /*7230*/  BSYNC.RECONVERGENT B0 ;  /* 0x0000000000007941 */ /* 0x000fea0003800200 */
.L_x_113:
[----:B------:R-:W-:Y:S01]  /*7240*/  BAR.SYNC.DEFER_BLOCKING 0x1, 0x80 ;  /* 0x0042000000007b1d */ /* 0x000fe20000010000 */
[----:B------:R-:W-:Y:S01]  /*7250*/  ISETP.NE.AND P1, PT, R179, RZ, PT ;  /* 0x000000ffb300720c */ /* 0x000fe20003f25270 */
[----:B------:R-:W-:Y:S01]  /*7260*/  UISETP.NE.AND UP0, UPT, UR49, URZ, UPT ;  /* 0x000000ff3100728c */ /* 0x000fe2000bf05270 */
[----:B------:R-:W-:Y:S11]  /*7270*/  LEA R3, R87, UR48, 0x3 ;  /* 0x0000003057037c11 */ /* 0x000ff6000f8e18ff */
[----:B------:R-:W-:Y:S01]  /*7280*/  @P1 SHF.L.U32 R2, R167, 0x1f, RZ ;  /* 0x0000001fa7021819 */ /* 0x000fe200000006ff */
[----:B------:R-:W-:Y:S06]  /*7290*/  BRA.U !UP0, `(.L_x_115) ;  /* 0x0000000108247547 */ /* 0x000fec000b800000 */
[----:B------:R-:W-:Y:S01]  /*72a0*/  IMAD.U32 R5, RZ, RZ, UR51 ;  /* 0x00000033ff057e24 */ /* 0x000fe2000f8e00ff */
[----:B------:R-:W-:Y:S01]  /*72b0*/  MOV R0, UR37 ;  /* 0x0000002500007c02 */ /* 0x000fe20008000f00 */
[----:B------:R-:W-:Y:S03]  /*72c0*/  UIADD3 UR51, UPT, UPT, UR51, 0x1, URZ ;  /* 0x0000000133337890 */ /* 0x000fe6000fffe0ff */
[----:B------:R-:W-:Y:S01]  /*72d0*/  @P1 LEA R5, R5, UR48, 0x3 ;  /* 0x0000003005051c11 */ /* 0x000fe2000f8e18ff */
[----:B------:R-:W-:Y:S04]  /*72e0*/  UISETP.NE.AND UP0, UPT, UR51, 0x4, UPT ;  /* 0x000000043300788c */ /* 0x000fe8000bf05270 */
[----:B------:R-:W-:Y:S01]  /*72f0*/  @P1 VIADD R5, R5, 0x50 ;  /* 0x0000005005051836 */ /* 0x000fe20000000000 */
[----:B------:R-:W-:Y:S04]  /*7300*/  USEL UR51, UR51, URZ, UP0 ;  /* 0x000000ff33337287 */ /* 0x000fe80008000000 */
[----:B------:R-:W-:Y:S04]  /*7310*/  @P1 PRMT R0, R0, 0x654, R5 ;  /* 0x0000065400001816 */ /* 0x000fe80000000005 */
[----:B------:R2:W-:Y:S04]  /*7320*/  @P1 SYNCS.ARRIVE.TRANS64.RED.A1T0 RZ, [R0+URZ], RZ ;  /* 0x000000ff00ff19a7 */ /* 0x0005e800081004ff */
.L_x_115:
[----:B------:R-:W4:Y:S01]  /*7330*/  @P1 SYNCS.PHASECHK.TRANS64.TRYWAIT P0, [R3+URZ+0x30], R2 ;  /* 0x00003002030015a7 */ /* 0x000f2200080011ff */
[----:B------:R-:W-:Y:S01]  /*7340*/  BSSY B1, `(.L_x_116) ;  /* 0x000001f000017945 */ /* 0x000fe20003800000 */
[----:B----4-:R-:W-:Y:S03]  /*7350*/  @P1 SEL R101, RZ, 0x1, !P0 ;  /* 0x00000001ff651807 */ /* 0x010fe60004000000 */
[----:B------:R-:W-:Y:S05]  /*7360*/  @!P1 BRA `(.L_x_117) ;  /* 0x0000000000709947 */ /* 0x000fea0003800000 */
[----:B------:R-:W-:Y:S01]  /*7370*/  ISETP.NE.AND P1, PT, R103, RZ, PT ;  /* 0x000000ff6700720c */ /* 0x000fe20003f25270 */
[----:B------:R-:W-:Y:S01]  /*7380*/  BSSY B0, `(.L_x_118) ;  /* 0x000000b000007945 */ /* 0x000fe20003800000 */
[----:B------:R-:W-:Y:S11]  /*7390*/  ISETP.NE.AND P0, PT, R101, RZ, PT ;  /* 0x000000ff6500720c */ /* 0x000ff60003f05270 */
[----:B------:R-:W-:Y:S05]  /*73a0*/  @P1 IMAD R4, R87, 0x4000, R182 ;  /* 0x0000400057041824 */ /* 0x000fea00078e02b6 */
[----:B------:R-:W-:Y:S04]  /*73b0*/  @P1 IADD3 R9, PT, PT, R4, UR48, RZ ;  /* 0x0000003004091c10 */ /* 0x000fe8000fffe0ff */
[----:B------:R-:W-:Y:S01]  /*73c0*/  @P1 IADD3 R7, PT, PT, R102, R9, RZ ;  /* 0x0000000966071210 */ /* 0x000fe20007ffe0ff */
[--C-:B------:R-:W-:Y:S02]  /*73d0*/  @P1 IMAD.IADD R5, R100, 0x1, R9.reuse ;  /* 0x0000000164051824 */ /* 0x100fe400078e0209 */
[----:B------:R-:W-:Y:S01]  /*73e0*/  @P1 IMAD.IADD R2, R108, 0x1, R9 ;  /* 0x000000016c021824 */ /* 0x000fe200078e0209 */
[----:B------:R-:W-:Y:S06]  /*73f0*/  @P0 BRA `(.L_x_119) ;  /* 0x00000000000c0947 */ /* 0x000fec0003800000 */
[----:B--2---:R-:W-:Y:S04]  /*7400*/  SHF.L.U32 R0, R167, 0x1f, RZ ;  /* 0x0000001fa7007819 */ /* 0x004fe800000006ff */
[----:B------:R-:W2:Y:S02]  /*7410*/  SYNCS.PHASECHK.TRANS64.TRYWAIT P0, [R3+URZ+0x30], R0 ;  /* 0x00003000030075a7 */ /* 0x000ea400080011ff */
[----:B--2---:R-:W-:Y:S05]  /*7420*/  @!P0 BRA `(.L_x_120) ;  /* 0x0000004800408947 */ /* 0x004fea0003800000 */
.L_x_119:
[----:B------:R-:W-:Y:S05]  /*7430*/  BSYNC B0 ;  /* 0x0000000000007941 */ /* 0x000fea0003800000 */
.L_x_118:
[----:B------:R-:W-:Y:S01]  /*7440*/  ISETP.NE.AND P0, PT, R103, RZ, PT ;  /* 0x000000ff6700720c */ /* 0x000fe20003f05270 */
[----:B------:R-:W-:Y:S11]  /*7450*/  VIADD R87, R87, 0x1 ;  /* 0x0000000157577836 */ /* 0x000ff60000000000 */
[----:B------:R-:W-:Y:S01]  /*7460*/  @!UPT UIADD3 URZ, UPT, UPT, URZ, URZ, URZ ;  /* 0x000000fffffff290 */ /* 0x000fe2000fffe0ff */
[----:B------:R4:W1:Y:S01]  /*7470*/  @P0 LDS.128 R88, [R4+UR48+0x400] ;  /* 0x0004003004580984 */ /* 0x0008620008000c00 */
[--C-:B--2---:R-:W-:Y:S01]  /*7480*/  @P0 IMAD.IADD R3, R102, 0x1, R5.reuse ;  /* 0x0000000166030824 */ /* 0x104fe200078e0205 */
[C---:B------:R-:W-:Y:S01]  /*7490*/  @P0 IADD3 R0, PT, PT, R108.reuse, R7, RZ ;  /* 0x000000076c000210 */ /* 0x040fe20007ffe0ff */
[C---:B------:R-:W-:Y:S01]  /*74a0*/  @P0 IMAD.IADD R6, R108.reuse, 0x1, R5 ;  /* 0x000000016c060824 */ /* 0x040fe200078e0205 */
[----:B------:R4:W2:Y:S02]  /*74b0*/  @P0 LDS.128 R96, [R2+0x400] ;  /* 0x0004000002600984 */ /* 0x0008a40000000c00 */
[----:B------:R-:W-:Y:S02]  /*74c0*/  @P0 IADD3 R8, PT, PT, R108, R3, RZ ;  /* 0x000000036c080210 */ /* 0x000fe40007ffe0ff */
[----:B------:R4:W1:Y:S04]  /*74d0*/  @P0 LDS.128 R104, [R7+0x400] ;  /* 0x0004000007680984 */ /* 0x0008680000000c00 */
[----:B------:R4:W1:Y:S04]  /*74e0*/  @P0 LDS.128 R112, [R0+0x400] ;  /* 0x0004000000700984 */ /* 0x0008680000000c00 */
[----:B------:R4:W1:Y:S04]  /*74f0*/  @P0 LDS.128 R120, [R5+0x400] ;  /* 0x0004000005780984 */ /* 0x0008680000000c00 */
[----:B------:R4:W1:Y:S04]  /*7500*/  @P0 LDS.128 R128, [R6+0x400] ;  /* 0x0004000006800984 */ /* 0x0008680000000c00 */
[----:B------:R4:W1:Y:S04]  /*7510*/  @P0 LDS.128 R136, [R3+0x400] ;  /* 0x0004000003880984 */ /* 0x0008680000000c00 */
[----:B------:R4:W1:Y:S02]  /*7520*/  @P0 LDS.128 R144, [R8+0x400] ;  /* 0x0004000008900984 */ /* 0x0008640000000c00 */
.L_x_117:
[----:B------:R-:W-:Y:S05]  /*7530*/  BSYNC B1 ;  /* 0x0000000000017941 */ /* 0x000fea0003800000 */
.L_x_116:
[----:B----4-:R-:W-:Y:S05]  /*7540*/  VIADD R3, R80, 0x40 ;  /* 0x0000004050037836 */ /* 0x010fea0000000000 */
[----:B------:R-:W-:Y:S04]  /*7550*/  SHF.R.U32.HI R3, RZ, 0x15, R3 ;  /* 0x00000015ff037819 */ /* 0x000fe80000011603 */
[----:B------:R-:W-:Y:S11]  /*7560*/  LOP3.LUT P0, RZ, R3, 0x3, R162, 0x48, !PT ;  /* 0x0000000303ff7812 */ /* 0x000ff600078048a2 */
[----:B------:R-:W-:Y:S02]  /*7570*/  @!UPT UIADD3 URZ, UPT, UPT, URZ, URZ, URZ ;  /* 0x000000fffffff290 */ /* 0x000fe4000fffe0ff */
        /* <DEDUP_REMOVED lines=17> */
.L_x_121:
[----:B------:R-:W-:Y:S01]  /*7690*/  ISETP.NE.AND P6, PT, R179, RZ, PT ;  /* 0x000000ffb300720c */ /* 0x000fe20003fc5270 */
[----:B------:R-:W-:Y:S05]  /*76a0*/  WARPSYNC.ALL ;  /* 0x0000000000007948 */ /* 0x000fea0003800000 */
[----:B------:R-:W-:Y:S01]  /*76b0*/  R2UR UR4, R80 ;  /* 0x00000000500472ca */ /* 0x000fe200000e0000 */
[----:B------:R-:W-:Y:S01]  /*76c0*/  BSSY.RECONVERGENT B0, `(.L_x_122) ;  /* 0x0000103000007945 */ /* 0x000fe20003800200 */
[----:B--2---:R-:W-:Y:S02]  /*76d0*/  MOV R0, UR51 ;  /* 0x0000003300007c02 */ /* 0x004fe40008000f00 */
[----:B------:R-:W-:Y:S02]  /*76e0*/  MOV R85, UR37 ;  /* 0x0000002500557c02 */ /* 0x000fe40008000f00 */
[----:B-1----:R-:W-:Y:S02]  /*76f0*/  SHF.L.U32 R82, R88, 0x10, RZ ;  /* 0x0000001058527819 */ /* 0x002fe400000006ff */
[----:B------:R-:W-:Y:S02]  /*7700*/  @P6 LEA R0, R0, UR48, 0x3 ;  /* 0x0000003000006c11 */ /* 0x000fe4000f8e18ff */
[----:B------:R-:W-:Y:S02]  /*7710*/  LOP3.LUT R83, R88, 0xffff0000, RZ, 0xc0, !PT ;  /* 0xffff000058537812 */ /* 0x000fe400078ec0ff */
[----:B------:R-:W-:Y:S01]  /*7720*/  @P6 IADD3 R0, PT, PT, R0, 0x50, RZ ;  /* 0x0000005000006810 */ /* 0x000fe20007ffe0ff */
[----:B------:R-:W1:Y:S01]  /*7730*/  LDTM.x64 R4, tmem[UR4+0x40] ;  /* 0x00004004000479ee */ /* 0x000e620008340000 */
[----:B------:R-:W-:Y:S02]  /*7740*/  SHF.L.U32 R84, R89, 0x10, RZ ;  /* 0x0000001059547819 */ /* 0x000fe400000006ff */
[----:B------:R-:W-:Y:S02]  /*7750*/  @P6 PRMT R85, R85, 0x654, R0 ;  /* 0x0000065455556816 */ /* 0x000fe40000000000 */
[----:B------:R-:W-:Y:S02]  /*7760*/  LOP3.LUT R86, R89, 0xffff0000, RZ, 0xc0, !PT ;  /* 0xffff000059567812 */ /* 0x000fe400078ec0ff */
[----:B------:R-:W-:Y:S01]  /*7770*/  ISETP.NE.AND P0, PT, R170, RZ, PT ;  /* 0x000000ffaa00720c */ /* 0x000fe20003f05270 */
[C---:B-1----:R-:W-:Y:S01]  /*7780*/  FMUL R0, R78.reuse, R4 ;  /* 0x000000044e007220 */ /* 0x042fe20000400000 */
[C---:B------:R-:W-:Y:S01]  /*7790*/  FMUL R2, R78.reuse, R5 ;  /* 0x000000054e027220 */ /* 0x040fe20000400000 */
[C---:B------:R-:W-:Y:S01]  /*77a0*/  FMUL R3, R78.reuse, R6 ;  /* 0x000000064e037220 */ /* 0x040fe20000400000 */
[----:B------:R-:W-:Y:S01]  /*77b0*/  FMUL R7, R78, R7 ;  /* 0x000000074e077220 */ /* 0x000fe20000400000 */
[C---:B------:R-:W-:Y:S01]  /*77c0*/  FFMA R0, R81.reuse, R82, R0 ;  /* 0x0000005251007223 */ /* 0x040fe20000000000 */
[C---:B------:R-:W-:Y:S01]  /*77d0*/  LOP3.LUT R82, R90.reuse, 0xffff0000, RZ, 0xc0, !PT ;  /* 0xffff00005a527812 */ /* 0x040fe200078ec0ff */
[C---:B------:R-:W-:Y:S01]  /*77e0*/  FFMA R2, R81.reuse, R83, R2 ;  /* 0x0000005351027223 */ /* 0x040fe20000000002 */
[----:B------:R-:W-:Y:S01]  /*77f0*/  SHF.L.U32 R83, R90, 0x10, RZ ;  /* 0x000000105a537819 */ /* 0x000fe200000006ff */
[C---:B------:R-:W-:Y:S01]  /*7800*/  FFMA R3, R81.reuse, R84, R3 ;  /* 0x0000005451037223 */ /* 0x040fe20000000003 */
[----:B------:R-:W-:Y:S01]  /*7810*/  FMUL R4, R78, R8 ;  /* 0x000000084e047220 */ /* 0x000fe20000400000 */
[----:B------:R-:W-:Y:S01]  /*7820*/  FFMA R7, R81, R86, R7 ;  /* 0x0000005651077223 */ /* 0x000fe20000000007 */
[----:B------:R-:W-:Y:S01]  /*7830*/  F2FP.BF16.F32.PACK_AB R92, R2, R0 ;  /* 0x00000000025c723e */ /* 0x000fe200000010ff */
[C---:B------:R-:W-:Y:S01]  /*7840*/  FMUL R5, R78.reuse, R9 ;  /* 0x000000094e057220 */ /* 0x040fe20000400000 */
[----:B------:R-:W-:Y:S01]  /*7850*/  LOP3.LUT R0, R91, 0xffff0000, RZ, 0xc0, !PT ;  /* 0xffff00005b007812 */ /* 0x000fe200078ec0ff */
[----:B------:R-:W-:Y:S01]  /*7860*/  FFMA R4, R81, R83, R4 ;  /* 0x0000005351047223 */ /* 0x000fe20000000004 */
[----:B------:R-:W-:Y:S01]  /*7870*/  SHF.L.U32 R83, R91, 0x10, RZ ;  /* 0x000000105b537819 */ /* 0x000fe200000006ff */
[----:B------:R-:W-:Y:S01]  /*7880*/  FFMA R5, R81, R82, R5 ;  /* 0x0000005251057223 */ /* 0x000fe20000000005 */
[----:B------:R-:W-:Y:S01]  /*7890*/  F2FP.BF16.F32.PACK_AB R93, R7, R3 ;  /* 0x00000003075d723e */ /* 0x000fe200000010ff */
[----:B------:R-:W-:Y:S01]  /*78a0*/  FMUL R6, R78, R10 ;  /* 0x0000000a4e067220 */ /* 0x000fe20000400000 */
[----:B------:R-:W-:Y:S01]  /*78b0*/  SHF.L.U32 R3, R96, 0x10, RZ ;  /* 0x0000001060037819 */ /* 0x000fe200000006ff */
[----:B------:R-:W-:Y:S01]  /*78c0*/  FMUL R11, R78, R11 ;  /* 0x0000000b4e0b7220 */ /* 0x000fe20000400000 */
[----:B------:R-:W-:Y:S01]  /*78d0*/  LOP3.LUT R2, R96, 0xffff0000, RZ, 0xc0, !PT ;  /* 0xffff000060027812 */ /* 0x000fe200078ec0ff */
[C---:B------:R-:W-:Y:S01]  /*78e0*/  FMUL R8, R78.reuse, R12 ;  /* 0x0000000c4e087220 */ /* 0x040fe20000400000 */
[----:B------:R-:W-:Y:S01]  /*78f0*/  LOP3.LUT R82, R107, 0xffff0000, RZ, 0xc0, !PT ;  /* 0xffff00006b527812 */ /* 0x000fe200078ec0ff */
[----:B------:R-:W-:Y:S01]  /*7900*/  FMUL R9, R78, R13 ;  /* 0x0000000d4e097220 */ /* 0x000fe20000400000 */
[----:B------:R-:W-:Y:S01]  /*7910*/  F2FP.BF16.F32.PACK_AB R94, R5, R4 ;  /* 0x00000004055e723e */ /* 0x000fe200000010ff */
[C---:B------:R-:W-:Y:S01]  /*7920*/  FFMA R6, R81.reuse, R83, R6 ;  /* 0x0000005351067223 */ /* 0x040fe20000000006 */
[----:B------:R-:W-:Y:S01]  /*7930*/  SHF.L.U32 R83, R104, 0x10, RZ ;  /* 0x0000001068537819 */ /* 0x000fe200000006ff */
[----:B------:R-:W-:Y:S01]  /*7940*/  FFMA R11, R81, R0, R11 ;  /* 0x00000000510b7223 */ /* 0x000fe2000000000b */
[----:B------:R-:W-:Y:S01]  /*7950*/  SHF.L.U32 R0, R97, 0x10, RZ ;  /* 0x0000001061007819 */ /* 0x000fe200000006ff */
[C---:B------:R-:W-:Y:S01]  /*7960*/  FFMA R8, R81.reuse, R3, R8 ;  /* 0x0000000351087223 */ /* 0x040fe20000000008 */
[----:B------:R-:W-:Y:S01]  /*7970*/  SHF.L.U32 R3, R98, 0x10, RZ ;  /* 0x0000001062037819 */ /* 0x000fe200000006ff */
[----:B------:R-:W-:Y:S01]  /*7980*/  FFMA R9, R81, R2, R9 ;  /* 0x0000000251097223 */ /* 0x000fe20000000009 */
[----:B------:R-:W-:Y:S01]  /*7990*/  LOP3.LUT R2, R97, 0xffff0000, RZ, 0xc0, !PT ;  /* 0xffff000061027812 */ /* 0x000fe200078ec0ff */
[C---:B------:R-:W-:Y:S01]  /*79a0*/  FMUL R10, R78.reuse, R14 ;  /* 0x0000000e4e0a7220 */ /* 0x040fe20000400000 */
[----:B------:R-:W-:Y:S01]  /*79b0*/  F2FP.BF16.F32.PACK_AB R95, R11, R6 ;  /* 0x000000060b5f723e */ /* 0x000fe200000010ff */
[C---:B------:R-:W-:Y:S01]  /*79c0*/  FMUL R15, R78.reuse, R15 ;  /* 0x0000000f4e0f7220 */ /* 0x040fe20000400000 */
[----:B------:R-:W-:Y:S01]  /*79d0*/  F2FP.BF16.F32.PACK_AB R116, R9, R8 ;  /* 0x000000080974723e */ /* 0x000fe200000010ff */
[----:B------:R-:W-:Y:S01]  /*79e0*/  FMUL R12, R78, R16 ;  /* 0x000000104e0c7220 */ /* 0x000fe20000400000 */
[C---:B------:R-:W-:Y:S01]  /*79f0*/  FFMA R10, R81.reuse, R0, R10 ;  /* 0x00000000510a7223 */ /* 0x040fe2000000000a */
[----:B------:R-:W-:Y:S01]  /*7a00*/  LOP3.LUT R0, R98, 0xffff0000, RZ, 0xc0, !PT ;  /* 0xffff000062007812 */ /* 0x000fe200078ec0ff */
[----:B------:R-:W-:Y:S01]  /*7a10*/  FFMA R15, R81, R2, R15 ;  /* 0x00000002510f7223 */ /* 0x000fe2000000000f */
        /* <DEDUP_REMOVED lines=9> */
[----:B------:R-:W-:Y:S01]  /*7ab0*/  FMUL R16, R78, R20 ;  /* 0x000000144e107220 */ /* 0x000fe20000400000 */
[----:B------:R-:W-:Y:S01]  /*7ac0*/  FFMA R14, R81, R3, R14 ;  /* 0x00000003510e7223 */ /* 0x000fe2000000000e */
[----:B------:R-:W-:Y:S01]  /*7ad0*/  SHF.L.U32 R3, R106, 0x10, RZ ;  /* 0x000000106a037819 */ /* 0x000fe200000006ff */
[C---:B------:R-:W-:Y:S01]  /*7ae0*/  FMUL R17, R78.reuse, R21 ;  /* 0x000000154e117220 */ /* 0x040fe20000400000 */
[----:B------:R-:W-:Y:S01]  /*7af0*/  F2FP.BF16.F32.PACK_AB R118, R13, R12 ;  /* 0x0000000c0d76723e */ /* 0x000fe200000010ff */
[----:B------:R-:W-:Y:S01]  /*7b00*/  FFMA R19, R81, R2, R19 ;  /* 0x0000000251137223 */ /* 0x000fe20000000013 */
[----:B------:R-:W-:Y:S01]  /*7b10*/  SHF.L.U32 R2, R105, 0x10, RZ ;  /* 0x0000001069027819 */ /* 0x000fe200000006ff */
        /* <DEDUP_REMOVED lines=12> */
[C---:B------:R-:W-:Y:S01]  /*7be0*/  FFMA R23, R81.reuse, R0, R23 ;  /* 0x0000000051177223 */ /* 0x040fe20000000017 */
[----:B------:R-:W-:Y:S01]  /*7bf0*/  SHF.L.U32 R0, R112, 0x10, RZ ;  /* 0x0000001070007819 */ /* 0x000fe200000006ff */
[C---:B------:R-:W-:Y:S01]  /*7c00*/  FMUL R22, R78.reuse, R26 ;  /* 0x0000001a4e167220 */ /* 0x040fe20000400000 */
[----:B------:R-:W-:Y:S01]  /*7c10*/  FMUL R27, R78, R27 ;  /* 0x0000001b4e1b7220 */ /* 0x000fe20000400000 */
        /* <DEDUP_REMOVED lines=9> */
[----:B------:R-:W-:Y:S01]  /*7cb0*/  LOP3.LUT R82, R115, 0xffff0000, RZ, 0xc0, !PT ;  /* 0xffff000073527812 */ /* 0x000fe200078ec0ff */
[----:B------:R-:W-:Y:S01]  /*7cc0*/  FFMA R24, R81, R0, R24 ;  /* 0x0000000051187223 */ /* 0x000fe20000000018 */
[----:B------:R-:W-:Y:S01]  /*7cd0*/  SHF.L.U32 R0, R113, 0x10, RZ ;  /* 0x0000001071007819 */ /* 0x000fe200000006ff */
[C---:B------:R-:W-:Y:S01]  /*7ce0*/  FMUL R25, R78.reuse, R29 ;  /* 0x0000001d4e197220 */ /* 0x040fe20000400000 */
[----:B------:R-:W-:Y:S01]  /*7cf0*/  F2FP.BF16.F32.PACK_AB R126, R21, R20 ;  /* 0x00000014157e723e */ /* 0x000fe200000010ff */
[----:B------:R-:W-:Y:S01]  /*7d00*/  FMUL R26, R78, R30 ;  /* 0x0000001e4e1a7220 */ /* 0x000fe20000400000 */
[----:B------:R-:W-:Y:S01]  /*7d10*/  F2FP.BF16.F32.PACK_AB R127, R27, R22 ;  /* 0x000000161b7f723e */ /* 0x000fe200000010ff */
        /* <DEDUP_REMOVED lines=38> */
[----:B------:R1:W-:Y:S01]  /*7f80*/  STS.128 [R182+UR48+0x4400], R92 ;  /* 0x0044005cb6007988 */ /* 0x0003e20008000c30 */
        /* <DEDUP_REMOVED lines=12> */
[----:B------:R2:W-:Y:S01]  /*8050*/  STS.128 [R181+0x4400], R116 ;  /* 0x00440074b5007388 */ /* 0x0005e20000000c00 */
        /* <DEDUP_REMOVED lines=12> */
[----:B------:R4:W-:Y:S01]  /*8120*/  STS.128 [R180+0x4400], R124 ;  /* 0x0044007cb4007388 */ /* 0x0009e20000000c00 */
[----:B------:R-:W-:Y:S01]  /*8130*/  FMUL R51, R78, R51 ;  /* 0x000000334e337220 */ /* 0x000fe20000400000 */
[C---:B------:R-:W-:Y:S01]  /*8140*/  FFMA R44, R81.reuse, R3, R44 ;  /* 0x00000003512c7223 */ /* 0x040fe2000000002c */
[C---:B------:R-:W-:Y:S01]  /*8150*/  SHF.L.U32 R3, R136.reuse, 0x10, RZ ;  /* 0x0000001088037819 */ /* 0x040fe200000006ff */
[----:B------:R-:W-:Y:S01]  /*8160*/  FFMA R45, R81, R2, R45 ;  /* 0x00000002512d7223 */ /* 0x000fe2000000002d */
[----:B------:R-:W-:Y:S01]  /*8170*/  LOP3.LUT R2, R137, 0xffff0000, RZ, 0xc0, !PT ;  /* 0xffff000089027812 */ /* 0x000fe200078ec0ff */
        /* <DEDUP_REMOVED lines=8> */
[C---:B------:R-:W-:Y:S01]  /*8200*/  FMUL R50, R78.reuse, R54 ;  /* 0x000000364e327220 */ /* 0x040fe20000400000 */
[----:B------:R-:W-:Y:S01]  /*8210*/  F2FP.BF16.F32.PACK_AB R94, R37, R36 ;  /* 0x00000024255e723e */ /* 0x000fe200000010ff */
[----:B------:R1:W-:Y:S01]  /*8220*/  STS.128 [R178+0x4400], R132 ;  /* 0x00440084b2007388 */ /* 0x0003e20000000c00 */
[----:B------:R-:W-:Y:S01]  /*8230*/  F2FP.BF16.F32.PACK_AB R95, R43, R38 ;  /* 0x000000262b5f723e */ /* 0x000fe200000010ff */
[----:B------:R-:W-:Y:S01]  /*8240*/  FMUL R55, R78, R55 ;  /* 0x000000374e377220 */ /* 0x000fe20000400000 */
[----:B--2---:R-:W-:Y:S01]  /*8250*/  F2FP.BF16.F32.PACK_AB R116, R41, R40 ;  /* 0x000000282974723e */ /* 0x004fe200000010ff */
[----:B------:R-:W-:Y:S01]  /*8260*/  FFMA R48, R81, R3, R48 ;  /* 0x0000000351307223 */ /* 0x000fe20000000030 */
[----:B------:R-:W-:Y:S01]  /*8270*/  SHF.L.U32 R3, R139, 0x10, RZ ;  /* 0x000000108b037819 */ /* 0x000fe200000006ff */
[----:B------:R-:W-:Y:S01]  /*8280*/  FFMA R49, R81, R0, R49 ;  /* 0x0000000051317223 */ /* 0x000fe20000000031 */
[C---:B------:R-:W-:Y:S01]  /*8290*/  SHF.L.U32 R0, R138.reuse, 0x10, RZ ;  /* 0x000000108a007819 */ /* 0x040fe200000006ff */
[----:B------:R2:W-:Y:S01]  /*82a0*/  STS.128 [R177+0x4400], R92 ;  /* 0x0044005cb1007388 */ /* 0x0005e20000000c00 */
[----:B------:R-:W-:Y:S01]  /*82b0*/  F2FP.BF16.F32.PACK_AB R117, R47, R42 ;  /* 0x0000002a2f75723e */ /* 0x000fe200000010ff */
[----:B------:R-:W-:Y:S01]  /*82c0*/  FFMA R50, R81, R83, R50 ;  /* 0x0000005351327223 */ /* 0x000fe20000000032 */
[----:B------:R-:W-:Y:S01]  /*82d0*/  SHF.L.U32 R83, R145, 0x10, RZ ;  /* 0x0000001091537819 */ /* 0x000fe200000006ff */
[----:B------:R-:W-:Y:S01]  /*82e0*/  FFMA R55, R81, R2, R55 ;  /* 0x0000000251377223 */ /* 0x000fe20000000037 */
[----:B------:R-:W-:Y:S01]  /*82f0*/  LOP3.LUT R2, R138, 0xffff0000, RZ, 0xc0, !PT ;  /* 0xffff00008a027812 */ /* 0x000fe200078ec0ff */
[C---:B------:R-:W-:Y:S01]  /*8300*/  FMUL R52, R78.reuse, R56 ;  /* 0x000000384e347220 */ /* 0x040fe20000400000 */
[----:B------:R-:W-:Y:S01]  /*8310*/  F2FP.BF16.F32.PACK_AB R118, R45, R44 ;  /* 0x0000002c2d76723e */ /* 0x000fe200000010ff */
[C---:B------:R-:W-:Y:S01]  /*8320*/  FMUL R53, R78.reuse, R57 ;  /* 0x000000394e357220 */ /* 0x040fe20000400000 */
[C---:B------:R-:W-:Y:S01]  /*8330*/  FMUL R54, R78.reuse, R58 ;  /* 0x0000003a4e367220 */ /* 0x040fe20000400000 */
[----:B------:R-:W-:Y:S01]  /*8340*/  FFMA R52, R81, R0, R52 ;  /* 0x0000000051347223 */ /* 0x000fe20000000034 */
[----:B------:R-:W-:Y:S01]  /*8350*/  LOP3.LUT R0, R139, 0xffff0000, RZ, 0xc0, !PT ;  /* 0xffff00008b007812 */ /* 0x000fe200078ec0ff */
[C---:B------:R-:W-:Y:S01]  /*8360*/  FFMA R53, R81.reuse, R2, R53 ;  /* 0x0000000251357223 */ /* 0x040fe20000000035 */
[----:B------:R-:W-:Y:S01]  /*8370*/  FFMA R54, R81, R3, R54 ;  /* 0x0000000351367223 */ /* 0x000fe20000000036 */
[----:B------:R-:W-:Y:S01]  /*8380*/  FMUL R59, R78, R59 ;  /* 0x0000003b4e3b7220 */ /* 0x000fe20000400000 */
[----:B------:R-:W-:Y:S01]  /*8390*/  SHF.L.U32 R3, R144, 0x10, RZ ;  /* 0x0000001090037819 */ /* 0x000fe200000006ff */
[----:B------:R-:W-:Y:S01]  /*83a0*/  FMUL R56, R78, R60 ;  /* 0x0000003c4e387220 */ /* 0x000fe20000400000 */
[----:B------:R-:W-:Y:S01]  /*83b0*/  LOP3.LUT R2, R144, 0xffff0000, RZ, 0xc0, !PT ;  /* 0xffff000090027812 */ /* 0x000fe200078ec0ff */
[C---:B------:R-:W-:Y:S01]  /*83c0*/  FMUL R57, R78.reuse, R61 ;  /* 0x0000003d4e397220 */ /* 0x040fe20000400000 */
[----:B------:R-:W-:Y:S01]  /*83d0*/  F2FP.BF16.F32.PACK_AB R119, R51, R46 ;  /* 0x0000002e3377723e */ /* 0x000fe200000010ff */
[C---:B------:R-:W-:Y:S01]  /*83e0*/  FMUL R58, R78.reuse, R62 ;  /* 0x0000003e4e3a7220 */ /* 0x040fe20000400000 */
[C---:B------:R-:W-:Y:S01]  /*83f0*/  FFMA R59, R81.reuse, R0, R59 ;  /* 0x00000000513b7223 */ /* 0x040fe2000000003b */
[----:B------:R-:W-:Y:S01]  /*8400*/  FFMA R56, R81, R3, R56 ;  /* 0x0000000351387223 */ /* 0x000fe20000000038 */
[----:B------:R-:W-:Y:S01]  /*8410*/  LOP3.LUT R0, R145, 0xffff0000, RZ, 0xc0, !PT ;  /* 0xffff000091007812 */ /* 0x000fe200078ec0ff */
[----:B------:R2:W-:Y:S01]  /*8420*/  STS.128 [R176+0x4400], R116 ;  /* 0x00440074b0007388 */ /* 0x0005e20000000c00 */
[C---:B------:R-:W-:Y:S01]  /*8430*/  FFMA R57, R81.reuse, R2, R57 ;  /* 0x0000000251397223 */ /* 0x040fe20000000039 */
[----:B------:R-:W-:Y:S01]  /*8440*/  FMUL R63, R78, R63 ;  /* 0x0000003f4e3f7220 */ /* 0x000fe20000400000 */
[----:B------:R-:W-:Y:S01]  /*8450*/  SHF.L.U32 R3, R146, 0x10, RZ ;  /* 0x0000001092037819 */ /* 0x000fe200000006ff */
[----:B------:R-:W-:Y:S01]  /*8460*/  FFMA R58, R81, R83, R58 ;  /* 0x00000053513a7223 */ /* 0x000fe2000000003a */
[----:B------:R-:W-:Y:S01]  /*8470*/  FMUL R60, R78, R64 ;  /* 0x000000404e3c7220 */ /* 0x000fe20000400000 */
[----:B------:R-:W-:Y:S01]  /*8480*/  LOP3.LUT R2, R146, 0xffff0000, RZ, 0xc0, !PT ;  /* 0xffff000092027812 */ /* 0x000fe200078ec0ff */
[C---:B------:R-:W-:Y:S01]  /*8490*/  FMUL R61, R78.reuse, R65 ;  /* 0x000000414e3d7220 */ /* 0x040fe20000400000 */
[----:B------:R-:W-:Y:S01]  /*84a0*/  SHF.L.U32 R83, R147, 0x10, RZ ;  /* 0x0000001093537819 */ /* 0x000fe200000006ff */
[C---:B------:R-:W-:Y:S01]  /*84b0*/  FMUL R62, R78.reuse, R66 ;  /* 0x000000424e3e7220 */ /* 0x040fe20000400000 */
[----:B------:R-:W-:Y:S01]  /*84c0*/  FFMA R63, R81, R0, R63 ;  /* 0x00000000513f7223 */ /* 0x000fe2000000003f */
[----:B------:R-:W-:Y:S01]  /*84d0*/  FMUL R67, R78, R67 ;  /* 0x000000434e437220 */ /* 0x000fe20000400000 */
[----:B----4-:R-:W-:Y:S01]  /*84e0*/  F2FP.BF16.F32.PACK_AB R124, R49, R48 ;  /* 0x00000030317c723e */ /* 0x010fe200000010ff */
[----:B------:R-:W-:Y:S01]  /*84f0*/  FFMA R60, R81, R3, R60 ;  /* 0x00000003513c7223 */ /* 0x000fe2000000003c */
[----:B------:R-:W-:Y:S01]  /*8500*/  F2FP.BF16.F32.PACK_AB R125, R55, R50 ;  /* 0x00000032377d723e */ /* 0x000fe200000010ff */
[----:B------:R-:W-:Y:S01]  /*8510*/  FFMA R61, R81, R2, R61 ;  /* 0x00000002513d7223 */ /* 0x000fe2000000003d */
[----:B------:R-:W-:Y:S01]  /*8520*/  F2FP.BF16.F32.PACK_AB R126, R53, R52 ;  /* 0x00000034357e723e */ /* 0x000fe200000010ff */
[----:B------:R-:W-:Y:S01]  /*8530*/  FFMA R62, R81, R83, R62 ;  /* 0x00000053513e7223 */ /* 0x000fe2000000003e */
[----:B------:R-:W-:Y:S01]  /*8540*/  F2FP.BF16.F32.PACK_AB R127, R59, R54 ;  /* 0x000000363b7f723e */ /* 0x000fe200000010ff */
[----:B------:R-:W-:Y:S01]  /*8550*/  FFMA R67, R81, R82, R67 ;  /* 0x0000005251437223 */ /* 0x000fe20000000043 */
[----:B-1----:R-:W-:Y:S02]  /*8560*/  F2FP.BF16.F32.PACK_AB R132, R57, R56 ;  /* 0x000000383984723e */ /* 0x002fe400000010ff */
[----:B------:R-:W-:Y:S01]  /*8570*/  F2FP.BF16.F32.PACK_AB R133, R63, R58 ;  /* 0x0000003a3f85723e */ /* 0x000fe200000010ff */
[----:B------:R2:W-:Y:S01]  /*8580*/  STS.128 [R175+0x4400], R124 ;  /* 0x0044007caf007388 */ /* 0x0005e20000000c00 */
[----:B------:R-:W-:Y:S02]  /*8590*/  F2FP.BF16.F32.PACK_AB R134, R61, R60 ;  /* 0x0000003c3d86723e */ /* 0x000fe400000010ff */
[----:B------:R-:W-:Y:S02]  /*85a0*/  F2FP.BF16.F32.PACK_AB R135, R67, R62 ;  /* 0x0000003e4387723e */ /* 0x000fe400000010ff */
[----:B------:R-:W-:Y:S02]  /*85b0*/  LEA R0, R87, UR48, 0x3 ;  /* 0x0000003057007c11 */ /* 0x000fe4000f8e18ff */
[----:B------:R-:W-:Y:S01]  /*85c0*/  @P6 SHF.L.U32 R3, R167, 0x1f, RZ ;  /* 0x0000001fa7036819 */ /* 0x000fe200000006ff */
[----:B------:R2:W-:Y:S01]  /*85d0*/  STS.128 [R174+0x4400], R132 ;  /* 0x00440084ae007388 */ /* 0x0005e20000000c00 */
[----:B------:R-:W-:Y:S01]  /*85e0*/  @!PT LDS RZ, [RZ] ;  /* 0x00000000fffff984 */ /* 0x000fe20000000800 */
[----:B------:R-:W-:Y:S01]  /*85f0*/  @!PT LDS RZ, [RZ] ;  /* 0x00000000fffff984 */ /* 0x000fe20000000800 */
[----:B------:R-:W-:Y:S01]  /*8600*/  @!PT LDS RZ, [RZ] ;  /* 0x00000000fffff984 */ /* 0x000fe20000000800 */
[----:B------:R-:W-:Y:S01]  /*8610*/  @!PT LDS RZ, [RZ] ;  /* 0x00000000fffff984 */ /* 0x000fe20000000800 */
[----:B------:R1:W-:Y:S07]  /*8620*/  MEMBAR.ALL.CTA ;  /* 0x0000000000007992 */ /* 0x0003ee0000008000 */
[----:B-1----:R-:W1:Y:S02]  /*8630*/  FENCE.VIEW.ASYNC.S ;  /* 0x00000000000073c6 */ /* 0x002e640000000000 */
[----:B-1----:R-:W-:Y:S06]  /*8640*/  BAR.SYNC.DEFER_BLOCKING 0x1, 0x80 ;  /* 0x0042000000007b1d */ /* 0x002fec0000010000 */
[----:B------:R-:W-:Y:S05]  /*8650*/  @P0 BRA `(.L_x_123) ;  /* 0x0000000000240947 */ /* 0x000fea0003800000 */
[----:B------:R-:W-:Y:S02]  /*8660*/  UIADD3 UR8, UP0, UPT, UR52, 0x680, URZ ;  /* 0x0000068034087890 */ /* 0x000fe4000ff1e0ff */
[----:B------:R-:W-:Y:S02]  /*8670*/  UIADD3 UR5, UPT, UPT, UR41, 0x40, URZ ;  /* 0x0000004029057890 */ /* 0x000fe4000fffe0ff */
[----:B------:R-:W-:Y:S02]  /*8680*/  UIADD3 UR4, UPT, UPT, UR48, 0x4400, URZ ;  /* 0x0000440030047890 */ /* 0x000fe4000fffe0ff */
[----:B------:R-:W-:Y:S01]  /*8690*/  UIADD3.X UR9, UPT, UPT, URZ, UR53, URZ, UP0, !UPT ;  /* 0x00000035ff097290 */ /* 0x000fe200087fe4ff */
[----:B------:R-:W-:Y:S01]  /*86a0*/  UMOV UR6, UR42 ;  /* 0x0000002a00067c82 */ /* 0x000fe20008000000 */
[----:B------:R-:W-:Y:S07]  /*86b0*/  UMOV UR7, UR36 ;  /* 0x0000002400077c82 */ /* 0x000fee0008000000 */
[----:B------:R1:W-:Y:S01]  /*86c0*/  UTMASTG.3D [UR4], [UR8] ;  /* 0x00000004080073b5 */ /* 0x0003e20008010000 */
[----:B------:R0:W-:Y:S01]  /*86d0*/  UTMACMDFLUSH ;  /* 0x00000000000079b7 */ /* 0x0001e20000000000 */
[----:B-1----:R-:W-:Y:S04]  /*86e0*/  DEPBAR.LE SB0, 0x1 ;  /* 0x000080400000791a */ /* 0x002fe80000000000 */
.L_x_123:
[----:B------:R-:W-:Y:S05]  /*86f0*/  BSYNC.RECONVERGENT B0 ;  /* 0x0000000000007941 */ /* 0x000fea0003800200 */
.L_x_122:
[----:B------:R-:W-:Y:S01]  /*8700*/  BAR.SYNC.DEFER_BLOCKING 0x1, 0x80 ;  /* 0x0042000000007b1d */ /* 0x000fe20000010000 */
[----:B------:R-:W-:Y:S04]  /*8710*/  UIADD3 UR40, UPT, UPT, UR51, 0x1, URZ ;  /* 0x0000000133287890 */ /* 0x000fe8000fffe0ff */
[----:B------:R-:W-:Y:S04]  /*8720*/  UISETP.NE.AND UP0, UPT, UR40, 0x4, UPT ;  /* 0x000000042800788c */ /* 0x000fe8000bf05270 */
[----:B------:R-:W-:Y:S01]  /*8730*/  USEL UR40, UR40, URZ, UP0 ;  /* 0x000000ff28287287 */ /* 0x000fe20008000000 */
[----:B------:R1:W-:Y:S01]  /*8740*/  @P6 SYNCS.ARRIVE.TRANS64.RED.A1T0 RZ, [R85+URZ], RZ ;  /* 0x000000ff55ff69a7 */ /* 0x0003e200081004ff */
[----:B------:R-:W-:Y:S01]  /*8750*/  BSSY B1, `(.L_x_124) ;  /* 0x0000020000017945 */ /* 0x000fe20003800000 */
[----:B------:R-:W4:Y:S02]  /*8760*/  @P6 SYNCS.PHASECHK.TRANS64.TRYWAIT P0, [R0+URZ+0x30], R3 ;  /* 0x00003003000065a7 */ /* 0x000f2400080011ff */
[----:B----4-:R-:W-:Y:S01]  /*8770*/  @P6 SEL R101, RZ, 0x1, !P0 ;  /* 0x00000001ff656807 */ /* 0x010fe20004000000 */
[----:B-1----:R-:W-:Y:S06]  /*8780*/  @!P6 BRA `(.L_x_125) ;  /* 0x000000000070e947 */ /* 0x002fec0003800000 */
        /* <DEDUP_REMOVED lines=9> */
[----:B------:R-:W-:Y:S04]  /*8820*/  SHF.L.U32 R7, R167, 0x1f, RZ ;  /* 0x0000001fa7077819 */ /* 0x000fe800000006ff */
[----:B------:R-:W1:Y:S02]  /*8830*/  SYNCS.PHASECHK.TRANS64.TRYWAIT P0, [R0+URZ+0x30], R7 ;  /* 0x00003007000075a7 */ /* 0x000e6400080011ff */
[----:B-1----:R-:W-:Y:S05]  /*8840*/  @!P0 BRA `(.L_x_128) ;  /* 0x00000034004c8947 */ /* 0x002fea0003800000 */
.L_x_127:
[----:B------:R-:W-:Y:S05]  /*8850*/  BSYNC B0 ;  /* 0x0000000000007941 */ /* 0x000fea0003800000 */
.L_x_126:
[----:B------:R-:W-:Y:S01]  /*8860*/  ISETP.NE.AND P0, PT, R103, RZ, PT ;  /* 0x000000ff6700720c */ /* 0x000fe20003f05270 */
[----:B------:R-:W-:Y:S11]  /*8870*/  VIADD R87, R87, 0x1 ;  /* 0x0000000157577836 */ /* 0x000ff60000000000 */
[----:B------:R-:W-:Y:S01]  /*8880*/  @!UPT UIADD3 URZ, UPT, UPT, URZ, URZ, URZ ;  /* 0x000000fffffff290 */ /* 0x000fe2000fffe0ff */
[----:B------:R4:W2:Y:S01]  /*8890*/  @P0 LDS.128 R88, [R4+UR48+0x400] ;  /* 0x0004003004580984 */ /* 0x0008a20008000c00 */
[--C-:B-1----:R-:W-:Y:S01]  /*88a0*/  @P0 IMAD.IADD R7, R102, 0x1, R3.reuse ;  /* 0x0000000166070824 */ /* 0x102fe200078e0203 */
[C---:B------:R-:W-:Y:S01]  /*88b0*/  @P0 IADD3 R0, PT, PT, R108.reuse, R5, RZ ;  /* 0x000000056c000210 */ /* 0x040fe20007ffe0ff */
[C---:B------:R-:W-:Y:S01]  /*88c0*/  @P0 IMAD.IADD R6, R108.reuse, 0x1, R3 ;  /* 0x000000016c060824 */ /* 0x040fe200078e0203 */
[----:B------:R4:W1:Y:S02]  /*88d0*/  @P0 LDS.128 R96, [R2+0x400] ;  /* 0x0004000002600984 */ /* 0x0008640000000c00 */
[----:B------:R-:W-:Y:S02]  /*88e0*/  @P0 IADD3 R8, PT, PT, R108, R7, RZ ;  /* 0x000000076c080210 */ /* 0x000fe40007ffe0ff */
[----:B------:R4:W1:Y:S04]  /*88f0*/  @P0 LDS.128 R104, [R5+0x400] ;  /* 0x0004000005680984 */ /* 0x0008680000000c00 */
[----:B------:R4:W1:Y:S04]  /*8900*/  @P0 LDS.128 R112, [R0+0x400] ;  /* 0x0004000000700984 */ /* 0x0008680000000c00 */
[----:B------:R4:W1:Y:S04]  /*8910*/  @P0 LDS.128 R120, [R3+0x400] ;  /* 0x0004000003780984 */ /* 0x0008680000000c00 */
[----:B------:R4:W1:Y:S04]  /*8920*/  @P0 LDS.128 R128, [R6+0x400] ;  /* 0x0004000006800984 */ /* 0x0008680000000c00 */
[----:B------:R4:W1:Y:S04]  /*8930*/  @P0 LDS.128 R136, [R7+0x400] ;  /* 0x0004000007880984 */ /* 0x0008680000000c00 */
[----:B------:R4:W1:Y:S02]  /*8940*/  @P0 LDS.128 R144, [R8+0x400] ;  /* 0x0004000008900984 */ /* 0x0008640000000c00 */
.L_x_125:
[----:B------:R-:W-:Y:S05]  /*8950*/  BSYNC B1 ;  /* 0x0000000000017941 */ /* 0x000fea0003800000 */
.L_x_124:
        /* <DEDUP_REMOVED lines=21> */
.L_x_129:
[----:B------:R-:W-:Y:S01]  /*8ab0*/  ISETP.NE.AND P6, PT, R179, RZ, PT ;  /* 0x000000ffb300720c */ /* 0x000fe20003fc5270 */
[----:B------:R-:W-:Y:S05]  /*8ac0*/  WARPSYNC.ALL ;  /* 0x0000000000007948 */ /* 0x000fea0003800000 */
[----:B------:R-:W-:Y:S01]  /*8ad0*/  R2UR UR4, R80 ;  /* 0x00000000500472ca */ /* 0x000fe200000e0000 */
[----:B------:R-:W-:Y:S01]  /*8ae0*/  BSSY.RECONVERGENT B0, `(.L_x_130) ;  /* 0x0000103000007945 */ /* 0x000fe20003800200 */
[----:B------:R-:W-:Y:S02]  /*8af0*/  MOV R3, UR40 ;  /* 0x0000002800037c02 */ /* 0x000fe40008000f00 */
[----:B------:R-:W-:Y:S02]  /*8b00*/  MOV R84, UR37 ;  /* 0x0000002500547c02 */ /* 0x000fe40008000f00 */
[C---:B--2---:R-:W-:Y:S02]  /*8b10*/  SHF.L.U32 R82, R88.reuse, 0x10, RZ ;  /* 0x0000001058527819 */ /* 0x044fe400000006ff */
[----:B------:R-:W-:Y:S02]  /*8b20*/  @P6 LEA R3, R3, UR48, 0x3 ;  /* 0x0000003003036c11 */ /* 0x000fe4000f8e18ff */
[----:B------:R-:W-:Y:S02]  /*8b30*/  LOP3.LUT R83, R88, 0xffff0000, RZ, 0xc0, !PT ;  /* 0xffff000058537812 */ /* 0x000fe400078ec0ff */
[----:B------:R-:W-:Y:S01]  /*8b40*/  @P6 IADD3 R3, PT, PT, R3, 0x50, RZ ;  /* 0x0000005003036810 */ /* 0x000fe20007ffe0ff */
[----:B------:R-:W2:Y:S01]  /*8b50*/  LDTM.x64 R4, tmem[UR4+0x80] ;  /* 0x00008004000479ee */ /* 0x000ea20008340000 */
[----:B------:R-:W-:Y:S02]  /*8b60*/  ISETP.NE.AND P0, PT, R170, RZ, PT ;  /* 0x000000ffaa00720c */ /* 0x000fe40003f05270 */
[----:B------:R-:W-:Y:S01]  /*8b70*/  @P6 PRMT R84, R84, 0x654, R3 ;  /* 0x0000065454546816 */ /* 0x000fe20000000003 */
[C---:B--2---:R-:W-:Y:S01]  /*8b80*/  FMUL R0, R78.reuse, R4 ;  /* 0x000000044e007220 */ /* 0x044fe20000400000 */
[C---:B------:R-:W-:Y:S01]  /*8b90*/  FMUL R3, R78.reuse, R6 ;  /* 0x000000064e037220 */ /* 0x040fe20000400000 */
        /* <DEDUP_REMOVED lines=38> */
[C---:B------:R-:W-:Y:S01]  /*8e00*/  FFMA R0, R81.reuse, R82, R0 ;  /* 0x0000005251007223 */ /* 0x040fe20000000000 */
[----:B------:R-:W-:Y:S01]  /*8e10*/  FFMA R2, R81, R83, R2 ;  /* 0x0000005351027223 */ /* 0x000fe20000000002 */
[C---:B------:R-:W-:Y:S01]  /*8e20*/  FMUL R45, R78.reuse, R49 ;  /* 0x000000314e2d7220 */ /* 0x040fe20000400000 */
[C---:B------:R-:W-:Y:S01]  /*8e30*/  FMUL R58, R78.reuse, R62 ;  /* 0x0000003e4e3a7220 */ /* 0x040fe20000400000 */
[C---:B------:R-:W-:Y:S01]  /*8e40*/  FMUL R60, R78.reuse, R64 ;  /* 0x000000404e3c7220 */ /* 0x040fe20000400000 */
[C---:B------:R-:W-:Y:S01]  /*8e50*/  SHF.L.U32 R64, R89.reuse, 0x10, RZ ;  /* 0x0000001059407819 */ /* 0x040fe200000006ff */
[----:B------:R-:W-:Y:S01]  /*8e60*/  FMUL R49, R78, R53 ;  /* 0x000000354e317220 */ /* 0x000fe20000400000 */
[----:B------:R-:W-:Y:S01]  /*8e70*/  F2FP.BF16.F32.PACK_AB R92, R2, R0 ;  /* 0x00000000025c723e */ /* 0x000fe200000010ff */
[C---:B------:R-:W-:Y:S01]  /*8e80*/  FMUL R62, R78.reuse, R66 ;  /* 0x000000424e3e7220 */ /* 0x040fe20000400000 */
[----:B------:R-:W-:Y:S01]  /*8e90*/  LOP3.LUT R66, R89, 0xffff0000, RZ, 0xc0, !PT ;  /* 0xffff000059427812 */ /* 0x000fe200078ec0ff */
[C---:B------:R-:W-:Y:S01]  /*8ea0*/  FMUL R53, R78.reuse, R57 ;  /* 0x000000394e357220 */ /* 0x040fe20000400000 */
[----:B------:R-:W-:Y:S01]  /*8eb0*/  LOP3.LUT R0, R91, 0xffff0000, RZ, 0xc0, !PT ;  /* 0xffff00005b007812 */ /* 0x000fe200078ec0ff */
[----:B------:R-:W-:Y:S01]  /*8ec0*/  FMUL R7, R78, R7 ;  /* 0x000000074e077220 */ /* 0x000fe20000400000 */
[----:B-1----:R-:W-:Y:S01]  /*8ed0*/  LOP3.LUT R2, R96, 0xffff0000, RZ, 0xc0, !PT ;  /* 0xffff000060027812 */ /* 0x002fe200078ec0ff */
[C---:B------:R-:W-:Y:S01]  /*8ee0*/  FMUL R57, R78.reuse, R61 ;  /* 0x0000003d4e397220 */ /* 0x040fe20000400000 */
[----:B------:R-:W-:Y:S01]  /*8ef0*/  FMUL R61, R78, R65 ;  /* 0x000000414e3d7220 */ /* 0x000fe20000400000 */
[C---:B------:R-:W-:Y:S01]  /*8f00*/  SHF.L.U32 R65, R90.reuse, 0x10, RZ ;  /* 0x000000105a417819 */ /* 0x040fe200000006ff */
[C---:B------:R-:W-:Y:S01]  /*8f10*/  FFMA R3, R81.reuse, R64, R3 ;  /* 0x0000004051037223 */ /* 0x040fe20000000003 */
[----:B------:R-:W-:Y:S01]  /*8f20*/  LOP3.LUT R64, R90, 0xffff0000, RZ, 0xc0, !PT ;  /* 0xffff00005a407812 */ /* 0x000fe200078ec0ff */
[C---:B------:R-:W-:Y:S01]  /*8f30*/  FFMA R7, R81.reuse, R66, R7 ;  /* 0x0000004251077223 */ /* 0x040fe20000000007 */
[C---:B------:R-:W-:Y:S01]  /*8f40*/  FMUL R11, R78.reuse, R11 ;  /* 0x0000000b4e0b7220 */ /* 0x040fe20000400000 */
[----:B------:R-:W-:Y:S01]  /*8f50*/  FFMA R4, R81, R65, R4 ;  /* 0x0000004151047223 */ /* 0x000fe20000000004 */
[----:B------:R-:W-:Y:S01]  /*8f60*/  SHF.L.U32 R65, R91, 0x10, RZ ;  /* 0x000000105b417819 */ /* 0x000fe200000006ff */
[----:B------:R-:W-:Y:S01]  /*8f70*/  FFMA R5, R81, R64, R5 ;  /* 0x0000004051057223 */ /* 0x000fe20000000005 */
[----:B------:R-:W-:Y:S01]  /*8f80*/  F2FP.BF16.F32.PACK_AB R93, R7, R3 ;  /* 0x00000003075d723e */ /* 0x000fe200000010ff */
[----:B------:R-:W-:Y:S01]  /*8f90*/  FMUL R15, R78, R15 ;  /* 0x0000000f4e0f7220 */ /* 0x000fe20000400000 */
[----:B------:R-:W-:Y:S01]  /*8fa0*/  SHF.L.U32 R3, R96, 0x10, RZ ;  /* 0x0000001060037819 */ /* 0x000fe200000006ff */
[----:B------:R-:W-:Y:S01]  /*8fb0*/  FFMA R6, R81, R65, R6 ;  /* 0x0000004151067223 */ /* 0x000fe20000000006 */
[----:B------:R-:W-:Y:S01]  /*8fc0*/  F2FP.BF16.F32.PACK_AB R94, R5, R4 ;  /* 0x00000004055e723e */ /* 0x000fe200000010ff */
[----:B------:R-:W-:Y:S01]  /*8fd0*/  FFMA R11, R81, R0, R11 ;  /* 0x00000000510b7223 */ /* 0x000fe2000000000b */
[----:B------:R-:W-:Y:S01]  /*8fe0*/  SHF.L.U32 R0, R97, 0x10, RZ ;  /* 0x0000001061007819 */ /* 0x000fe200000006ff */
[C---:B------:R-:W-:Y:S01]  /*8ff0*/  FFMA R8, R81.reuse, R3, R8 ;  /* 0x0000000351087223 */ /* 0x040fe20000000008 */
[C---:B------:R-:W-:Y:S01]  /*9000*/  SHF.L.U32 R3, R98.reuse, 0x10, RZ ;  /* 0x0000001062037819 */ /* 0x040fe200000006ff */
[----:B------:R-:W-:Y:S01]  /*9010*/  FFMA R9, R81, R2, R9 ;  /* 0x0000000251097223 */ /* 0x000fe20000000009 */
[----:B------:R-:W-:Y:S01]  /*9020*/  LOP3.LUT R2, R97, 0xffff0000, RZ, 0xc0, !PT ;  /* 0xffff000061027812 */ /* 0x000fe200078ec0ff */
[C---:B------:R-:W-:Y:S01]  /*9030*/  FFMA R10, R81.reuse, R0, R10 ;  /* 0x00000000510a7223 */ /* 0x040fe2000000000a */
[----:B------:R-:W-:Y:S01]  /*9040*/  LOP3.LUT R0, R98, 0xffff0000, RZ, 0xc0, !PT ;  /* 0xffff000062007812 */ /* 0x000fe200078ec0ff */
[----:B------:R-:W-:Y:S01]  /*9050*/  FMUL R19, R78, R19 ;  /* 0x000000134e137220 */ /* 0x000fe20000400000 */
[C---:B------:R-:W-:Y:S01]  /*9060*/  SHF.L.U32 R5, R104.reuse, 0x10, RZ ;  /* 0x0000001068057819 */ /* 0x040fe200000006ff */
[----:B------:R-:W-:Y:S01]  /*9070*/  FFMA R15, R81, R2, R15 ;  /* 0x00000002510f7223 */ /* 0x000fe2000000000f */
[----:B------:R-:W-:Y:S01]  /*9080*/  LOP3.LUT R2, R99, 0xffff0000, RZ, 0xc0, !PT ;  /* 0xffff000063027812 */ /* 0x000fe200078ec0ff */
[----:B------:R-:W-:Y:S01]  /*9090*/  FFMA R12, R81, R3, R12 ;  /* 0x00000003510c7223 */ /* 0x000fe2000000000c */
[----:B------:R-:W-:Y:S01]  /*90a0*/  SHF.L.U32 R3, R99, 0x10, RZ ;  /* 0x0000001063037819 */ /* 0x000fe200000006ff */
[----:B------:R-:W-:Y:S01]  /*90b0*/  FFMA R13, R81, R0, R13 ;  /* 0x00000000510d7223 */ /* 0x000fe2000000000d */
[----:B------:R-:W-:Y:S01]  /*90c0*/  LOP3.LUT R0, R104, 0xffff0000, RZ, 0xc0, !PT ;  /* 0xffff000068007812 */ /* 0x000fe200078ec0ff */
[----:B------:R-:W-:Y:S01]  /*90d0*/  FMUL R23, R78, R23 ;  /* 0x000000174e177220 */ /* 0x000fe20000400000 */
[----:B------:R-:W-:Y:S01]  /*90e0*/  LOP3.LUT R4, R107, 0xffff0000, RZ, 0xc0, !PT ;  /* 0xffff00006b047812 */ /* 0x000fe200078ec0ff */
[C---:B------:R-:W-:Y:S01]  /*90f0*/  FFMA R14, R81.reuse, R3, R14 ;  /* 0x00000003510e7223 */ /* 0x040fe2000000000e */
[C---:B------:R-:W-:Y:S01]  /*9100*/  SHF.L.U32 R3, R106.reuse, 0x10, RZ ;  /* 0x000000106a037819 */ /* 0x040fe200000006ff */
[----:B------:R-:W-:Y:S01]  /*9110*/  FFMA R19, R81, R2, R19 ;  /* 0x0000000251137223 */ /* 0x000fe20000000013 */
[----:B------:R-:W-:Y:S01]  /*9120*/  SHF.L.U32 R2, R105, 0x10, RZ ;  /* 0x0000001069027819 */ /* 0x000fe200000006ff */
[----:B------:R-:W-:Y:S01]  /*9130*/  FFMA R16, R81, R5, R16 ;  /* 0x0000000551107223 */ /* 0x000fe20000000010 */
[----:B------:R-:W-:Y:S01]  /*9140*/  SHF.L.U32 R5, R107, 0x10, RZ ;  /* 0x000000106b057819 */ /* 0x000fe200000006ff */
[----:B------:R-:W-:Y:S01]  /*9150*/  FFMA R17, R81, R0, R17 ;  /* 0x0000000051117223 */ /* 0x000fe20000000011 */
[----:B------:R-:W-:Y:S01]  /*9160*/  LOP3.LUT R0, R105, 0xffff0000, RZ, 0xc0, !PT ;  /* 0xffff000069007812 */ /* 0x000fe200078ec0ff */
[----:B------:R-:W-:Y:S01]  /*9170*/  FFMA R18, R81, R2, R18 ;  /* 0x0000000251127223 */ /* 0x000fe20000000012 */
[----:B------:R-:W-:Y:S01]  /*9180*/  LOP3.LUT R2, R106, 0xffff0000, RZ, 0xc0, !PT ;  /* 0xffff00006a027812 */ /* 0x000fe200078ec0ff */
[----:B------:R-:W-:Y:S01]  /*9190*/  FMUL R27, R78, R27 ;  /* 0x0000001b4e1b7220 */ /* 0x000fe20000400000 */
[----:B------:R-:W-:Y:S01]  /*91a0*/  F2FP.BF16.F32.PACK_AB R95, R11, R6 ;  /* 0x000000060b5f723e */ /* 0x000fe200000010ff */
[C---:B------:R-:W-:Y:S01]  /*91b0*/  FFMA R23, R81.reuse, R0, R23 ;  /* 0x0000000051177223 */ /* 0x040fe20000000017 */
[----:B------:R-:W-:Y:S01]  /*91c0*/  SHF.L.U32 R0, R112, 0x10, RZ ;  /* 0x0000001070007819 */ /* 0x000fe200000006ff */
[C---:B------:R-:W-:Y:S01]  /*91d0*/  FFMA R20, R81.reuse, R3, R20 ;  /* 0x0000000351147223 */ /* 0x040fe20000000014 */
[----:B------:R-:W-:Y:S01]  /*91e0*/  SHF.L.U32 R3, R114, 0x10, RZ ;  /* 0x0000001072037819 */ /* 0x000fe200000006ff */
        /* <DEDUP_REMOVED lines=8> */
[----:B------:R-:W-:Y:S01]  /*9270*/  FFMA R25, R81, R2, R25 ;  /* 0x0000000251197223 */ /* 0x000fe20000000019 */
[----:B------:R-:W-:Y:S01]  /*9280*/  LOP3.LUT R2, R114, 0xffff0000, RZ, 0xc0, !PT ;  /* 0xffff000072027812 */ /* 0x000fe200078ec0ff */
[C---:B------:R-:W-:Y:S01]  /*9290*/  FMUL R31, R78.reuse, R31 ;  /* 0x0000001f4e1f7220 */ /* 0x040fe20000400000 */
[----:B------:R-:W-:Y:S01]  /*92a0*/  F2FP.BF16.F32.PACK_AB R8, R9, R8 ;  /* 0x000000080908723e */ /* 0x000fe200000010ff */
[----:B------:R-:W-:Y:S01]  /*92b0*/  FFMA R26, R81, R0, R26 ;  /* 0x00000000511a7223 */ /* 0x000fe2000000001a */
[----:B------:R-:W-:Y:S01]  /*92c0*/  LOP3.LUT R0, R113, 0xffff0000, RZ, 0xc0, !PT ;  /* 0xffff000071007812 */ /* 0x000fe200078ec0ff */
[C---:B------:R-:W-:Y:S01]  /*92d0*/  FMUL R35, R78.reuse, R35 ;  /* 0x000000234e237220 */ /* 0x040fe20000400000 */
[----:B------:R-:W-:Y:S01]  /*92e0*/  F2FP.BF16.F32.PACK_AB R9, R15, R10 ;  /* 0x0000000a0f09723e */ /* 0x000fe200000010ff */
[----:B------:R-:W-:Y:S01]  /*92f0*/  FMUL R39, R78, R39 ;  /* 0x000000274e277220 */ /* 0x000fe20000400000 */
[----:B------:R-:W-:Y:S01]  /*9300*/  F2FP.BF16.F32.PACK_AB R10, R13, R12 ;  /* 0x0000000c0d0a723e */ /* 0x000fe200000010ff */
[C---:B------:R-:W-:Y:S01]  /*9310*/  FFMA R31, R81.reuse, R0, R31 ;  /* 0x00000000511f7223 */ /* 0x040fe2000000001f */
[C---:B------:R-:W-:Y:S01]  /*9320*/  SHF.L.U32 R0, R120.reuse, 0x10, RZ ;  /* 0x0000001078007819 */ /* 0x040fe200000006ff */
[----:B------:R-:W-:Y:S01]  /*9330*/  FFMA R28, R81, R3, R28 ;  /* 0x00000003511c7223 */ /* 0x000fe2000000001c */
[----:B------:R-:W-:Y:S01]  /*9340*/  SHF.L.U32 R3, R121, 0x10, RZ ;  /* 0x0000001079037819 */ /* 0x000fe200000006ff */
        /* <DEDUP_REMOVED lines=8> */
[----:B------:R-:W-:Y:S01]  /*93d0*/  FFMA R33, R81, R2, R33 ;  /* 0x0000000251217223 */ /* 0x000fe20000000021 */
[----:B------:R-:W-:Y:S01]  /*93e0*/  LOP3.LUT R2, R123, 0xffff0000, RZ, 0xc0, !PT ;  /* 0xffff00007b027812 */ /* 0x000fe200078ec0ff */
[C---:B------:R-:W-:Y:S01]  /*93f0*/  FFMA R34, R81.reuse, R3, R34 ;  /* 0x0000000351227223 */ /* 0x040fe20000000022 */
[C---:B------:R-:W-:Y:S01]  /*9400*/  SHF.L.U32 R3, R122.reuse, 0x10, RZ ;  /* 0x000000107a037819 */ /* 0x040fe200000006ff */
[----:B------:R-:W-:Y:S01]  /*9410*/  FFMA R39, R81, R0, R39 ;  /* 0x0000000051277223 */ /* 0x000fe20000000027 */
[----:B------:R-:W-:Y:S01]  /*9420*/  LOP3.LUT R0, R122, 0xffff0000, RZ, 0xc0, !PT ;  /* 0xffff00007a007812 */ /* 0x000fe200078ec0ff */
[----:B------:R-:W-:Y:S01]  /*9430*/  FMUL R43, R78, R43 ;  /* 0x0000002b4e2b7220 */ /* 0x000fe20000400000 */
[----:B------:R-:W-:Y:S01]  /*9440*/  F2FP.BF16.F32.PACK_AB R16, R17, R16 ;  /* 0x000000101110723e */ /* 0x000fe200000010ff */
[----:B------:R-:W-:Y:S01]  /*9450*/  FFMA R36, R81, R3, R36 ;  /* 0x0000000351247223 */ /* 0x000fe20000000024 */
[----:B------:R-:W-:Y:S01]  /*9460*/  SHF.L.U32 R3, R129, 0x10, RZ ;  /* 0x0000001081037819 */ /* 0x000fe200000006ff */
[C---:B------:R-:W-:Y:S01]  /*9470*/  FFMA R37, R81.reuse, R0, R37 ;  /* 0x0000000051257223 */ /* 0x040fe20000000025 */
[C---:B------:R-:W-:Y:S01]  /*9480*/  SHF.L.U32 R0, R128.reuse, 0x10, RZ ;  /* 0x0000001080007819 */ /* 0x040fe200000006ff */
[----:B------:R-:W-:Y:S01]  /*9490*/  FFMA R38, R81, R5, R38 ;  /* 0x0000000551267223 */ /* 0x000fe20000000026 */
[----:B------:R-:W-:Y:S01]  /*94a0*/  F2FP.BF16.F32.PACK_AB R17, R23, R18 ;  /* 0x000000121711723e */ /* 0x000fe200000010ff */
[----:B------:R1:W-:Y:S01]  /*94b0*/  STS.128 [R182+UR48+0x8400], R92 ;  /* 0x0084005cb6007988 */ /* 0x0003e20008000c30 */
[----:B------:R-:W-:Y:S01]  /*94c0*/  SHF.L.U32 R5, R131, 0x10, RZ ;  /* 0x0000001083057819 */ /* 0x000fe200000006ff */
[C---:B------:R-:W-:Y:S01]  /*94d0*/  FFMA R43, R81.reuse, R2, R43 ;  /* 0x00000002512b7223 */ /* 0x040fe2000000002b */
[----:B------:R-:W-:Y:S01]  /*94e0*/  LOP3.LUT R2, R128, 0xffff0000, RZ, 0xc0, !PT ;  /* 0xffff000080027812 */ /* 0x000fe200078ec0ff */
[----:B------:R-:W-:Y:S01]  /*94f0*/  FFMA R40, R81, R0, R40 ;  /* 0x0000000051287223 */ /* 0x000fe20000000028 */
[----:B------:R-:W-:Y:S01]  /*9500*/  LOP3.LUT R0, R129, 0xffff0000, RZ, 0xc0, !PT ;  /* 0xffff000081007812 */ /* 0x000fe200078ec0ff */
[----:B------:R-:W-:Y:S01]  /*9510*/  FMUL R47, R78, R47 ;  /* 0x0000002f4e2f7220 */ /* 0x000fe20000400000 */
[----:B------:R-:W-:Y:S01]  /*9520*/  F2FP.BF16.F32.PACK_AB R18, R21, R20 ;  /* 0x000000141512723e */ /* 0x000fe200000010ff */
[C---:B------:R-:W-:Y:S01]  /*9530*/  FFMA R41, R81.reuse, R2, R41 ;  /* 0x0000000251297223 */ /* 0x040fe20000000029 */
[C---:B------:R-:W-:Y:S01]  /*9540*/  LOP3.LUT R2, R130.reuse, 0xffff0000, RZ, 0xc0, !PT ;  /* 0xffff000082027812 */ /* 0x040fe200078ec0ff */
[----:B------:R-:W-:Y:S01]  /*9550*/  FFMA R42, R81, R3, R42 ;  /* 0x00000003512a7223 */ /* 0x000fe2000000002a */
[----:B------:R-:W-:Y:S01]  /*9560*/  SHF.L.U32 R3, R130, 0x10, RZ ;  /* 0x0000001082037819 */ /* 0x000fe200000006ff */
[----:B------:R1:W-:Y:S01]  /*9570*/  STS.128 [R181+0x8400], R8 ;  /* 0x00840008b5007388 */ /* 0x0003e20000000c00 */
[----:B------:R-:W-:Y:S01]  /*9580*/  F2FP.BF16.F32.PACK_AB R19, R27, R22 ;  /* 0x000000161b13723e */ /* 0x000fe200000010ff */
[----:B------:R-:W-:Y:S01]  /*9590*/  FFMA R47, R81, R0, R47 ;  /* 0x00000000512f7223 */ /* 0x000fe2000000002f */
[----:B------:R-:W-:Y:S01]  /*95a0*/  LOP3.LUT R0, R131, 0xffff0000, RZ, 0xc0, !PT ;  /* 0xffff000083007812 */ /* 0x000fe200078ec0ff */
[----:B------:R-:W-:Y:S01]  /*95b0*/  FMUL R51, R78, R51 ;  /* 0x000000334e337220 */ /* 0x000fe20000400000 */
[----:B------:R-:W-:Y:S01]  /*95c0*/  F2FP.BF16.F32.PACK_AB R24, R25, R24 ;  /* 0x000000181918723e */ /* 0x000fe200000010ff */
[C---:B------:R-:W-:Y:S01]  /*95d0*/  FFMA R44, R81.reuse, R3, R44 ;  /* 0x00000003512c7223 */ /* 0x040fe2000000002c */
[C---:B------:R-:W-:Y:S01]  /*95e0*/  SHF.L.U32 R3, R136.reuse, 0x10, RZ ;  /* 0x0000001088037819 */ /* 0x040fe200000006ff */
[----:B------:R-:W-:Y:S01]  /*95f0*/  FFMA R45, R81, R2, R45 ;  /* 0x00000002512d7223 */ /* 0x000fe2000000002d */
[----:B------:R-:W-:Y:S01]  /*9600*/  F2FP.BF16.F32.PACK_AB R25, R31, R26 ;  /* 0x0000001a1f19723e */ /* 0x000fe200000010ff */
[----:B------:R-:W-:Y:S01]  /*9610*/  FFMA R46, R81, R5, R46 ;  /* 0x00000005512e7223 */ /* 0x000fe2000000002e */
[----:B------:R-:W-:Y:S01]  /*9620*/  SHF.L.U32 R5, R137, 0x10, RZ ;  /* 0x0000001089057819 */ /* 0x000fe200000006ff */
[----:B------:R1:W-:Y:S01]  /*9630*/  STS.128 [R180+0x8400], R16 ;  /* 0x00840010b4007388 */ /* 0x0003e20000000c00 */
[----:B------:R-:W-:Y:S01]  /*9640*/  F2FP.BF16.F32.PACK_AB R26, R29, R28 ;  /* 0x0000001c1d1a723e */ /* 0x000fe200000010ff */
[C---:B------:R-:W-:Y:S01]  /*9650*/  FFMA R51, R81.reuse, R0, R51 ;  /* 0x0000000051337223 */ /* 0x040fe20000000033 */
[----:B------:R-:W-:Y:S01]  /*9660*/  LOP3.LUT R0, R136, 0xffff0000, RZ, 0xc0, !PT ;  /* 0xffff000088007812 */ /* 0x000fe200078ec0ff */
[----:B------:R-:W-:Y:S01]  /*9670*/  FFMA R48, R81, R3, R48 ;  /* 0x0000000351307223 */ /* 0x000fe20000000030 */
[----:B------:R-:W-:Y:S01]  /*9680*/  F2FP.BF16.F32.PACK_AB R27, R35, R30 ;  /* 0x0000001e231b723e */ /* 0x000fe200000010ff */
[----:B------:R-:W-:Y:S01]  /*9690*/  FMUL R55, R78, R55 ;  /* 0x000000374e377220 */ /* 0x000fe20000400000 */
[----:B------:R-:W-:Y:S01]  /*96a0*/  LOP3.LUT R2, R137, 0xffff0000, RZ, 0xc0, !PT ;  /* 0xffff000089027812 */ /* 0x000fe200078ec0ff */
[C---:B------:R-:W-:Y:S01]  /*96b0*/  FFMA R49, R81.reuse, R0, R49 ;  /* 0x0000000051317223 */ /* 0x040fe20000000031 */
[C---:B------:R-:W-:Y:S01]  /*96c0*/  SHF.L.U32 R0, R138.reuse, 0x10, RZ ;  /* 0x000000108a007819 */ /* 0x040fe200000006ff */
[----:B------:R-:W-:Y:S01]  /*96d0*/  FFMA R50, R81, R5, R50 ;  /* 0x0000000551327223 */ /* 0x000fe20000000032 */
[----:B------:R-:W-:Y:S01]  /*96e0*/  F2FP.BF16.F32.PACK_AB R32, R33, R32 ;  /* 0x000000202120723e */ /* 0x000fe200000010ff */
[----:B------:R1:W-:Y:S01]  /*96f0*/  STS.128 [R178+0x8400], R24 ;  /* 0x00840018b2007388 */ /* 0x0003e20000000c00 */
[----:B------:R-:W-:Y:S01]  /*9700*/  F2FP.BF16.F32.PACK_AB R33, R39, R34 ;  /* 0x000000222721723e */ /* 0x000fe200000010ff */
[C---:B------:R-:W-:Y:S01]  /*9710*/  FFMA R55, R81.reuse, R2, R55 ;  /* 0x0000000251377223 */ /* 0x040fe20000000037 */
[----:B------:R-:W-:Y:S01]  /*9720*/  LOP3.LUT R2, R138, 0xffff0000, RZ, 0xc0, !PT ;  /* 0xffff00008a027812 */ /* 0x000fe200078ec0ff */
[----:B------:R-:W-:Y:S01]  /*9730*/  FFMA R52, R81, R0, R52 ;  /* 0x0000000051347223 */ /* 0x000fe20000000034 */
[----:B------:R-:W-:Y:S01]  /*9740*/  SHF.L.U32 R3, R139, 0x10, RZ ;  /* 0x000000108b037819 */ /* 0x000fe200000006ff */
[C---:B------:R-:W-:Y:S01]  /*9750*/  FMUL R59, R78.reuse, R59 ;  /* 0x0000003b4e3b7220 */ /* 0x040fe20000400000 */
[----:B------:R-:W-:Y:S01]  /*9760*/  F2FP.BF16.F32.PACK_AB R34, R37, R36 ;  /* 0x000000242522723e */ /* 0x000fe200000010ff */
[----:B------:R-:W-:Y:S01]  /*9770*/  FFMA R53, R81, R2, R53 ;  /* 0x0000000251357223 */ /* 0x000fe20000000035 */
[----:B------:R-:W-:Y:S01]  /*9780*/  F2FP.BF16.F32.PACK_AB R35, R43, R38 ;  /* 0x000000262b23723e */ /* 0x000fe200000010ff */
[----:B------:R-:W-:Y:S01]  /*9790*/  FFMA R54, R81, R3, R54 ;  /* 0x0000000351367223 */ /* 0x000fe20000000036 */
[----:B------:R-:W-:Y:S01]  /*97a0*/  LOP3.LUT R0, R139, 0xffff0000, RZ, 0xc0, !PT ;  /* 0xffff00008b007812 */ /* 0x000fe200078ec0ff */
[----:B------:R-:W-:Y:S01]  /*97b0*/  FMUL R63, R78, R63 ;  /* 0x0000003f4e3f7220 */ /* 0x000fe20000400000 */
[----:B------:R-:W-:Y:S01]  /*97c0*/  F2FP.BF16.F32.PACK_AB R40, R41, R40 ;  /* 0x000000282928723e */ /* 0x000fe200000010ff */
[----:B------:R1:W-:Y:S01]  /*97d0*/  STS.128 [R177+0x8400], R32 ;  /* 0x00840020b1007388 */ /* 0x0003e20000000c00 */
[C---:B------:R-:W-:Y:S01]  /*97e0*/  SHF.L.U32 R3, R144.reuse, 0x10, RZ ;  /* 0x0000001090037819 */ /* 0x040fe200000006ff */
[----:B------:R-:W-:Y:S01]  /*97f0*/  FFMA R59, R81, R0, R59 ;  /* 0x00000000513b7223 */ /* 0x000fe2000000003b */
[----:B------:R-:W-:Y:S01]  /*9800*/  LOP3.LUT R2, R144, 0xffff0000, RZ, 0xc0, !PT ;  /* 0xffff000090027812 */ /* 0x000fe200078ec0ff */
[----:B------:R-:W-:Y:S01]  /*9810*/  FMUL R67, R78, R67 ;  /* 0x000000434e437220 */ /* 0x000fe20000400000 */
[----:B------:R-:W-:Y:S01]  /*9820*/  F2FP.BF16.F32.PACK_AB R41, R47, R42 ;  /* 0x0000002a2f29723e */ /* 0x000fe200000010ff */
[----:B------:R-:W-:Y:S01]  /*9830*/  FFMA R56, R81, R3, R56 ;  /* 0x0000000351387223 */ /* 0x000fe20000000038 */
[----:B------:R-:W-:Y:S01]  /*9840*/  SHF.L.U32 R5, R145, 0x10, RZ ;  /* 0x0000001091057819 */ /* 0x000fe200000006ff */
[----:B------:R-:W-:Y:S01]  /*9850*/  FFMA R57, R81, R2, R57 ;  /* 0x0000000251397223 */ /* 0x000fe20000000039 */
[----:B------:R-:W-:Y:S02]  /*9860*/  F2FP.BF16.F32.PACK_AB R42, R45, R44 ;  /* 0x0000002c2d2a723e */ /* 0x000fe400000010ff */
[----:B------:R-:W-:Y:S01]  /*9870*/  F2FP.BF16.F32.PACK_AB R43, R51, R46 ;  /* 0x0000002e332b723e */ /* 0x000fe200000010ff */
[----:B------:R-:W-:Y:S01]  /*9880*/  FFMA R58, R81, R5, R58 ;  /* 0x00000005513a7223 */ /* 0x000fe2000000003a */
[----:B------:R-:W-:Y:S02]  /*9890*/  LOP3.LUT R0, R145, 0xffff0000, RZ, 0xc0, !PT ;  /* 0xffff000091007812 */ /* 0x000fe400078ec0ff */
[C---:B------:R-:W-:Y:S01]  /*98a0*/  SHF.L.U32 R3, R146.reuse, 0x10, RZ ;  /* 0x0000001092037819 */ /* 0x040fe200000006ff */
[----:B------:R1:W-:Y:S01]  /*98b0*/  STS.128 [R176+0x8400], R40 ;  /* 0x00840028b0007388 */ /* 0x0003e20000000c00 */
        /* <DEDUP_REMOVED lines=8> */
[----:B------:R-:W-:Y:S02]  /*9940*/  F2FP.BF16.F32.PACK_AB R49, R55, R50 ;  /* 0x000000323731723e */ /* 0x000fe400000010ff */
[----:B------:R-:W-:Y:S01]  /*9950*/  F2FP.BF16.F32.PACK_AB R50, R53, R52 ;  /* 0x000000343532723e */ /* 0x000fe200000010ff */
[----:B------:R-:W-:Y:S01]  /*9960*/  FFMA R67, R81, R4, R67 ;  /* 0x0000000451437223 */ /* 0x000fe20000000043 */
[----:B------:R-:W-:Y:S02]  /*9970*/  F2FP.BF16.F32.PACK_AB R51, R59, R54 ;  /* 0x000000363b33723e */ /* 0x000fe400000010ff */
[----:B------:R-:W-:Y:S02]  /*9980*/  F2FP.BF16.F32.PACK_AB R56, R57, R56 ;  /* 0x000000383938723e */ /* 0x000fe400000010ff */
        /* <DEDUP_REMOVED lines=23> */
[----:B--2---:R-:W-:Y:S04]  /*9b00*/  DEPBAR.LE SB0, 0x1 ;  /* 0x000080400000791a */ /* 0x004fe80000000000 */
.L_x_131:
[----:B------:R-:W-:Y:S05]  /*9b10*/  BSYNC.RECONVERGENT B0 ;  /* 0x0000000000007941 */ /* 0x000fea0003800200 */
.L_x_130:
        /* <DEDUP_REMOVED lines=8> */
[----:B--2---:R-:W-:Y:S06]  /*9ba0*/  @!P6 BRA `(.L_x_133) ;  /* 0x00000000006ce947 */ /* 0x004fec0003800000 */
[----:B------:R-:W-:Y:S01]  /*9bb0*/  ISETP.NE.AND P1, PT, R103, RZ, PT ;  /* 0x000000ff6700720c */ /* 0x000fe20003f25270 */
[----:B------:R-:W-:Y:S01]  /*9bc0*/  BSSY B0, `(.L_x_134) ;  /* 0x000000b000007945 */ /* 0x000fe20003800000 */
[----:B------:R-:W-:Y:S11]  /*9bd0*/  ISETP.NE.AND P0, PT, R101, RZ, PT ;  /* 0x000000ff6500720c */ /* 0x000ff60003f05270 */
[----:B------:R-:W-:Y:S05]  /*9be0*/  @P1 IMAD R87, R87, 0x4000, R182 ;  /* 0x0000400057571824 */ /* 0x000fea00078e02b6 */
[----:B-1----:R-:W-:Y:S04]  /*9bf0*/  @P1 IADD3 R9, PT, PT, R87, UR48, RZ ;  /* 0x0000003057091c10 */ /* 0x002fe8000fffe0ff */
[----:B------:R-:W-:Y:S01]  /*9c00*/  @P1 IADD3 R7, PT, PT, R102, R9, RZ ;  /* 0x0000000966071210 */ /* 0x000fe20007ffe0ff */
[--C-:B------:R-:W-:Y:S02]  /*9c10*/  @P1 IMAD.IADD R5, R100, 0x1, R9.reuse ;  /* 0x0000000164051824 */ /* 0x100fe400078e0209 */
[----:B------:R-:W-:Y:S01]  /*9c20*/  @P1 IMAD.IADD R2, R108, 0x1, R9 ;  /* 0x000000016c021824 */ /* 0x000fe200078e0209 */
[----:B------:R-:W-:Y:S06]  /*9c30*/  @P0 BRA `(.L_x_135) ;  /* 0x00000000000c0947 */ /* 0x000fec0003800000 */
[----:B------:R-:W-:Y:S04]  /*9c40*/  SHF.L.U32 R0, R167, 0x1f, RZ ;  /* 0x0000001fa7007819 */ /* 0x000fe800000006ff */
[----:B------:R-:W1:Y:S02]  /*9c50*/  SYNCS.PHASECHK.TRANS64.TRYWAIT P0, [R3+URZ+0x30], R0 ;  /* 0x00003000030075a7 */ /* 0x000e6400080011ff */
[----:B-1----:R-:W-:Y:S05]  /*9c60*/  @!P0 BRA `(.L_x_136) ;  /* 0x0000002000588947 */ /* 0x002fea0003800000 */
.L_x_135:
[----:B------:R-:W-:Y:S05]  /*9c70*/  BSYNC B0 ;  /* 0x0000000000007941 */ /* 0x000fea0003800000 */
.L_x_134:
[----:B------:R-:W-:Y:S11]  /*9c80*/  ISETP.NE.AND P0, PT, R103, RZ, PT ;  /* 0x000000ff6700720c */ /* 0x000ff60003f05270 */
[----:B------:R-:W-:Y:S02]  /*9c90*/  @!UPT UIADD3 URZ, UPT, UPT, URZ, URZ, URZ ;  /* 0x000000fffffff290 */ /* 0x000fe4000fffe0ff */
[----:B------:R2:W4:Y:S01]  /*9ca0*/  @P0 LDS.128 R88, [R87+UR48+0x400] ;  /* 0x0004003057580984 */ /* 0x0005220008000c00 */
[----:B-1----:R-:W-:Y:S01]  /*9cb0*/  @P0 IMAD.IADD R3, R102, 0x1, R5 ;  /* 0x0000000166030824 */ /* 0x002fe200078e0205 */
        /* <DEDUP_REMOVED lines=10> */
.L_x_133:
[----:B------:R-:W-:Y:S05]  /*9d60*/  BSYNC B1 ;  /* 0x0000000000017941 */ /* 0x000fea0003800000 */
.L_x_132:
[----:B--2---:R-:W-:Y:S05]  /*9d70*/  VIADD R3, R80, 0xc0 ;  /* 0x000000c050037836 */ /* 0x004fea0000000000 */
[----:B------:R-:W-:Y:S04]  /*9d80*/  SHF.R.U32.HI R3, RZ, 0x15, R3 ;  /* 0x00000015ff037819 */ /* 0x000fe80000011603 */
[----:B------:R-:W-:Y:S11]  /*9d90*/  LOP3.LUT P0, RZ, R3, 0x3, R162, 0x48, !PT ;  /* 0x0000000303ff7812 */ /* 0x000ff600078048a2 */
[----:B------:R-:W-:Y:S02]  /*9da0*/  @!UPT UIADD3 URZ, UPT, UPT, URZ, URZ, URZ ;  /* 0x000000fffffff290 */ /* 0x000fe4000fffe0ff */
[----:B------:R-:W-:Y:S05]  /*9db0*/  @!P0 BRA `(.L_x_137) ;  /* 0x0000000000408947 */ /* 0x000fea0003800000 */
[----:B------:R-:W2:Y:S01]  /*9dc0*/  LDCU.64 UR8, c[0x4][0x70] ;  /* 0x01000e00ff0877ac */ /* 0x000ea20008000a00 */
[----:B------:R-:W-:Y:S01]  /*9dd0*/  MOV R3, 0x0 ;  /* 0x0000000000037802 */ /* 0x000fe20000000f00 */
[----:B------:R-:W-:Y:S02]  /*9de0*/  HFMA2 R12, -RZ, RZ, 0, 5.9604644775390625e-08 ;  /* 0x00000001ff0c7431 */ /* 0x000fe400000001ff */
[----:B-1----:R-:W-:Y:S02]  /*9df0*/  IMAD.MOV.U32 R8, RZ, RZ, 0x192 ;  /* 0x00000192ff087424 */ /* 0x002fe400078e00ff */
[----:B------:R-:W-:Y:S01]  /*9e00*/  IMAD.MOV.U32 R13, RZ, RZ, RZ ;  /* 0x000000ffff0d7224 */ /* 0x000fe200078e00ff */
[----:B------:R-:W1:Y:S01]  /*9e10*/  LDCU.64 UR6, c[0x4][0x78] ;  /* 0x01000f00ff0677ac */ /* 0x000e620008000a00 */
[----:B------:R-:W3:Y:S01]  /*9e20*/  LDC.64 R2, c[0x4][R3] ;  /* 0x0100000003027b82 */ /* 0x000ee20000000a00 */
[----:B------:R-:W5:Y:S01]  /*9e30*/  LDCU.64 UR4, c[0x4][0x10] ;  /* 0x01000200ff0477ac */ /* 0x000f620008000a00 */
[----:B--2---:R-:W-:Y:S01]  /*9e40*/  MOV R5, UR9 ;  /* 0x0000000900057c02 */ /* 0x004fe20008000f00 */
[----:B------:R-:W-:Y:S01]  /*9e50*/  IMAD.U32 R4, RZ, RZ, UR8 ;  /* 0x00000008ff047e24 */ /* 0x000fe2000f8e00ff */
[----:B-1----:R-:W-:Y:S01]  /*9e60*/  MOV R7, UR7 ;  /* 0x0000000700077c02 */ /* 0x002fe20008000f00 */
[----:B------:R-:W-:Y:S01]  /*9e70*/  IMAD.U32 R6, RZ, RZ, UR6 ;  /* 0x00000006ff067e24 */ /* 0x000fe2000f8e00ff */
[----:B-----5:R-:W-:Y:S01]  /*9e80*/  MOV R11, UR5 ;  /* 0x00000005000b7c02 */ /* 0x020fe20008000f00 */
[----:B------:R-:W-:Y:S02]  /*9e90*/  IMAD.U32 R10, RZ, RZ, UR4 ;  /* 0x00000004ff0a7e24 */ /* 0x000fe4000f8e00ff */
[----:B------:R-:W-:Y:S07]  /*9ea0*/  LEPC R20, `(.L_x_137) ;  /* 0x000000001014794e */ /* 0x000fee0000000000 */
[----:B---34-:R-:W-:Y:S05]  /*9eb0*/  CALL.ABS.NOINC R2 ;  /* 0x0000000002007343 */ /* 0x018fea0003c00000 */
.L_x_137:
[----:B------:R-:W-:Y:S01]  /*9ec0*/  ISETP.NE.AND P0, PT, R170, RZ, PT ;  /* 0x000000ffaa00720c */ /* 0x000fe20003f05270 */
[----:B------:R-:W-:Y:S05]  /*9ed0*/  WARPSYNC.ALL ;  /* 0x0000000000007948 */ /* 0x000fea0003800000 */
[----:B------:R-:W-:Y:S01]  /*9ee0*/  R2UR UR4, R80 ;  /* 0x00000000500472ca */ /* 0x000fe200000e0000 */
[----:B------:R-:W-:Y:S01]  /*9ef0*/  BSSY.RECONVERGENT B0, `(.L_x_138) ;  /* 0x00000ff000007945 */ /* 0x000fe20003800200 */
[C---:B----4-:R-:W-:Y:S02]  /*9f00*/  SHF.L.U32 R82, R88.reuse, 0x10, RZ ;  /* 0x0000001058527819 */ /* 0x050fe400000006ff */
[----:B------:R-:W-:Y:S02]  /*9f10*/  LOP3.LUT R84, R88, 0xffff0000, RZ, 0xc0, !PT ;  /* 0xffff000058547812 */ /* 0x000fe400078ec0ff */
[C---:B------:R-:W-:Y:S02]  /*9f20*/  SHF.L.U32 R83, R89.reuse, 0x10, RZ ;  /* 0x0000001059537819 */ /* 0x040fe400000006ff */
[----:B------:R-:W-:Y:S02]  /*9f30*/  LOP3.LUT R86, R89, 0xffff0000, RZ, 0xc0, !PT ;  /* 0xffff000059567812 */ /* 0x000fe400078ec0ff */
[C---:B------:R-:W-:Y:S02]  /*9f40*/  SHF.L.U32 R85, R90.reuse, 0x10, RZ ;  /* 0x000000105a557819 */ /* 0x040fe400000006ff */
[----:B------:R-:W-:Y:S01]  /*9f50*/  LOP3.LUT R88, R90, 0xffff0000, RZ, 0xc0, !PT ;  /* 0xffff00005a587812 */ /* 0x000fe200078ec0ff */
[----:B-1----:R-:W1:Y:S01]  /*9f60*/  LDTM.x64 R4, tmem[UR4+0xc0] ;  /* 0x0000c004000479ee */ /* 0x002e620008340000 */
[C---:B------:R-:W-:Y:S01]  /*9f70*/  SHF.L.U32 R87, R91.reuse, 0x10, RZ ;  /* 0x000000105b577819 */ /* 0x040fe200000006ff */
[----:B------:R-:W-:Y:S01]  /*9f80*/  NOP ;  /* 0x0000000000007918 */ /* 0x000fe20000000000 */
[----:B------:R-:W-:Y:S02]  /*9f90*/  LOP3.LUT R90, R91, 0xffff0000, RZ, 0xc0, !PT ;  /* 0xffff00005b5a7812 */ /* 0x000fe400078ec0ff */
[C---:B------:R-:W-:Y:S02]  /*9fa0*/  SHF.L.U32 R89, R96.reuse, 0x10, RZ ;  /* 0x0000001060597819 */ /* 0x040fe400000006ff */
[----:B------:R-:W-:Y:S02]  /*9fb0*/  LOP3.LUT R91, R96, 0xffff0000, RZ, 0xc0, !PT ;  /* 0xffff0000605b7812 */ /* 0x000fe400078ec0ff */
[C---:B------:R-:W-:Y:S02]  /*9fc0*/  SHF.L.U32 R92, R97.reuse, 0x10, RZ ;  /* 0x00000010615c7819 */ /* 0x040fe400000006ff */
[----:B------:R-:W-:Y:S02]  /*9fd0*/  LOP3.LUT R94, R97, 0xffff0000, RZ, 0xc0, !PT ;  /* 0xffff0000615e7812 */ /* 0x000fe400078ec0ff */
[C---:B------:R-:W-:Y:S02]  /*9fe0*/  SHF.L.U32 R93, R98.reuse, 0x10, RZ ;  /* 0x00000010625d7819 */ /* 0x040fe400000006ff */
[----:B------:R-:W-:Y:S02]  /*9ff0*/  LOP3.LUT R96, R98, 0xffff0000, RZ, 0xc0, !PT ;  /* 0xffff000062607812 */ /* 0x000fe400078ec0ff */
[----:B------:R-:W-:Y:S02]  /*a000*/  SHF.L.U32 R95, R99, 0x10, RZ ;  /* 0x00000010635f7819 */ /* 0x000fe400000006ff */
[----:B------:R-:W-:Y:S02]  /*a010*/  IADD3 R183, PT, PT, R183, 0xb0, RZ ;  /* 0x000000b0b7b77810 */ /* 0x000fe40007ffe0ff */
[----:B------:R-:W-:Y:S02]  /*a020*/  LOP3.LUT R98, R99, 0xffff0000, RZ, 0xc0, !PT ;  /* 0xffff000063627812 */ /* 0x000fe400078ec0ff */
[----:B------:R-:W-:Y:S01]  /*a030*/  SHF.L.U32 R97, R104, 0x10, RZ ;  /* 0x0000001068617819 */ /* 0x000fe200000006ff */
[----:B-1----:R-:W-:Y:S01]  /*a040*/  FMUL R4, R78, R4 ;  /* 0x000000044e047220 */ /* 0x002fe20000400000 */
[----:B------:R-:W-:Y:S01]  /*a050*/  LOP3.LUT R100, R104, 0xffff0000, RZ, 0xc0, !PT ;  /* 0xffff000068647812 */ /* 0x000fe200078ec0ff */
[C---:B------:R-:W-:Y:S01]  /*a060*/  FMUL R5, R78.reuse, R5 ;  /* 0x000000054e057220 */ /* 0x040fe20000400000 */
[----:B------:R-:W-:Y:S01]  /*a070*/  SHF.L.U32 R99, R105, 0x10, RZ ;  /* 0x0000001069637819 */ /* 0x000fe200000006ff */
[----:B------:R-:W-:Y:S01]  /*a080*/  FFMA R4, R81, R82, R4 ;  /* 0x0000005251047223 */ /* 0x000fe20000000004 */
[----:B------:R-:W-:Y:S01]  /*a090*/  LOP3.LUT R183, R183, 0xfefffff8, RZ, 0xc0, !PT ;  /* 0xfefffff8b7b77812 */ /* 0x000fe200078ec0ff */
[----:B------:R-:W-:Y:S01]  /*a0a0*/  FFMA R5, R81, R84, R5 ;  /* 0x0000005451057223 */ /* 0x000fe20000000005 */
[----:B------:R-:W-:Y:S01]  /*a0b0*/  LOP3.LUT R102, R105, 0xffff0000, RZ, 0xc0, !PT ;  /* 0xffff000069667812 */ /* 0x000fe200078ec0ff */
[----:B------:R-:W-:Y:S01]  /*a0c0*/  FMUL R6, R78, R6 ;  /* 0x000000064e067220 */ /* 0x000fe20000400000 */
[C---:B------:R-:W-:Y:S01]  /*a0d0*/  SHF.L.U32 R101, R106.reuse, 0x10, RZ ;  /* 0x000000106a657819 */ /* 0x040fe200000006ff */
[----:B------:R1:W-:Y:S01]  /*a0e0*/  SYNCS.ARRIVE.TRANS64.RED.A1T0 RZ, [R183+URZ], RZ ;  /* 0x000000ffb7ff79a7 */ /* 0x0003e200081004ff */
[----:B------:R-:W-:Y:S01]  /*a0f0*/  F2FP.BF16.F32.PACK_AB R4, R5, R4 ;  /* 0x000000040504723e */ /* 0x000fe200000010ff */
[----:B------:R-:W-:Y:S01]  /*a100*/  FFMA R6, R81, R83, R6 ;  /* 0x0000005351067223 */ /* 0x000fe20000000006 */
[----:B------:R-:W-:Y:S01]  /*a110*/  LOP3.LUT R104, R106, 0xffff0000, RZ, 0xc0, !PT ;  /* 0xffff00006a687812 */ /* 0x000fe200078ec0ff */
[C---:B------:R-:W-:Y:S01]  /*a120*/  FMUL R7, R78.reuse, R7 ;  /* 0x000000074e077220 */ /* 0x040fe20000400000 */
[C---:B------:R-:W-:Y:S01]  /*a130*/  SHF.L.U32 R103, R107.reuse, 0x10, RZ ;  /* 0x000000106b677819 */ /* 0x040fe200000006ff */
[----:B------:R-:W-:Y:S01]  /*a140*/  FMUL R8, R78, R8 ;  /* 0x000000084e087220 */ /* 0x000fe20000400000 */
[----:B------:R-:W-:Y:S01]  /*a150*/  LOP3.LUT R106, R107, 0xffff0000, RZ, 0xc0, !PT ;  /* 0xffff00006b6a7812 */ /* 0x000fe200078ec0ff */
[C---:B------:R-:W-:Y:S01]  /*a160*/  FFMA R7, R81.reuse, R86, R7 ;  /* 0x0000005651077223 */ /* 0x040fe20000000007 */
[C---:B------:R-:W-:Y:S01]  /*a170*/  SHF.L.U32 R105, R112.reuse, 0x10, RZ ;  /* 0x0000001070697819 */ /* 0x040fe200000006ff */
[----:B------:R-:W-:Y:S01]  /*a180*/  FFMA R8, R81, R85, R8 ;  /* 0x0000005551087223 */ /* 0x000fe20000000008 */
[----:B------:R-:W-:Y:S01]  /*a190*/  LOP3.LUT R108, R112, 0xffff0000, RZ, 0xc0, !PT ;  /* 0xffff0000706c7812 */ /* 0x000fe200078ec0ff */
[C---:B------:R-:W-:Y:S01]  /*a1a0*/  FMUL R9, R78.reuse, R9 ;  /* 0x000000094e097220 */ /* 0x040fe20000400000 */
[----:B------:R-:W-:Y:S01]  /*a1b0*/  F2FP.BF16.F32.PACK_AB R5, R7, R6 ;  /* 0x000000060705723e */ /* 0x000fe200000010ff */
[----:B------:R-:W-:Y:S01]  /*a1c0*/  FMUL R10, R78, R10 ;  /* 0x0000000a4e0a7220 */ /* 0x000fe20000400000 */
        /* <DEDUP_REMOVED lines=8> */
[----:B------:R-:W-:Y:S01]  /*a250*/  LOP3.LUT R112, R114, 0xffff0000, RZ, 0xc0, !PT ;  /* 0xffff000072707812 */ /* 0x000fe200078ec0ff */
[----:B------:R-:W-:Y:S01]  /*a260*/  FFMA R11, R81, R90, R11 ;  /* 0x0000005a510b7223 */ /* 0x000fe2000000000b */
[----:B------:R-:W-:Y:S01]  /*a270*/  SHF.L.U32 R111, R115, 0x10, RZ ;  /* 0x00000010736f7819 */ /* 0x000fe200000006ff */
[----:B------:R-:W-:Y:S01]  /*a280*/  FFMA R0, R81, R89, R0 ;  /* 0x0000005951007223 */ /* 0x000fe20000000000 */
[----:B------:R-:W-:Y:S01]  /*a290*/  LOP3.LUT R114, R115, 0xffff0000, RZ, 0xc0, !PT ;  /* 0xffff000073727812 */ /* 0x000fe200078ec0ff */
[C---:B------:R-:W-:Y:S01]  /*a2a0*/  FMUL R2, R78.reuse, R13 ;  /* 0x0000000d4e027220 */ /* 0x040fe20000400000 */
[----:B------:R-:W-:Y:S01]  /*a2b0*/  F2FP.BF16.F32.PACK_AB R7, R11, R10 ;  /* 0x0000000a0b07723e */ /* 0x000fe200000010ff */
[----:B------:R-:W-:Y:S01]  /*a2c0*/  FMUL R3, R78, R14 ;  /* 0x0000000e4e037220 */ /* 0x000fe20000400000 */
[----:B------:R-:W-:Y:S01]  /*a2d0*/  SHF.L.U32 R113, R120, 0x10, RZ ;  /* 0x0000001078717819 */ /* 0x000fe200000006ff */
[----:B------:R-:W-:Y:S01]  /*a2e0*/  FMUL R15, R78, R15 ;  /* 0x0000000f4e0f7220 */ /* 0x000fe20000400000 */
[----:B------:R-:W-:Y:S01]  /*a2f0*/  LOP3.LUT R116, R120, 0xffff0000, RZ, 0xc0, !PT ;  /* 0xffff000078747812 */ /* 0x000fe200078ec0ff */
[C---:B------:R-:W-:Y:S01]  /*a300*/  FMUL R12, R78.reuse, R16 ;  /* 0x000000104e0c7220 */ /* 0x040fe20000400000 */
[----:B------:R-:W-:Y:S01]  /*a310*/  SHF.L.U32 R115, R121, 0x10, RZ ;  /* 0x0000001079737819 */ /* 0x000fe200000006ff */
[----:B------:R-:W-:Y:S01]  /*a320*/  FFMA R2, R81, R91, R2 ;  /* 0x0000005b51027223 */ /* 0x000fe20000000002 */
[----:B------:R-:W-:Y:S01]  /*a330*/  LOP3.LUT R118, R121, 0xffff0000, RZ, 0xc0, !PT ;  /* 0xffff000079767812 */ /* 0x000fe200078ec0ff */
[----:B------:R-:W-:Y:S01]  /*a340*/  FMUL R13, R78, R17 ;  /* 0x000000114e0d7220 */ /* 0x000fe20000400000 */
[----:B------:R-:W-:Y:S01]  /*a350*/  SHF.L.U32 R117, R122, 0x10, RZ ;  /* 0x000000107a757819 */ /* 0x000fe200000006ff */
[C---:B------:R-:W-:Y:S01]  /*a360*/  FFMA R3, R81.reuse, R92, R3 ;  /* 0x0000005c51037223 */ /* 0x040fe20000000003 */
[----:B------:R-:W-:Y:S01]  /*a370*/  F2FP.BF16.F32.PACK_AB R8, R2, R0 ;  /* 0x000000000208723e */ /* 0x000fe200000010ff */
[----:B------:R-:W-:Y:S01]  /*a380*/  FMUL R14, R78, R18 ;  /* 0x000000124e0e7220 */ /* 0x000fe20000400000 */
[----:B------:R-:W-:Y:S01]  /*a390*/  LOP3.LUT R120, R122, 0xffff0000, RZ, 0xc0, !PT ;  /* 0xffff00007a787812 */ /* 0x000fe200078ec0ff */
[----:B------:R-:W-:Y:S01]  /*a3a0*/  FFMA R15, R81, R94, R15 ;  /* 0x0000005e510f7223 */ /* 0x000fe2000000000f */
[C---:B------:R-:W-:Y:S01]  /*a3b0*/  SHF.L.U32 R119, R123.reuse, 0x10, RZ ;  /* 0x000000107b777819 */ /* 0x040fe200000006ff */
[C---:B------:R-:W-:Y:S01]  /*a3c0*/  FMUL R19, R78.reuse, R19 ;  /* 0x000000134e137220 */ /* 0x040fe20000400000 */
[----:B------:R-:W-:Y:S01]  /*a3d0*/  LOP3.LUT R122, R123, 0xffff0000, RZ, 0xc0, !PT ;  /* 0xffff00007b7a7812 */ /* 0x000fe200078ec0ff */
[----:B------:R-:W-:Y:S01]  /*a3e0*/  FFMA R12, R81, R93, R12 ;  /* 0x0000005d510c7223 */ /* 0x000fe2000000000c */
[----:B------:R-:W-:Y:S01]  /*a3f0*/  F2FP.BF16.F32.PACK_AB R9, R15, R3 ;  /* 0x000000030f09723e */ /* 0x000fe200000010ff */
[----:B------:R-:W-:Y:S01]  /*a400*/  FMUL R16, R78, R20 ;  /* 0x000000144e107220 */ /* 0x000fe20000400000 */
[C---:B------:R-:W-:Y:S01]  /*a410*/  SHF.L.U32 R121, R128.reuse, 0x10, RZ ;  /* 0x0000001080797819 */ /* 0x040fe200000006ff */
[----:B------:R1:W-:Y:S01]  /*a420*/  STS.128 [R182+UR48+0xc400], R4 ;  /* 0x00c40004b6007988 */ /* 0x0003e20008000c30 */
[C---:B------:R-:W-:Y:S01]  /*a430*/  FFMA R13, R81.reuse, R96, R13 ;  /* 0x00000060510d7223 */ /* 0x040fe2000000000d */
[----:B------:R-:W-:Y:S01]  /*a440*/  LOP3.LUT R124, R128, 0xffff0000, RZ, 0xc0, !PT ;  /* 0xffff0000807c7812 */ /* 0x000fe200078ec0ff */
[C---:B------:R-:W-:Y:S01]  /*a450*/  FFMA R14, R81.reuse, R95, R14 ;  /* 0x0000005f510e7223 */ /* 0x040fe2000000000e */
[----:B------:R-:W-:Y:S01]  /*a460*/  FFMA R19, R81, R98, R19 ;  /* 0x0000006251137223 */ /* 0x000fe20000000013 */
[----:B------:R-:W-:Y:S01]  /*a470*/  SHF.L.U32 R123, R129, 0x10, RZ ;  /* 0x00000010817b7819 */ /* 0x000fe200000006ff */
[----:B------:R-:W-:Y:S01]  /*a480*/  FFMA R16, R81, R97, R16 ;  /* 0x0000006151107223 */ /* 0x000fe20000000010 */
[----:B------:R-:W-:Y:S01]  /*a490*/  F2FP.BF16.F32.PACK_AB R10, R13, R12 ;  /* 0x0000000c0d0a723e */ /* 0x000fe200000010ff */
[C---:B------:R-:W-:Y:S01]  /*a4a0*/  FMUL R17, R78.reuse, R21 ;  /* 0x000000154e117220 */ /* 0x040fe20000400000 */
[----:B------:R-:W-:Y:S01]  /*a4b0*/  F2FP.BF16.F32.PACK_AB R11, R19, R14 ;  /* 0x0000000e130b723e */ /* 0x000fe200000010ff */
[C---:B------:R-:W-:Y:S01]  /*a4c0*/  FMUL R18, R78.reuse, R22 ;  /* 0x000000164e127220 */ /* 0x040fe20000400000 */
[C---:B------:R-:W-:Y:S01]  /*a4d0*/  FMUL R23, R78.reuse, R23 ;  /* 0x000000174e177220 */ /* 0x040fe20000400000 */
[----:B------:R-:W-:Y:S01]  /*a4e0*/  FFMA R17, R81, R100, R17 ;  /* 0x0000006451117223 */ /* 0x000fe20000000011 */
[C---:B------:R-:W-:Y:S01]  /*a4f0*/  FMUL R20, R78.reuse, R24 ;  /* 0x000000184e147220 */ /* 0x040fe20000400000 */
[----:B------:R-:W-:Y:S01]  /*a500*/  LOP3.LUT R126, R129, 0xffff0000, RZ, 0xc0, !PT ;  /* 0xffff0000817e7812 */ /* 0x000fe200078ec0ff */
[----:B------:R1:W-:Y:S01]  /*a510*/  STS.128 [R181+0xc400], R8 ;  /* 0x00c40008b5007388 */ /* 0x0003e20000000c00 */
[----:B------:R-:W-:Y:S01]  /*a520*/  FFMA R18, R81, R99, R18 ;  /* 0x0000006351127223 */ /* 0x000fe20000000012 */
[----:B------:R-:W-:Y:S01]  /*a530*/  F2FP.BF16.F32.PACK_AB R16, R17, R16 ;  /* 0x000000101110723e */ /* 0x000fe200000010ff */
[C---:B------:R-:W-:Y:S01]  /*a540*/  FFMA R23, R81.reuse, R102, R23 ;  /* 0x0000006651177223 */ /* 0x040fe20000000017 */
[----:B------:R-:W-:Y:S01]  /*a550*/  FFMA R20, R81, R101, R20 ;  /* 0x0000006551147223 */ /* 0x000fe20000000014 */
[----:B------:R-:W-:Y:S01]  /*a560*/  FMUL R21, R78, R25 ;  /* 0x000000194e157220 */ /* 0x000fe20000400000 */
[----:B------:R-:W-:Y:S01]  /*a570*/  SHF.L.U32 R125, R130, 0x10, RZ ;  /* 0x00000010827d7819 */ /* 0x000fe200000006ff */
[C---:B------:R-:W-:Y:S01]  /*a580*/  FMUL R22, R78.reuse, R26 ;  /* 0x0000001a4e167220 */ /* 0x040fe20000400000 */
[----:B------:R-:W-:Y:S01]  /*a590*/  F2FP.BF16.F32.PACK_AB R17, R23, R18 ;  /* 0x000000121711723e */ /* 0x000fe200000010ff */
[C---:B------:R-:W-:Y:S01]  /*a5a0*/  FFMA R21, R81.reuse, R104, R21 ;  /* 0x0000006851157223 */ /* 0x040fe20000000015 */
[----:B------:R-:W-:Y:S01]  /*a5b0*/  FMUL R27, R78, R27 ;  /* 0x0000001b4e1b7220 */ /* 0x000fe20000400000 */
[----:B------:R-:W-:Y:S01]  /*a5c0*/  FFMA R22, R81, R103, R22 ;  /* 0x0000006751167223 */ /* 0x000fe20000000016 */
[----:B------:R-:W-:Y:S01]  /*a5d0*/  LOP3.LUT R128, R130, 0xffff0000, RZ, 0xc0, !PT ;  /* 0xffff000082807812 */ /* 0x000fe200078ec0ff */
[C---:B------:R-:W-:Y:S01]  /*a5e0*/  FMUL R24, R78.reuse, R28 ;  /* 0x0000001c4e187220 */ /* 0x040fe20000400000 */
[----:B------:R-:W-:Y:S01]  /*a5f0*/  F2FP.BF16.F32.PACK_AB R18, R21, R20 ;  /* 0x000000141512723e */ /* 0x000fe200000010ff */
[C---:B------:R-:W-:Y:S01]  /*a600*/  FFMA R27, R81.reuse, R106, R27 ;  /* 0x0000006a511b7223 */ /* 0x040fe2000000001b */
[C---:B------:R-:W-:Y:S01]  /*a610*/  FMUL R25, R78.reuse, R29 ;  /* 0x0000001d4e197220 */ /* 0x040fe20000400000 */
[----:B------:R-:W-:Y:S01]  /*a620*/  FFMA R24, R81, R105, R24 ;  /* 0x0000006951187223 */ /* 0x000fe20000000018 */
[----:B------:R-:W-:Y:S01]  /*a630*/  SHF.L.U32 R127, R131, 0x10, RZ ;  /* 0x00000010837f7819 */ /* 0x000fe200000006ff */
[C---:B------:R-:W-:Y:S01]  /*a640*/  FMUL R26, R78.reuse, R30 ;  /* 0x0000001e4e1a7220 */ /* 0x040fe20000400000 */
[----:B------:R-:W-:Y:S01]  /*a650*/  F2FP.BF16.F32.PACK_AB R19, R27, R22 ;  /* 0x000000161b13723e */ /* 0x000fe200000010ff */
[C---:B------:R-:W-:Y:S01]  /*a660*/  FFMA R25, R81.reuse, R108, R25 ;  /* 0x0000006c51197223 */ /* 0x040fe20000000019 */
[C---:B------:R-:W-:Y:S01]  /*a670*/  FMUL R31, R78.reuse, R31 ;  /* 0x0000001f4e1f7220 */ /* 0x040fe20000400000 */
[----:B------:R-:W-:Y:S01]  /*a680*/  FFMA R26, R81, R107, R26 ;  /* 0x0000006b511a7223 */ /* 0x000fe2000000001a */
[----:B------:R-:W-:Y:S01]  /*a690*/  LOP3.LUT R130, R131, 0xffff0000, RZ, 0xc0, !PT ;  /* 0xffff000083827812 */ /* 0x000fe200078ec0ff */
[----:B------:R1:W-:Y:S01]  /*a6a0*/  STS.128 [R180+0xc400], R16 ;  /* 0x00c40010b4007388 */ /* 0x0003e20000000c00 */
[----:B------:R-:W-:Y:S01]  /*a6b0*/  F2FP.BF16.F32.PACK_AB R24, R25, R24 ;  /* 0x000000181918723e */ /* 0x000fe200000010ff */
[C---:B------:R-:W-:Y:S01]  /*a6c0*/  FFMA R31, R81.reuse, R110, R31 ;  /* 0x0000006e511f7223 */ /* 0x040fe2000000001f */
[C---:B------:R-:W-:Y:S01]  /*a6d0*/  FMUL R28, R78.reuse, R32 ;  /* 0x000000204e1c7220 */ /* 0x040fe20000400000 */
[C---:B------:R-:W-:Y:S01]  /*a6e0*/  FMUL R29, R78.reuse, R33 ;  /* 0x000000214e1d7220 */ /* 0x040fe20000400000 */
[----:B------:R-:W-:Y:S01]  /*a6f0*/  FMUL R30, R78, R34 ;  /* 0x000000224e1e7220 */ /* 0x000fe20000400000 */
[----:B------:R-:W-:Y:S01]  /*a700*/  SHF.L.U32 R129, R136, 0x10, RZ ;  /* 0x0000001088817819 */ /* 0x000fe200000006ff */
[----:B------:R-:W-:Y:S01]  /*a710*/  FFMA R28, R81, R109, R28 ;  /* 0x0000006d511c7223 */ /* 0x000fe2000000001c */
[----:B------:R-:W-:Y:S01]  /*a720*/  F2FP.BF16.F32.PACK_AB R25, R31, R26 ;  /* 0x0000001a1f19723e */ /* 0x000fe200000010ff */
[C---:B------:R-:W-:Y:S01]  /*a730*/  FFMA R29, R81.reuse, R112, R29 ;  /* 0x00000070511d7223 */ /* 0x040fe2000000001d */
[----:B------:R-:W-:Y:S01]  /*a740*/  FFMA R30, R81, R111, R30 ;  /* 0x0000006f511e7223 */ /* 0x000fe2000000001e */
[----:B------:R-:W-:Y:S01]  /*a750*/  FMUL R35, R78, R35 ;  /* 0x000000234e237220 */ /* 0x000fe20000400000 */
        /* <DEDUP_REMOVED lines=34> */
[----:B------:R-:W-:Y:S01]  /*a980*/  FFMA R41, R81, R124, R41 ;  /* 0x0000007c51297223 */ /* 0x000fe20000000029 */
[C---:B------:R-:W-:Y:S01]  /*a990*/  FMUL R47, R78.reuse, R47 ;  /* 0x0000002f4e2f7220 */ /* 0x040fe20000400000 */
[C---:B------:R-:W-:Y:S01]  /*a9a0*/  FMUL R44, R78.reuse, R48 ;  /* 0x000000304e2c7220 */ /* 0x040fe20000400000 */
[----:B------:R-:W-:Y:S01]  /*a9b0*/  FMUL R45, R78, R49 ;  /* 0x000000314e2d7220 */ /* 0x000fe20000400000 */
[----:B------:R1:W-:Y:S01]  /*a9c0*/  STS.128 [R177+0xc400], R32 ;  /* 0x00c40020b1007388 */ /* 0x0003e20000000c00 */
[----:B------:R-:W-:Y:S01]  /*a9d0*/  LOP3.LUT R138, R139, 0xffff0000, RZ, 0xc0, !PT ;  /* 0xffff00008b8a7812 */ /* 0x000fe200078ec0ff */
[----:B------:R-:W-:Y:S01]  /*a9e0*/  FFMA R42, R81, R123, R42 ;  /* 0x0000007b512a7223 */ /* 0x000fe2000000002a */
[----:B------:R-:W-:Y:S01]  /*a9f0*/  F2FP.BF16.F32.PACK_AB R40, R41, R40 ;  /* 0x000000282928723e */ /* 0x000fe200000010ff */
[C---:B------:R-:W-:Y:S01]  /*aa00*/  FFMA R47, R81.reuse, R126, R47 ;  /* 0x0000007e512f7223 */ /* 0x040fe2000000002f */
[C---:B------:R-:W-:Y:S01]  /*aa10*/  FFMA R44, R81.reuse, R125, R44 ;  /* 0x0000007d512c7223 */ /* 0x040fe2000000002c */
[----:B------:R-:W-:Y:S01]  /*aa20*/  SHF.L.U32 R137, R144, 0x10, RZ ;  /* 0x0000001090897819 */ /* 0x000fe200000006ff */
[C---:B------:R-:W-:Y:S01]  /*aa30*/  FFMA R45, R81.reuse, R128, R45 ;  /* 0x00000080512d7223 */ /* 0x040fe2000000002d */
[C---:B------:R-:W-:Y:S01]  /*aa40*/  FMUL R46, R78.reuse, R50 ;  /* 0x000000324e2e7220 */ /* 0x040fe20000400000 */
[C---:B------:R-:W-:Y:S01]  /*aa50*/  FMUL R51, R78.reuse, R51 ;  /* 0x000000334e337220 */ /* 0x040fe20000400000 */
[C---:B------:R-:W-:Y:S01]  /*aa60*/  FMUL R48, R78.reuse, R52 ;  /* 0x000000344e307220 */ /* 0x040fe20000400000 */
[C---:B------:R-:W-:Y:S01]  /*aa70*/  FMUL R49, R78.reuse, R53 ;  /* 0x000000354e317220 */ /* 0x040fe20000400000 */
[C---:B------:R-:W-:Y:S01]  /*aa80*/  FFMA R46, R81.reuse, R127, R46 ;  /* 0x0000007f512e7223 */ /* 0x040fe2000000002e */
[C---:B------:R-:W-:Y:S01]  /*aa90*/  FMUL R50, R78.reuse, R54 ;  /* 0x000000364e327220 */ /* 0x040fe20000400000 */
[C---:B------:R-:W-:Y:S01]  /*aaa0*/  FFMA R51, R81.reuse, R130, R51 ;  /* 0x0000008251337223 */ /* 0x040fe20000000033 */
[C---:B------:R-:W-:Y:S01]  /*aab0*/  FMUL R55, R78.reuse, R55 ;  /* 0x000000374e377220 */ /* 0x040fe20000400000 */
[C---:B------:R-:W-:Y:S01]  /*aac0*/  FFMA R48, R81.reuse, R129, R48 ;  /* 0x0000008151307223 */ /* 0x040fe20000000030 */
[C---:B------:R-:W-:Y:S01]  /*aad0*/  FMUL R52, R78.reuse, R56 ;  /* 0x000000384e347220 */ /* 0x040fe20000400000 */
[C---:B------:R-:W-:Y:S01]  /*aae0*/  FFMA R49, R81.reuse, R132, R49 ;  /* 0x0000008451317223 */ /* 0x040fe20000000031 */
[C---:B------:R-:W-:Y:S01]  /*aaf0*/  FMUL R53, R78.reuse, R57 ;  /* 0x000000394e357220 */ /* 0x040fe20000400000 */
[----:B------:R-:W-:Y:S01]  /*ab00*/  FFMA R50, R81, R131, R50 ;  /* 0x0000008351327223 */ /* 0x000fe20000000032 */
[C---:B------:R-:W-:Y:S01]  /*ab10*/  FMUL R54, R78.reuse, R58 ;  /* 0x0000003a4e367220 */ /* 0x040fe20000400000 */
[----:B------:R-:W-:Y:S01]  /*ab20*/  F2FP.BF16.F32.PACK_AB R41, R47, R42 ;  /* 0x0000002a2f29723e */ /* 0x000fe200000010ff */
[----:B------:R-:W-:Y:S01]  /*ab30*/  FFMA R55, R81, R134, R55 ;  /* 0x0000008651377223 */ /* 0x000fe20000000037 */
[C---:B------:R-:W-:Y:S01]  /*ab40*/  FMUL R59, R78.reuse, R59 ;  /* 0x0000003b4e3b7220 */ /* 0x040fe20000400000 */
[----:B------:R-:W-:Y:S01]  /*ab50*/  F2FP.BF16.F32.PACK_AB R42, R45, R44 ;  /* 0x0000002c2d2a723e */ /* 0x000fe200000010ff */
[----:B------:R-:W-:Y:S01]  /*ab60*/  FFMA R52, R81, R133, R52 ;  /* 0x0000008551347223 */ /* 0x000fe20000000034 */
[----:B------:R-:W-:Y:S01]  /*ab70*/  F2FP.BF16.F32.PACK_AB R43, R51, R46 ;  /* 0x0000002e332b723e */ /* 0x000fe200000010ff */
[----:B------:R-:W-:Y:S01]  /*ab80*/  FMUL R56, R78, R60 ;  /* 0x0000003c4e387220 */ /* 0x000fe20000400000 */
[----:B------:R-:W-:Y:S01]  /*ab90*/  LOP3.LUT R140, R144, 0xffff0000, RZ, 0xc0, !PT ;  /* 0xffff0000908c7812 */ /* 0x000fe200078ec0ff */
[----:B------:R-:W-:Y:S01]  /*aba0*/  FFMA R53, R81, R136, R53 ;  /* 0x0000008851357223 */ /* 0x000fe20000000035 */
[----:B------:R-:W-:Y:S01]  /*abb0*/  SHF.L.U32 R139, R145, 0x10, RZ ;  /* 0x00000010918b7819 */ /* 0x000fe200000006ff */
[----:B------:R1:W-:Y:S01]  /*abc0*/  STS.128 [R176+0xc400], R40 ;  /* 0x00c40028b0007388 */ /* 0x0003e20000000c00 */
[C---:B------:R-:W-:Y:S01]  /*abd0*/  FMUL R57, R78.reuse, R61 ;  /* 0x0000003d4e397220 */ /* 0x040fe20000400000 */
[----:B------:R-:W-:Y:S01]  /*abe0*/  FFMA R54, R81, R135, R54 ;  /* 0x0000008751367223 */ /* 0x000fe20000000036 */
[----:B------:R-:W-:Y:S01]  /*abf0*/  LOP3.LUT R142, R145, 0xffff0000, RZ, 0xc0, !PT ;  /* 0xffff0000918e7812 */ /* 0x000fe200078ec0ff */
[----:B------:R-:W-:Y:S01]  /*ac00*/  FMUL R58, R78, R62 ;  /* 0x0000003e4e3a7220 */ /* 0x000fe20000400000 */
[C---:B------:R-:W-:Y:S01]  /*ac10*/  FFMA R59, R81.reuse, R138, R59 ;  /* 0x0000008a513b7223 */ /* 0x040fe2000000003b */
[----:B------:R-:W-:Y:S01]  /*ac20*/  SHF.L.U32 R141, R146, 0x10, RZ ;  /* 0x00000010928d7819 */ /* 0x000fe200000006ff */
[----:B------:R-:W-:Y:S01]  /*ac30*/  FMUL R63, R78, R63 ;  /* 0x0000003f4e3f7220 */ /* 0x000fe20000400000 */
        /* <DEDUP_REMOVED lines=9> */
[C---:B------:R-:W-:Y:S01]  /*acd0*/  FMUL R62, R78.reuse, R66 ;  /* 0x000000424e3e7220 */ /* 0x040fe20000400000 */
[----:B------:R-:W-:Y:S01]  /*ace0*/  F2FP.BF16.F32.PACK_AB R49, R55, R50 ;  /* 0x000000323731723e */ /* 0x000fe200000010ff */
[----:B------:R-:W-:Y:S01]  /*acf0*/  FFMA R63, R81, R142, R63 ;  /* 0x0000008e513f7223 */ /* 0x000fe2000000003f */
[----:B------:R-:W-:Y:S01]  /*ad00*/  FMUL R67, R78, R67 ;  /* 0x000000434e437220 */ /* 0x000fe20000400000 */
[----:B------:R-:W-:Y:S01]  /*ad10*/  F2FP.BF16.F32.PACK_AB R50, R53, R52 ;  /* 0x000000343532723e */ /* 0x000fe200000010ff */
[----:B------:R-:W-:Y:S01]  /*ad20*/  FFMA R60, R81, R141, R60 ;  /* 0x0000008d513c7223 */ /* 0x000fe2000000003c */
[----:B------:R-:W-:Y:S01]  /*ad30*/  F2FP.BF16.F32.PACK_AB R51, R59, R54 ;  /* 0x000000363b33723e */ /* 0x000fe200000010ff */
[C---:B------:R-:W-:Y:S01]  /*ad40*/  FFMA R61, R81.reuse, R144, R61 ;  /* 0x00000090513d7223 */ /* 0x040fe2000000003d */
[C---:B------:R-:W-:Y:S01]  /*ad50*/  FFMA R62, R81.reuse, R143, R62 ;  /* 0x0000008f513e7223 */ /* 0x040fe2000000003e */
[----:B------:R-:W-:Y:S01]  /*ad60*/  FFMA R67, R81, R146, R67 ;  /* 0x0000009251437223 */ /* 0x000fe20000000043 */
[----:B------:R-:W-:Y:S01]  /*ad70*/  F2FP.BF16.F32.PACK_AB R56, R57, R56 ;  /* 0x000000383938723e */ /* 0x000fe200000010ff */
[----:B------:R1:W-:Y:S01]  /*ad80*/  STS.128 [R175+0xc400], R48 ;  /* 0x00c40030af007388 */ /* 0x0003e20000000c00 */
[----:B------:R-:W-:Y:S02]  /*ad90*/  F2FP.BF16.F32.PACK_AB R57, R63, R58 ;  /* 0x0000003a3f39723e */ /* 0x000fe400000010ff */
        /* <DEDUP_REMOVED lines=20> */
.L_x_139:
[----:B------:R-:W-:Y:S05]  /*aee0*/  BSYNC.RECONVERGENT B0 ;  /* 0x0000000000007941 */ /* 0x000fea0003800200 */
.L_x_138:
[----:B------:R-:W-:Y:S01]  /*aef0*/  BAR.SYNC.DEFER_BLOCKING 0x1, 0x80 ;  /* 0x0042000000007b1d */ /* 0x000fe20000010000 */
[----:B------:R-:W-:Y:S01]  /*af00*/  UISETP.NE.AND UP0, UPT, UR49, -0x4, UPT ;  /* 0xfffffffc3100788c */ /* 0x000fe2000bf05270 */
[----:B------:R-:W-:Y:S08]  /*af10*/  IADD3 R76, PT, PT, R76, 0x1, RZ ;  /* 0x000000014c4c7810 */ /* 0x000ff00007ffe0ff */
[----:B------:R-:W-:Y:S05]  /*af20*/  BRA.U !UP0, `(.L_x_140) ;  /* 0x0000000108287547 */ /* 0x000fea000b800000 */
[----:B------:R-:W-:Y:S01]  /*af30*/  ISETP.NE.AND P0, PT, R179, RZ, PT ;  /* 0x000000ffb300720c */ /* 0x000fe20003f05270 */
[----:B------:R-:W-:Y:S01]  /*af40*/  IMAD.U32 R3, RZ, RZ, UR51 ;  /* 0x00000033ff037e24 */ /* 0x000fe2000f8e00ff */
[----:B------:R-:W-:Y:S01]  /*af50*/  UIADD3 UR51, UPT, UPT, UR51, 0x1, URZ ;  /* 0x0000000133337890 */ /* 0x000fe2000fffe0ff */
[----:B------:R-:W-:Y:S03]  /*af60*/  IMAD.U32 R0, RZ, RZ, UR37 ;  /* 0x00000025ff007e24 */ /* 0x000fe6000f8e00ff */
[----:B------:R-:W-:Y:S04]  /*af70*/  UISETP.NE.AND UP0, UPT, UR51, 0x4, UPT ;  /* 0x000000043300788c */ /* 0x000fe8000bf05270 */
[----:B------:R-:W-:Y:S03]  /*af80*/  USEL UR51, UR51, URZ, UP0 ;  /* 0x000000ff33337287 */ /* 0x000fe60008000000 */
[----:B------:R-:W-:Y:S05]  /*af90*/  @P0 LEA R3, R3, UR48, 0x3 ;  /* 0x0000003003030c11 */ /* 0x000fea000f8e18ff */
[----:B------:R-:W-:Y:S05]  /*afa0*/  @P0 VIADD R3, R3, 0x50 ;  /* 0x0000005003030836 */ /* 0x000fea0000000000 */
[----:B------:R-:W-:Y:S04]  /*afb0*/  @P0 PRMT R0, R0, 0x654, R3 ;  /* 0x0000065400000816 */ /* 0x000fe80000000003 */
[----:B------:R2:W-:Y:S03]  /*afc0*/  @P0 SYNCS.ARRIVE.TRANS64.RED.A1T0 RZ, [R0+URZ], RZ ;  /* 0x000000ff00ff09a7 */ /* 0x0005e600081004ff */
.L_x_140:
[----:B------:R-:W-:Y:S01]  /*afd0*/  ISETP.NE.AND P2, PT, R171, RZ, PT ;  /* 0x000000ffab00720c */ /* 0x000fe20003f45270 */
[----:B------:R-:W-:Y:S01]  /*afe0*/  UIADD3 UR49, UPT, UPT, UR49, 0x4, URZ ;  /* 0x0000000431317890 */ /* 0x000fe2000fffe0ff */
[----:B------:R-:W-:Y:S01]  /*aff0*/  ISETP.NE.AND P0, PT, R173, 0x2, PT ;  /* 0x00000002ad00780c */ /* 0x000fe20003f05270 */
[----:B------:R-:W-:Y:S01]  /*b000*/  IMAD.IADD R20, R75, 0x1, R154 ;  /* 0x000000014b147824 */ /* 0x000fe200078e029a */
[----:B------:R-:W-:Y:S01]  /*b010*/  ISETP.NE.AND P1, PT, R76, 0x2, PT ;  /* 0x000000024c00780c */ /* 0x000fe20003f25270 */
[----:B------:R-:W-:Y:S01]  /*b020*/  IMAD.IADD R21, R77, 0x1, R156 ;  /* 0x000000014d157824 */ /* 0x000fe200078e029c */
[----:B--2---:R-:W-:Y:S02]  /*b030*/  SEL R0, RZ, 0x1, P0 ;  /* 0x00000001ff007807 */ /* 0x004fe40000000000 */
[----:B------:R-:W-:Y:S02]  /*b040*/  SEL R3, RZ, 0x1, P1 ;  /* 0x00000001ff037807 */ /* 0x000fe40000800000 */
[----:B------:R-:W-:Y:S02]  /*b050*/  LOP3.LUT R165, R165, R0, RZ, 0x3c, !PT ;  /* 0x00000000a5a57212 */ /* 0x000fe400078e3cff */
[----:B------:R-:W-:Y:S02]  /*b060*/  LOP3.LUT R166, R166, R3, RZ, 0x3c, !PT ;  /* 0x00000003a6a67212 */ /* 0x000fe400078e3cff */
[----:B------:R-:W-:Y:S02]  /*b070*/  @P2 R2UR UR36, R164 ;  /* 0x00000000a42422ca */ /* 0x000fe400000e0000 */
[----:B------:R-:W-:Y:S02]  /*b080*/  SEL R173, R173, RZ, P0 ;  /* 0x000000ffadad7207 */ /* 0x000fe40000000000 */
[----:B------:R-:W-:Y:S01]  /*b090*/  SEL R76, R76, RZ, P1 ;  /* 0x000000ff4c4c7207 */ /* 0x000fe20000800000 */
[----:B------:R-:W-:Y:S10]  /*b0a0*/  @P2 BRA `(.L_x_141) ;  /* 0xffffffa000282947 */ /* 0x000ff4000383ffff */
[----:B------:R-:W-:-:S09]  /*b0b0*/  UISETP.NE.AND UP0, UPT, UR50, URZ, UPT ;  /* 0x000000ff3200728c */ /* 0x000fd2000bf05270 */
[----:B------:R-:W-:Y:S05]  /*b0c0*/  BRA.U !UP0, `(.L_x_142) ;  /* 0x0000000108487547 */ /* 0x000fea000b800000 */
[----:B------:R-:W2:Y:S02]  /*b0d0*/  LDCU.64 UR4, c[0x0][0x890] ;  /* 0x00011200ff0477ac */ /* 0x000ea40008000a00 */
[----:B--2---:R-:W-:-:S04]  /*b0e0*/  UISETP.NE.U32.AND UP0, UPT, UR4, URZ, UPT ;  /* 0x000000ff0400728c */ /* 0x004fc8000bf05070 */
[----:B------:R-:W-:-:S09]  /*b0f0*/  UISETP.NE.AND.EX UP0, UPT, UR5, URZ, UPT, UP0 ;  /* 0x000000ff0500728c */ /* 0x000fd2000bf05300 */
[----:B------:R-:W-:Y:S05]  /*b100*/  BRA.U UP0, `(.L_x_143) ;  /* 0x00000001000c7547 */ /* 0x000fea000b800000 */
[----:B------:R-:W-:-:S13]  /*b110*/  FSETP.NEU.AND P0, PT, R81, RZ, PT ;  /* 0x000000ff5100720b */ /* 0x000fda0003f0d000 */
[----:B------:R-:W-:Y:S05]  /*b120*/  @!P0 EXIT ;  /* 0x000000000000894d */ /* 0x000fea0003800000 */
[----:B------:R-:W-:Y:S05]  /*b130*/  BRA `(.L_x_142) ;  /* 0x00000000002c7947 */ /* 0x000fea0003800000 */
.L_x_143:
[----:B------:R-:W-:Y:S01]  /*b140*/  ISETP.NE.AND P0, PT, R172, RZ, PT ;  /* 0x000000ffac00720c */ /* 0x000fe20003f05270 */
[----:B------:R-:W-:-:S12]  /*b150*/  BSSY.RECONVERGENT B0, `(.L_x_142) ;  /* 0x0000009000007945 */ /* 0x000fd80003800200 */
[----:B------:R-:W-:Y:S05]  /*b160*/  @P0 BRA `(.L_x_144) ;  /* 0x0000000000140947 */ /* 0x000fea0003800000 */
[----:B------:R-:W2:Y:S02]  /*b170*/  LDCU.64 UR4, c[0x0][0x888] ;  /* 0x00011100ff0477ac */ /* 0x000ea40008000a00 */
[----:B--2---:R-:W-:-:S04]  /*b180*/  ISETP.NE.U32.AND P0, PT, RZ, UR4, PT ;  /* 0x00000004ff007c0c */ /* 0x004fc8000bf05070 */
[----:B------:R-:W-:-:S13]  /*b190*/  ISETP.NE.AND.EX P0, PT, RZ, UR5, PT, P0 ;  /* 0x00000005ff007c0c */ /* 0x000fda000bf05300 */
[----:B------:R-:W-:Y:S05]  /*b1a0*/  @!P0 EXIT ;  /* 0x000000000000894d */ /* 0x000fea0003800000 */
[----:B------:R-:W-:Y:S05]  /*b1b0*/  BRA `(.L_x_145) ;  /* 0x0000000000087947 */ /* 0x000fea0003800000 */
.L_x_144:
[----:B------:R-:W-:-:S13]  /*b1c0*/  FSETP.NEU.AND P0, PT, R81, RZ, PT ;  /* 0x000000ff5100720b */ /* 0x000fda0003f0d000 */
[----:B------:R-:W-:Y:S05]  /*b1d0*/  @!P0 EXIT ;  /* 0x000000000000894d */ /* 0x000fea0003800000 */
.L_x_145:
[----:B------:R-:W-:Y:S05]  /*b1e0*/  BSYNC.RECONVERGENT B0 ;  /* 0x0000000000007941 */ /* 0x000fea0003800200 */
.L_x_142:
[----:B------:R-:W-:Y:S01]  /*b1f0*/  ULEA UR4, UR51, UR48, 0x3 ;  /* 0x0000003033047291 */ /* 0x000fe2000f8e18ff */
[----:B------:R-:W-:-:S04]  /*b200*/  DEPBAR.LE SB0, 0x0 ;  /* 0x000080000000791a */ /* 0x000fc80000000000 */
[----:B------:R-:W-:-:S04]  /*b210*/  UIADD3 UR4, UPT, UPT, UR4, 0x50, URZ ;  /* 0x0000005004047890 */ /* 0x000fc8000fffe0ff */
[----:B------:R-:W-:-:S09]  /*b220*/  UPRMT UR4, UR37, 0x654, UR4 ;  /* 0x0000065425047896 */ /* 0x000fd20008000004 */
[----:B------:R-:W-:Y:S01]  /*b230*/  SYNCS.ARRIVE.TRANS64.RED.A1T0 RZ, [UR4], RZ ;  /* 0x000000ffffff79a7 */ /* 0x000fe20008100404 */
[----:B------:R-:W-:Y:S05]  /*b240*/  EXIT ;  /* 0x000000000000794d */ /* 0x000fea0003800000 */
.L_x_24:
[----:B--2---:R2:W4:Y:S02]  /*b250*/  SYNCS.PHASECHK.TRANS64.TRYWAIT P0, [R3+URZ+0xd0], R2 ;  /* 0x0000d002030075a7 */ /* 0x00452400080011ff */
[----:B----4-:R-:W-:Y:S05]  /*b260*/  @!P0 NANOSLEEP.SYNCS 0x989680 ;  /* 0x009896800000895d */ /* 0x010fea0003900000 */
[----:B------:R-:W4:Y:S02]  /*b270*/  @!P0 SYNCS.PHASECHK.TRANS64 P0, [R3+URZ+0xd0], R2 ;  /* 0x0000d002030085a7 */ /* 0x000f2400080010ff */
[----:B----4-:R-:W-:Y:S05]  /*b280*/  @!P0 BRA `(.L_x_24) ;  /* 0xfffffffc00f08947 */ /* 0x010fea000383ffff */
[----:B------:R-:W-:Y:S05]  /*b290*/  BRA `(.L_x_146) ;  /* 0xffffff6400447947 */ /* 0x000fea000383ffff */
.L_x_27:
[----:B-1----:R-:W-:-:S07]  /*b2a0*/  MOV R2, UR33 ;  /* 0x0000002100027c02 */ /* 0x002fce0008000f00 */
.L_x_147:
[----:B-1----:R1:W2:Y:S02]  /*b2b0*/  SYNCS.PHASECHK.TRANS64.TRYWAIT P0, [R2+URZ+0x18], R5 ;  /* 0x00001805020075a7 */ /* 0x0022a400080011ff */
[----:B--2---:R-:W-:Y:S05]  /*b2c0*/  @!P0 NANOSLEEP.SYNCS 0x989680 ;  /* 0x009896800000895d */ /* 0x004fea0003900000 */
[----:B------:R-:W2:Y:S02]  /*b2d0*/  @!P0 SYNCS.PHASECHK.TRANS64 P0, [R2+URZ+0x18], R5 ;  /* 0x00001805020085a7 */ /* 0x000ea400080010ff */
[----:B--2---:R-:W-:Y:S05]  /*b2e0*/  @!P0 BRA `(.L_x_147) ;  /* 0xfffffffc00f08947 */ /* 0x004fea000383ffff */
[----:B------:R-:W-:Y:S05]  /*b2f0*/  BRA `(.L_x_26) ;  /* 0xffffff6400a87947 */ /* 0x000fea000383ffff */
.L_x_34:
[----:B-1----:R-:W-:-:S07]  /*b300*/  MOV R2, UR17 ;  /* 0x0000001100027c02 */ /* 0x002fce0008000f00 */
.L_x_148:
[----:B-1----:R1:W2:Y:S02]  /*b310*/  SYNCS.PHASECHK.TRANS64.TRYWAIT P0, [R2+URZ+0x18], R5 ;  /* 0x00001805020075a7 */ /* 0x0022a400080011ff */
[----:B--2---:R-:W-:Y:S05]  /*b320*/  @!P0 NANOSLEEP.SYNCS 0x989680 ;  /* 0x009896800000895d */ /* 0x004fea0003900000 */
[----:B------:R-:W2:Y:S02]  /*b330*/  @!P0 SYNCS.PHASECHK.TRANS64 P0, [R2+URZ+0x18], R5 ;  /* 0x00001805020085a7 */ /* 0x000ea400080010ff */
[----:B--2---:R-:W-:Y:S05]  /*b340*/  @!P0 BRA `(.L_x_148) ;  /* 0xfffffffc00f08947 */ /* 0x004fea000383ffff */
[----:B------:R-:W-:Y:S05]  /*b350*/  BRA `(.L_x_33) ;  /* 0xffffff6800607947 */ /* 0x000fea000383ffff */
.L_x_39:
[----:B-1----:R1:W2:Y:S02]  /*b360*/  SYNCS.PHASECHK.TRANS64.TRYWAIT P0, [R2+URZ+0x80], R3 ;  /* 0x00008003020075a7 */ /* 0x0022a400080011ff */
[----:B--2---:R-:W-:Y:S05]  /*b370*/  @!P0 NANOSLEEP.SYNCS 0x989680 ;  /* 0x009896800000895d */ /* 0x004fea0003900000 */
[----:B------:R-:W2:Y:S02]  /*b380*/  @!P0 SYNCS.PHASECHK.TRANS64 P0, [R2+URZ+0x80], R3 ;  /* 0x00008003020085a7 */ /* 0x000ea400080010ff */
[----:B--2---:R-:W-:Y:S05]  /*b390*/  @!P0 BRA `(.L_x_39) ;  /* 0xfffffffc00f08947 */ /* 0x004fea000383ffff */
[----:B------:R-:W-:Y:S05]  /*b3a0*/  BRA `(.L_x_149) ;  /* 0xffffff6c00007947 */ /* 0x000fea000383ffff */
.L_x_43:
[----:B---3--:R-:W-:-:S07]  /*b3b0*/  MOV R0, UR4 ;  /* 0x0000000400007c02 */ /* 0x008fce0008000f00 */
.L_x_150:
[----:B-1----:R1:W2:Y:S02]  /*b3c0*/  SYNCS.PHASECHK.TRANS64.TRYWAIT P0, [R0+URZ], R3 ;  /* 0x00000003000075a7 */ /* 0x0022a400080011ff */
[----:B--2---:R-:W-:Y:S05]  /*b3d0*/  @!P0 NANOSLEEP.SYNCS 0x989680 ;  /* 0x009896800000895d */ /* 0x004fea0003900000 */
[----:B------:R-:W2:Y:S02]  /*b3e0*/  @!P0 SYNCS.PHASECHK.TRANS64 P0, [R0+URZ], R3 ;  /* 0x00000003000085a7 */ /* 0x000ea400080010ff */
[----:B--2---:R-:W-:Y:S05]  /*b3f0*/  @!P0 BRA `(.L_x_150) ;  /* 0xfffffffc00f08947 */ /* 0x004fea000383ffff */
[----:B------:R-:W-:Y:S05]  /*b400*/  BRA `(.L_x_151) ;  /* 0xffffff7000707947 */ /* 0x000fea000383ffff */
.L_x_44:
[----:B---3--:R-:W-:-:S07]  /*b410*/  MOV R0, UR4 ;  /* 0x0000000400007c02 */ /* 0x008fce0008000f00 */
.L_x_152:
[----:B-1----:R1:W2:Y:S02]  /*b420*/  SYNCS.PHASECHK.TRANS64.TRYWAIT P0, [R0+URZ], R3 ;  /* 0x00000003000075a7 */ /* 0x0022a400080011ff */
[----:B--2---:R-:W-:Y:S05]  /*b430*/  @!P0 NANOSLEEP.SYNCS 0x989680 ;  /* 0x009896800000895d */ /* 0x004fea0003900000 */
[----:B------:R-:W2:Y:S02]  /*b440*/  @!P0 SYNCS.PHASECHK.TRANS64 P0, [R0+URZ], R3 ;  /* 0x00000003000085a7 */ /* 0x000ea400080010ff */
[----:B--2---:R-:W-:Y:S05]  /*b450*/  @!P0 BRA `(.L_x_152) ;  /* 0xfffffffc00f08947 */ /* 0x004fea000383ffff */
[----:B------:R-:W-:Y:S05]  /*b460*/  BRA `(.L_x_153) ;  /* 0xffffff70007c7947 */ /* 0x000fea000383ffff */
.L_x_47:
[----:B-1----:R1:W2:Y:S02]  /*b470*/  SYNCS.PHASECHK.TRANS64.TRYWAIT P0, [R0+URZ+0xc0], R5 ;  /* 0x0000c005000075a7 */ /* 0x0022a400080011ff */
[----:B--2---:R-:W-:Y:S05]  /*b480*/  @!P0 NANOSLEEP.SYNCS 0x989680 ;  /* 0x009896800000895d */ /* 0x004fea0003900000 */
[----:B------:R-:W2:Y:S02]  /*b490*/  @!P0 SYNCS.PHASECHK.TRANS64 P0, [R0+URZ+0xc0], R5 ;  /* 0x0000c005000085a7 */ /* 0x000ea400080010ff */
[----:B--2---:R-:W-:Y:S05]  /*b4a0*/  @!P0 BRA `(.L_x_47) ;  /* 0xfffffffc00f08947 */ /* 0x004fea000383ffff */
[----:B------:R-:W-:Y:S05]  /*b4b0*/  BRA `(.L_x_154) ;  /* 0xffffff7000dc7947 */ /* 0x000fea000383ffff */
.L_x_48:
[----:B------:R-:W-:-:S07]  /*b4c0*/  MOV R0, UR5 ;  /* 0x0000000500007c02 */ /* 0x000fce0008000f00 */
.L_x_155:
[----:B-1----:R1:W2:Y:S02]  /*b4d0*/  SYNCS.PHASECHK.TRANS64.TRYWAIT P0, [R0+URZ+0x90], R7 ;  /* 0x00009007000075a7 */ /* 0x0022a400080011ff */
[----:B--2---:R-:W-:Y:S05]  /*b4e0*/  @!P0 NANOSLEEP.SYNCS 0x989680 ;  /* 0x009896800000895d */ /* 0x004fea0003900000 */
[----:B------:R-:W2:Y:S02]  /*b4f0*/  @!P0 SYNCS.PHASECHK.TRANS64 P0, [R0+URZ+0x90], R7 ;  /* 0x00009007000085a7 */ /* 0x000ea400080010ff */
[----:B--2---:R-:W-:Y:S05]  /*b500*/  @!P0 BRA `(.L_x_155) ;  /* 0xfffffffc00f08947 */ /* 0x004fea000383ffff */
[----:B------:R-:W-:Y:S05]  /*b510*/  BRA `(.L_x_156) ;  /* 0xffffff7000ec7947 */ /* 0x000fea000383ffff */
.L_x_49:
[----:B-1----:R1:W2:Y:S02]  /*b520*/  SYNCS.PHASECHK.TRANS64.TRYWAIT P1, [R0+URZ+0x80], R5 ;  /* 0x00008005000075a7 */ /* 0x0022a400080211ff */
[----:B--2---:R-:W-:Y:S05]  /*b530*/  @!P1 NANOSLEEP.SYNCS 0x989680 ;  /* 0x009896800000995d */ /* 0x004fea0003900000 */
[----:B------:R-:W2:Y:S02]  /*b540*/  @!P1 SYNCS.PHASECHK.TRANS64 P1, [R0+URZ+0x80], R5 ;  /* 0x00008005000095a7 */ /* 0x000ea400080210ff */
[----:B--2---:R-:W-:Y:S05]  /*b550*/  @!P1 BRA `(.L_x_49) ;  /* 0xfffffffc00f09947 */ /* 0x004fea000383ffff */
[----:B------:R-:W-:Y:S05]  /*b560*/  BRA `(.L_x_157) ;  /* 0xffffff74001c7947 */ /* 0x000fea000383ffff */
.L_x_52:
[----:B------:R-:W-:-:S07]  /*b570*/  MOV R0, UR5 ;  /* 0x0000000500007c02 */ /* 0x000fce0008000f00 */
.L_x_158:
[----:B-1----:R1:W2:Y:S02]  /*b580*/  SYNCS.PHASECHK.TRANS64.TRYWAIT P0, [R0+URZ+0x90], R3 ;  /* 0x00009003000075a7 */ /* 0x0022a400080011ff */
[----:B--2---:R-:W-:Y:S05]  /*b590*/  @!P0 NANOSLEEP.SYNCS 0x989680 ;  /* 0x009896800000895d */ /* 0x004fea0003900000 */
[----:B------:R-:W2:Y:S02]  /*b5a0*/  @!P0 SYNCS.PHASECHK.TRANS64 P0, [R0+URZ+0x90], R3 ;  /* 0x00009003000085a7 */ /* 0x000ea400080010ff */
[----:B--2---:R-:W-:Y:S05]  /*b5b0*/  @!P0 BRA `(.L_x_158) ;  /* 0xfffffffc00f08947 */ /* 0x004fea000383ffff */
[----:B------:R-:W-:Y:S05]  /*b5c0*/  BRA `(.L_x_51) ;  /* 0xffffff7400707947 */ /* 0x000fea000383ffff */
.L_x_61:
[----:B-1----:R-:W-:-:S04]  /*b5d0*/  MOV R4, UR6 ;  /* 0x0000000600047c02 */ /* 0x002fc80008000f00 */
[----:B------:R1:W2:Y:S03]  /*b5e0*/  SYNCS.PHASECHK.TRANS64.TRYWAIT P0, [R4+URZ+0x8], R5 ;  /* 0x00000805040075a7 */ /* 0x0002a600080011ff */
[----:B--2---:R-:W-:Y:S05]  /*b5f0*/  @!P0 NANOSLEEP.SYNCS 0x989680 ;  /* 0x009896800000895d */ /* 0x004fea0003900000 */
[----:B------:R-:W2:Y:S02]  /*b600*/  @!P0 SYNCS.PHASECHK.TRANS64 P0, [R4+URZ+0x8], R5 ;  /* 0x00000805040085a7 */ /* 0x000ea400080010ff */
[----:B--2---:R-:W-:Y:S05]  /*b610*/  @!P0 BRA `(.L_x_61) ;  /* 0xfffffffc00ec8947 */ /* 0x004fea000383ffff */
[----:B------:R-:W-:Y:S05]  /*b620*/  BRA `(.L_x_60) ;  /* 0xffffff7800247947 */ /* 0x000fea000383ffff */
.L_x_63:
[----:B------:R-:W-:Y:S01]  /*b630*/  BSSY B0, `(.L_x_159) ;  /* 0x0000006000007945 */ /* 0x000fe20003800000 */
[----:B------:R-:W-:-:S07]  /*b640*/  MOV R15, 0xffffffff ;  /* 0xffffffff000f7802 */ /* 0x000fce0000000f00 */
[----:B-1---5:R-:W-:Y:S05]  /*b650*/  WARPSYNC.COLLECTIVE R15, `(.L_x_160) ;  /* 0x000000000f0c7348 */ /* 0x022fea0003c00000 */
[----:B------:R-:W-:Y:S02]  /*b660*/  ELECT P6, UR79, PT ;  /* 0x00000000004f782f */ /* 0x000fe400038c0000 */
[----:B------:R-:W-:Y:S01]  /*b670*/  MOV R14, UR79 ;  /* 0x0000004f000e7c02 */ /* 0x000fe20008000f00 */
[----:B-1---5:R-:W-:Y:S10]  /*b680*/  ENDCOLLECTIVE ;  /* 0x000000000000791b */ /* 0x022ff40003800000 */
.L_x_160:
[----:B------:R-:W-:Y:S05]  /*b690*/  BSYNC B0 ;  /* 0x0000000000007941 */ /* 0x000fea0003800000 */
.L_x_159:
[----:B------:R-:W-:Y:S05]  /*b6a0*/  BRA `(.L_x_161) ;  /* 0xffffff7800547947 */ /* 0x000fea000383ffff */
.L_x_65:
[----:B-1----:R-:W-:-:S04]  /*b6b0*/  MOV R2, UR6 ;  /* 0x0000000600027c02 */ /* 0x002fc80008000f00 */
[----:B------:R1:W2:Y:S03]  /*b6c0*/  SYNCS.PHASECHK.TRANS64.TRYWAIT P0, [R2+URZ+0x8], R3 ;  /* 0x00000803020075a7 */ /* 0x0002a600080011ff */
[----:B--2---:R-:W-:Y:S05]  /*b6d0*/  @!P0 NANOSLEEP.SYNCS 0x989680 ;  /* 0x009896800000895d */ /* 0x004fea0003900000 */
[----:B------:R-:W2:Y:S02]  /*b6e0*/  @!P0 SYNCS.PHASECHK.TRANS64 P0, [R2+URZ+0x8], R3 ;  /* 0x00000803020085a7 */ /* 0x000ea400080010ff */
[----:B--2---:R-:W-:Y:S05]  /*b6f0*/  @!P0 BRA `(.L_x_65) ;  /* 0xfffffffc00ec8947 */ /* 0x004fea000383ffff */
[----:B------:R-:W-:Y:S05]  /*b700*/  BRA `(.L_x_64) ;  /* 0xffffff7800587947 */ /* 0x000fea000383ffff */
.L_x_66:
[----:B-1----:R1:W2:Y:S02]  /*b710*/  SYNCS.PHASECHK.TRANS64.TRYWAIT P0, [R0+URZ+0x80], R5 ;  /* 0x00008005000075a7 */ /* 0x0022a400080011ff */
[----:B--2---:R-:W-:Y:S05]  /*b720*/  @!P0 NANOSLEEP.SYNCS 0x989680 ;  /* 0x009896800000895d */ /* 0x004fea0003900000 */
[----:B------:R-:W2:Y:S02]  /*b730*/  @!P0 SYNCS.PHASECHK.TRANS64 P0, [R0+URZ+0x80], R5 ;  /* 0x00008005000085a7 */ /* 0x000ea400080010ff */
[----:B--2---:R-:W-:Y:S05]  /*b740*/  @!P0 BRA `(.L_x_66) ;  /* 0xfffffffc00f08947 */ /* 0x004fea000383ffff */
[----:B------:R-:W-:Y:S05]  /*b750*/  BRA `(.L_x_162) ;  /* 0xffffff7c00347947 */ /* 0x000fea000383ffff */
.L_x_68:
[----:B------:R-:W-:-:S07]  /*b760*/  MOV R0, UR10 ;  /* 0x0000000a00007c02 */ /* 0x000fce0008000f00 */
.L_x_163:
[----:B-1----:R1:W2:Y:S02]  /*b770*/  SYNCS.PHASECHK.TRANS64.TRYWAIT P0, [R0+URZ+0xb0], R5 ;  /* 0x0000b005000075a7 */ /* 0x0022a400080011ff */
[----:B--2---:R-:W-:Y:S05]  /*b780*/  @!P0 NANOSLEEP.SYNCS 0x989680 ;  /* 0x009896800000895d */ /* 0x004fea0003900000 */
[----:B------:R-:W2:Y:S02]  /*b790*/  @!P0 SYNCS.PHASECHK.TRANS64 P0, [R0+URZ+0xb0], R5 ;  /* 0x0000b005000085a7 */ /* 0x000ea400080010ff */
[----:B--2---:R-:W-:Y:S05]  /*b7a0*/  @!P0 BRA `(.L_x_163) ;  /* 0xfffffffc00f08947 */ /* 0x004fea000383ffff */
[----:B------:R-:W-:Y:S05]  /*b7b0*/  BRA `(.L_x_164) ;  /* 0xffffff7c00807947 */ /* 0x000fea000383ffff */
.L_x_71:
[----:B------:R-:W-:Y:S07]  /*b7c0*/  MOV R0, UR9 ;  /* 0x0000000900007c02 */ /* 0x000fee0008000f00 */
.L_x_165:
[----:B-1----:R1:W2:Y:S02]  /*b7d0*/  SYNCS.PHASECHK.TRANS64.TRYWAIT P0, [R0+URZ], R5 ;  /* 0x00000005000075a7 */ /* 0x0022a400080011ff */
[----:B--2---:R-:W-:Y:S05]  /*b7e0*/  @!P0 NANOSLEEP.SYNCS 0x989680 ;  /* 0x009896800000895d */ /* 0x004fea0003900000 */
[----:B------:R-:W2:Y:S02]  /*b7f0*/  @!P0 SYNCS.PHASECHK.TRANS64 P0, [R0+URZ], R5 ;  /* 0x00000005000085a7 */ /* 0x000ea400080010ff */
[----:B--2---:R-:W-:Y:S05]  /*b800*/  @!P0 BRA `(.L_x_165) ;  /* 0xfffffffc00f08947 */ /* 0x004fea000383ffff */
[----:B------:R-:W-:Y:S05]  /*b810*/  BRA `(.L_x_70) ;  /* 0xffffff7c00947947 */ /* 0x000fea000383ffff */
.L_x_75:
[----:B-1----:R-:W-:-:S07]  /*b820*/  MOV R0, UR5 ;  /* 0x0000000500007c02 */ /* 0x002fce0008000f00 */
.L_x_166:
[----:B-1----:R1:W2:Y:S02]  /*b830*/  SYNCS.PHASECHK.TRANS64.TRYWAIT P0, [R0+URZ], R3 ;  /* 0x00000003000075a7 */ /* 0x0022a400080011ff */
[----:B--2---:R-:W-:Y:S05]  /*b840*/  @!P0 NANOSLEEP.SYNCS 0x989680 ;  /* 0x009896800000895d */ /* 0x004fea0003900000 */
[----:B------:R-:W2:Y:S02]  /*b850*/  @!P0 SYNCS.PHASECHK.TRANS64 P0, [R0+URZ], R3 ;  /* 0x00000003000085a7 */ /* 0x000ea400080010ff */
[----:B--2---:R-:W-:Y:S05]  /*b860*/  @!P0 BRA `(.L_x_166) ;  /* 0xfffffffc00f08947 */ /* 0x004fea000383ffff */
[----:B------:R-:W-:Y:S05]  /*b870*/  BRA `(.L_x_167) ;  /* 0xffffff8000607947 */ /* 0x000fea000383ffff */
.L_x_78:
[----:B------:R-:W-:-:S07]  /*b880*/  MOV R0, UR8 ;  /* 0x0000000800007c02 */ /* 0x000fce0008000f00 */
.L_x_168:
[----:B-1----:R1:W2:Y:S02]  /*b890*/  SYNCS.PHASECHK.TRANS64.TRYWAIT P1, [R0+URZ+0xe0], R3 ;  /* 0x0000e003000075a7 */ /* 0x0022a400080211ff */
[----:B--2---:R-:W-:Y:S05]  /*b8a0*/  @!P1 NANOSLEEP.SYNCS 0x989680 ;  /* 0x009896800000995d */ /* 0x004fea0003900000 */
[----:B------:R-:W2:Y:S02]  /*b8b0*/  @!P1 SYNCS.PHASECHK.TRANS64 P1, [R0+URZ+0xe0], R3 ;  /* 0x0000e003000095a7 */ /* 0x000ea400080210ff */
[----:B--2---:R-:W-:Y:S05]  /*b8c0*/  @!P1 BRA `(.L_x_168) ;  /* 0xfffffffc00f09947 */ /* 0x004fea000383ffff */
[----:B------:R-:W-:Y:S05]  /*b8d0*/  BRA `(.L_x_169) ;  /* 0xffffff8000ac7947 */ /* 0x000fea000383ffff */
.L_x_83:
[----:B--2---:R2:W4:Y:S02]  /*b8e0*/  SYNCS.PHASECHK.TRANS64.TRYWAIT P0, [R0+URZ+0x80], R3 ;  /* 0x00008003000075a7 */ /* 0x00452400080011ff */
[----:B----4-:R-:W-:Y:S05]  /*b8f0*/  @!P0 NANOSLEEP.SYNCS 0x989680 ;  /* 0x009896800000895d */ /* 0x010fea0003900000 */
[----:B------:R-:W4:Y:S02]  /*b900*/  @!P0 SYNCS.PHASECHK.TRANS64 P0, [R0+URZ+0x80], R3 ;  /* 0x00008003000085a7 */ /* 0x000f2400080010ff */
[----:B----4-:R-:W-:Y:S05]  /*b910*/  @!P0 BRA `(.L_x_83) ;  /* 0xfffffffc00f08947 */ /* 0x010fea000383ffff */
[----:B------:R-:W-:Y:S05]  /*b920*/  BRA `(.L_x_170) ;  /* 0xffffff8400c07947 */ /* 0x000fea000383ffff */
.L_x_86:
[----:B------:R-:W-:Y:S07]  /*b930*/  MOV R0, UR7 ;  /* 0x0000000700007c02 */ /* 0x000fee0008000f00 */
.L_x_171:
[----:B--2---:R2:W4:Y:S02]  /*b940*/  SYNCS.PHASECHK.TRANS64.TRYWAIT P0, [R0+URZ+0x78], R3 ;  /* 0x00007803000075a7 */ /* 0x00452400080011ff */
[----:B----4-:R-:W-:Y:S05]  /*b950*/  @!P0 NANOSLEEP.SYNCS 0x989680 ;  /* 0x009896800000895d */ /* 0x010fea0003900000 */
[----:B------:R-:W4:Y:S02]  /*b960*/  @!P0 SYNCS.PHASECHK.TRANS64 P0, [R0+URZ+0x78], R3 ;  /* 0x00007803000085a7 */ /* 0x000f2400080010ff */
[----:B----4-:R-:W-:Y:S05]  /*b970*/  @!P0 BRA `(.L_x_171) ;  /* 0xfffffffc00f08947 */ /* 0x010fea000383ffff */
[----:B------:R-:W-:Y:S05]  /*b980*/  BRA `(.L_x_85) ;  /* 0xffffff8800a07947 */ /* 0x000fea000383ffff */
.L_x_89:
[----:B------:R-:W-:Y:S07]  /*b990*/  MOV R3, UR7 ;  /* 0x0000000700037c02 */ /* 0x000fee0008000f00 */
.L_x_172:
[----:B-1----:R1:W2:Y:S02]  /*b9a0*/  SYNCS.PHASECHK.TRANS64.TRYWAIT P0, [R3+URZ+0x50], R12 ;  /* 0x0000500c030075a7 */ /* 0x0022a400080011ff */
[----:B--2---:R-:W-:Y:S05]  /*b9b0*/  @!P0 NANOSLEEP.SYNCS 0x989680 ;  /* 0x009896800000895d */ /* 0x004fea0003900000 */
[----:B------:R-:W2:Y:S02]  /*b9c0*/  @!P0 SYNCS.PHASECHK.TRANS64 P0, [R3+URZ+0x50], R12 ;  /* 0x0000500c030085a7 */ /* 0x000ea400080010ff */
[----:B--2---:R-:W-:Y:S05]  /*b9d0*/  @!P0 BRA `(.L_x_172) ;  /* 0xfffffffc00f08947 */ /* 0x004fea000383ffff */
[----:B------:R-:W-:Y:S05]  /*b9e0*/  BRA `(.L_x_173) ;  /* 0xffffff8c00187947 */ /* 0x000fea000383ffff */
.L_x_90:
[----:B-1----:R-:W-:Y:S07]  /*b9f0*/  MOV R3, UR7 ;  /* 0x0000000700037c02 */ /* 0x002fee0008000f00 */
.L_x_174:
[----:B-1----:R1:W2:Y:S02]  /*ba00*/  SYNCS.PHASECHK.TRANS64.TRYWAIT P0, [R3+URZ+0x58], R12 ;  /* 0x0000580c030075a7 */ /* 0x0022a400080011ff */
[----:B--2---:R-:W-:Y:S05]  /*ba10*/  @!P0 NANOSLEEP.SYNCS 0x989680 ;  /* 0x009896800000895d */ /* 0x004fea0003900000 */
[----:B------:R-:W2:Y:S02]  /*ba20*/  @!P0 SYNCS.PHASECHK.TRANS64 P0, [R3+URZ+0x58], R12 ;  /* 0x0000580c030085a7 */ /* 0x000ea400080010ff */
[----:B--2---:R-:W-:Y:S05]  /*ba30*/  @!P0 BRA `(.L_x_174) ;  /* 0xfffffffc00f08947 */ /* 0x004fea000383ffff */
[----:B------:R-:W-:Y:S05]  /*ba40*/  BRA `(.L_x_175) ;  /* 0xffffff8c00547947 */ /* 0x000fea000383ffff */
.L_x_91:
[----:B-1----:R-:W-:Y:S07]  /*ba50*/  MOV R3, UR7 ;  /* 0x0000000700037c02 */ /* 0x002fee0008000f00 */
.L_x_176:
[----:B-1----:R1:W2:Y:S02]  /*ba60*/  SYNCS.PHASECHK.TRANS64.TRYWAIT P0, [R3+URZ+0x60], R12 ;  /* 0x0000600c030075a7 */ /* 0x0022a400080011ff */
[----:B--2---:R-:W-:Y:S05]  /*ba70*/  @!P0 NANOSLEEP.SYNCS 0x989680 ;  /* 0x009896800000895d */ /* 0x004fea0003900000 */
[----:B------:R-:W2:Y:S02]  /*ba80*/  @!P0 SYNCS.PHASECHK.TRANS64 P0, [R3+URZ+0x60], R12 ;  /* 0x0000600c030085a7 */ /* 0x000ea400080010ff */
[----:B--2---:R-:W-:Y:S05]  /*ba90*/  @!P0 BRA `(.L_x_176) ;  /* 0xfffffffc00f08947 */ /* 0x004fea000383ffff */
[----:B------:R-:W-:Y:S05]  /*baa0*/  BRA `(.L_x_177) ;  /* 0xffffff8c009c7947 */ /* 0x000fea000383ffff */
.L_x_92:
[----:B------:R-:W-:Y:S07]  /*bab0*/  MOV R3, UR7 ;  /* 0x0000000700037c02 */ /* 0x000fee0008000f00 */
.L_x_178:
[----:B-1----:R1:W2:Y:S02]  /*bac0*/  SYNCS.PHASECHK.TRANS64.TRYWAIT P0, [R3+URZ+0x68], R12 ;  /* 0x0000680c030075a7 */ /* 0x0022a400080011ff */
[----:B--2---:R-:W-:Y:S05]  /*bad0*/  @!P0 NANOSLEEP.SYNCS 0x989680 ;  /* 0x009896800000895d */ /* 0x004fea0003900000 */
[----:B------:R-:W2:Y:S02]  /*bae0*/  @!P0 SYNCS.PHASECHK.TRANS64 P0, [R3+URZ+0x68], R12 ;  /* 0x0000680c030085a7 */ /* 0x000ea400080010ff */
[----:B--2---:R-:W-:Y:S05]  /*baf0*/  @!P0 BRA `(.L_x_178) ;  /* 0xfffffffc00f08947 */ /* 0x004fea000383ffff */
[----:B------:R-:W-:Y:S05]  /*bb00*/  BRA `(.L_x_179) ;  /* 0xffffff9000247947 */ /* 0x000fea000383ffff */
.L_x_94:
[----:B------:R-:W-:-:S07]  /*bb10*/  MOV R0, UR7 ;  /* 0x0000000700007c02 */ /* 0x000fce0008000f00 */
.L_x_180:
[----:B-1----:R1:W4:Y:S02]  /*bb20*/  SYNCS.PHASECHK.TRANS64.TRYWAIT P0, [R0+URZ+0x50], R3 ;  /* 0x00005003000075a7 */ /* 0x00232400080011ff */
[----:B----4-:R-:W-:Y:S05]  /*bb30*/  @!P0 NANOSLEEP.SYNCS 0x989680 ;  /* 0x009896800000895d */ /* 0x010fea0003900000 */
[----:B------:R-:W4:Y:S02]  /*bb40*/  @!P0 SYNCS.PHASECHK.TRANS64 P0, [R0+URZ+0x50], R3 ;  /* 0x00005003000085a7 */ /* 0x000f2400080010ff */
[----:B----4-:R-:W-:Y:S05]  /*bb50*/  @!P0 BRA `(.L_x_180) ;  /* 0xfffffffc00f08947 */ /* 0x010fea000383ffff */
[----:B------:R-:W-:Y:S05]  /*bb60*/  BRA `(.L_x_181) ;  /* 0xffffff9000947947 */ /* 0x000fea000383ffff */
.L_x_95:
[----:B-1----:R-:W-:-:S07]  /*bb70*/  MOV R0, UR7 ;  /* 0x0000000700007c02 */ /* 0x002fce0008000f00 */
.L_x_182:
[----:B-1----:R1:W4:Y:S02]  /*bb80*/  SYNCS.PHASECHK.TRANS64.TRYWAIT P0, [R0+URZ+0x58], R3 ;  /* 0x00005803000075a7 */ /* 0x00232400080011ff */
[----:B----4-:R-:W-:Y:S05]  /*bb90*/  @!P0 NANOSLEEP.SYNCS 0x989680 ;  /* 0x009896800000895d */ /* 0x010fea0003900000 */
[----:B------:R-:W4:Y:S02]  /*bba0*/  @!P0 SYNCS.PHASECHK.TRANS64 P0, [R0+URZ+0x58], R3 ;  /* 0x00005803000085a7 */ /* 0x000f2400080010ff */
[----:B----4-:R-:W-:Y:S05]  /*bbb0*/  @!P0 BRA `(.L_x_182) ;  /* 0xfffffffc00f08947 */ /* 0x010fea000383ffff */
[----:B------:R-:W-:Y:S05]  /*bbc0*/  BRA `(.L_x_183) ;  /* 0xffffff9000847947 */ /* 0x000fea000383ffff */
.L_x_96:
[----:B-1----:R-:W-:-:S07]  /*bbd0*/  MOV R0, UR7 ;  /* 0x0000000700007c02 */ /* 0x002fce0008000f00 */
.L_x_184:
[----:B-1----:R1:W4:Y:S02]  /*bbe0*/  SYNCS.PHASECHK.TRANS64.TRYWAIT P0, [R0+URZ+0x60], R3 ;  /* 0x00006003000075a7 */ /* 0x00232400080011ff */
[----:B----4-:R-:W-:Y:S05]  /*bbf0*/  @!P0 NANOSLEEP.SYNCS 0x989680 ;  /* 0x009896800000895d */ /* 0x010fea0003900000 */
[----:B------:R-:W4:Y:S02]  /*bc00*/  @!P0 SYNCS.PHASECHK.TRANS64 P0, [R0+URZ+0x60], R3 ;  /* 0x00006003000085a7 */ /* 0x000f2400080010ff */
[----:B----4-:R-:W-:Y:S05]  /*bc10*/  @!P0 BRA `(.L_x_184) ;  /* 0xfffffffc00f08947 */ /* 0x010fea000383ffff */
[----:B------:R-:W-:Y:S05]  /*bc20*/  BRA `(.L_x_185) ;  /* 0xffffff9000747947 */ /* 0x000fea000383ffff */
.L_x_98:
[----:B--2---:R2:W3:Y:S02]  /*bc30*/  SYNCS.PHASECHK.TRANS64.TRYWAIT P0, [R0+URZ+0x80], R3 ;  /* 0x00008003000075a7 */ /* 0x0044e400080011ff */
[----:B---3--:R-:W-:Y:S05]  /*bc40*/  @!P0 NANOSLEEP.SYNCS 0x989680 ;  /* 0x009896800000895d */ /* 0x008fea0003900000 */
[----:B------:R-:W3:Y:S02]  /*bc50*/  @!P0 SYNCS.PHASECHK.TRANS64 P0, [R0+URZ+0x80], R3 ;  /* 0x00008003000085a7 */ /* 0x000ee400080010ff */
[----:B---3--:R-:W-:Y:S05]  /*bc60*/  @!P0 BRA `(.L_x_98) ;  /* 0xfffffffc00f08947 */ /* 0x008fea000383ffff */
[----:B------:R-:W-:Y:S05]  /*bc70*/  BRA `(.L_x_186) ;  /* 0xffffff9400487947 */ /* 0x000fea000383ffff */
.L_x_109:
[----:B-1----:R-:W-:Y:S04]  /*bc80*/  MOV R2, UR48 ;  /* 0x0000003000027c02 */ /* 0x002fe80008000f00 */
[----:B------:R1:W3:Y:S03]  /*bc90*/  SYNCS.PHASECHK.TRANS64.TRYWAIT P1, [R2+URZ+0x30], R3 ;  /* 0x00003003020075a7 */ /* 0x0002e600080211ff */
[----:B---3--:R-:W-:Y:S05]  /*bca0*/  @!P1 NANOSLEEP.SYNCS 0x989680 ;  /* 0x009896800000995d */ /* 0x008fea0003900000 */
[----:B------:R-:W3:Y:S02]  /*bcb0*/  @!P1 SYNCS.PHASECHK.TRANS64 P1, [R2+URZ+0x30], R3 ;  /* 0x00003003020095a7 */ /* 0x000ee400080210ff */
[----:B---3--:R-:W-:Y:S05]  /*bcc0*/  @!P1 BRA `(.L_x_109) ;  /* 0xfffffffc00ec9947 */ /* 0x008fea000383ffff */
[----:B------:R-:W-:Y:S05]  /*bcd0*/  BRA `(.L_x_108) ;  /* 0xffffffa000c87947 */ /* 0x000fea000383ffff */
.L_x_111:
[----:B-1----:R1:W4:Y:S02]  /*bce0*/  SYNCS.PHASECHK.TRANS64.TRYWAIT P0, [R183+URZ+0xa0], R0 ;  /* 0x0000a000b70075a7 */ /* 0x00232400080011ff */
[----:B----4-:R-:W-:Y:S05]  /*bcf0*/  @!P0 NANOSLEEP.SYNCS 0x989680 ;  /* 0x009896800000895d */ /* 0x010fea0003900000 */
[----:B------:R-:W4:Y:S02]  /*bd00*/  @!P0 SYNCS.PHASECHK.TRANS64 P0, [R183+URZ+0xa0], R0 ;  /* 0x0000a000b70085a7 */ /* 0x000f2400080010ff */
[----:B----4-:R-:W-:Y:S05]  /*bd10*/  @!P0 BRA `(.L_x_111) ;  /* 0xfffffffc00f08947 */ /* 0x010fea000383ffff */
[----:B------:R-:W-:Y:S05]  /*bd20*/  BRA `(.L_x_110) ;  /* 0xffffffa400007947 */ /* 0x000fea000383ffff */
.L_x_120:
[----:B--2---:R2:W4:Y:S02]  /*bd30*/  SYNCS.PHASECHK.TRANS64.TRYWAIT P0, [R3+URZ+0x30], R0 ;  /* 0x00003000030075a7 */ /* 0x00452400080011ff */
[----:B----4-:R-:W-:Y:S05]  /*bd40*/  @!P0 NANOSLEEP.SYNCS 0x989680 ;  /* 0x009896800000895d */ /* 0x010fea0003900000 */
[----:B------:R-:W4:Y:S02]  /*bd50*/  @!P0 SYNCS.PHASECHK.TRANS64 P0, [R3+URZ+0x30], R0 ;  /* 0x00003000030085a7 */ /* 0x000f2400080010ff */
[----:B----4-:R-:W-:Y:S05]  /*bd60*/  @!P0 BRA `(.L_x_120) ;  /* 0xfffffffc00f08947 */ /* 0x010fea000383ffff */
[----:B------:R-:W-:Y:S05]  /*bd70*/  BRA `(.L_x_119) ;  /* 0xffffffb400ac7947 */ /* 0x000fea000383ffff */
.L_x_128:
[----:B-1----:R1:W4:Y:S02]  /*bd80*/  SYNCS.PHASECHK.TRANS64.TRYWAIT P0, [R0+URZ+0x30], R7 ;  /* 0x00003007000075a7 */ /* 0x00232400080011ff */
[----:B----4-:R-:W-:Y:S05]  /*bd90*/  @!P0 NANOSLEEP.SYNCS 0x989680 ;  /* 0x009896800000895d */ /* 0x010fea0003900000 */
[----:B------:R-:W4:Y:S02]  /*bda0*/  @!P0 SYNCS.PHASECHK.TRANS64 P0, [R0+URZ+0x30], R7 ;  /* 0x00003007000085a7 */ /* 0x000f2400080010ff */
[----:B----4-:R-:W-:Y:S05]  /*bdb0*/  @!P0 BRA `(.L_x_128) ;  /* 0xfffffffc00f08947 */ /* 0x010fea000383ffff */
[----:B------:R-:W-:Y:S05]  /*bdc0*/  BRA `(.L_x_127) ;  /* 0xffffffc800a07947 */ /* 0x000fea000383ffff */
.L_x_136:
[----:B-1----:R1:W2:Y:S02]  /*bdd0*/  SYNCS.PHASECHK.TRANS64.TRYWAIT P0, [R3+URZ+0x30], R0 ;  /* 0x00003000030075a7 */ /* 0x0022a400080011ff */
[----:B--2---:R-:W-:Y:S05]  /*bde0*/  @!P0 NANOSLEEP.SYNCS 0x989680 ;  /* 0x009896800000895d */ /* 0x004fea0003900000 */
[----:B------:R-:W2:Y:S02]  /*bdf0*/  @!P0 SYNCS.PHASECHK.TRANS64 P0, [R3+URZ+0x30], R0 ;  /* 0x00003000030085a7 */ /* 0x000ea400080010ff */
[----:B--2---:R-:W-:Y:S05]  /*be00*/  @!P0 BRA `(.L_x_136) ;  /* 0xfffffffc00f08947 */ /* 0x004fea000383ffff */
[----:B------:R-:W-:Y:S05]  /*be10*/  BRA `(.L_x_135) ;  /* 0xffffffdc00947947 */ /* 0x000fea000383ffff */
        .weak           $__internal_0_$__cuda_sm10x_tcgen05_guardrail_trap_col_being_dealloced_not_returned_by_alloc
        .type           $__internal_0_$__cuda_sm10x_tcgen05_guardrail_trap_col_being_dealloced_not_returned_by_alloc,@function
        .size           $__internal_0_$__cuda_sm10x_tcgen05_guardrail_trap_col_being_dealloced_not_returned_by_alloc,($__internal_1_$__cuda_sm10x_tcgen05_guardrail_trap_phase_invalid_during_alloc - $__internal_0_$__cuda_sm10x_tcgen05_guardrail_trap_col_being_dealloced_not_returned_by_alloc)
$__internal_0_$__cuda_sm10x_tcgen05_guardrail_trap_col_being_dealloced_not_returned_by_alloc:
[----:B------:R-:W-:Y:S05]  /*be20*/  BPT.TRAP 0x1 ;  /* 0x000000040000795c */ /* 0x000fea0000300000 */
[----:B------:R-:W-:-:S04]  /*be30*/  HFMA2 R3, -RZ, RZ, 0, 0 ;  /* 0x00000000ff037431 */ /* 0x000fc800000001ff */
[----:B------:R-:W-:Y:S05]  /*be40*/  RET.REL.NODEC R2 `(_ZN7cutlass13device_kernelINS_4gemm6kernel13GemmUniversalIN4cute5tupleIJiiiiEEENS1_10collective13CollectiveMmaINS1_35MainloopSm100TmaUmmaWarpSpecializedILi3ELi2ELi2ENS5_IJNS4_1CILi2EEENSA_ILi1EEESC_EEEEENS5_IJNSA_ILi256EEESF_NSA_ILi32EEEEEENS_10bfloat16_tENS5_IJlSC_lEEESI_SJ_NS4_8TiledMMAINS4_8MMA_AtomIJNS4_26SM100_MMA_F16BF16_2x1SM_SSISI_SI_fLi256ELi256ELNS4_4UMMA5MajorE0ELSO_0ELNSN_7ScaleInE0ELSP_0EEEEEENS4_6LayoutINS5_IJSC_SC_SC_EEENS5_IJNSA_ILi0EEESU_SU_EEEEENS5_IJNS4_10UnderscoreESX_SX_EEEEENS4_18SM100_TMA_2SM_LOADENS4_14ComposedLayoutINS4_7SwizzleILi2ELi4ELi3EEENS4_18smem_ptr_flag_bitsILi16EEENSS_INS5_IJNSA_ILi8EEESG_EEENS5_IJSG_SC_EEEEEEEvNS4_8identityES10_S1A_vS1B_EENS_8epilogue10collective18CollectiveEpilogueINS1D_23Sm100TmaWarpSpecializedILi4ELi2ELi64ELb1ELb0EEEJNS5_IJNSA_ILi128EEESF_SG_EEENS5_IJNSS_IS1I_SC_EENSS_INSA_ILi64EEESC_EEEEESI_SJ_SI_SJ_NS1D_6fusion15FusionCallbacksIS1H_NS1O_17LinearCombinationISI_fSI_fLNS_15FloatRoundStyleE2EEES1J_S1N_JEEENS4_5SM1004TMEM4LOAD26SM100_TMEM_LOAD_32dp32b64xENS4_13SM90_TMA_LOADENS11_INS12_ILi3ELi4ELi3EEES15_NSS_INS5_IJS16_S1L_EEENS5_IJS1L_SC_EEEEEEENS4_39AutoVectorizingCopyWithAssumedAlignmentILi128EEENS4_14SM90_TMA_STOREES23_S25_S25_EEEvvEEEEvNT_6ParamsE) ;  /* 0xffffff40026c7950 */ /* 0x000fea0003c3ffff */
        .weak           $__internal_1_$__cuda_sm10x_tcgen05_guardrail_trap_phase_invalid_during_alloc
        .type           $__internal_1_$__cuda_sm10x_tcgen05_guardrail_trap_phase_invalid_during_alloc,@function
        .size           $__internal_1_$__cuda_sm10x_tcgen05_guardrail_trap_phase_invalid_during_alloc,($__internal_2_$__cuda_sm10x_tcgen05_guardrail_trap_unallocated_columns_being_dealloced - $__internal_1_$__cuda_sm10x_tcgen05_guardrail_trap_phase_invalid_during_alloc)
$__internal_1_$__cuda_sm10x_tcgen05_guardrail_trap_phase_invalid_during_alloc:
[----:B------:R-:W-:Y:S05]  /*be50*/  BPT.TRAP 0x1 ;  /* 0x000000040000795c */ /* 0x000fea0000300000 */
[----:B------:R-:W-:-:S04]  /*be60*/  MOV R3, 0x0 ;  /* 0x0000000000037802 */ /* 0x000fc80000000f00 */
[----:B------:R-:W-:Y:S05]  /*be70*/  RET.REL.NODEC R2 `(_ZN7cutlass13device_kernelINS_4gemm6kernel13GemmUniversalIN4cute5tupleIJiiiiEEENS1_10collective13CollectiveMmaINS1_35MainloopSm100TmaUmmaWarpSpecializedILi3ELi2ELi2ENS5_IJNS4_1CILi2EEENSA_ILi1EEESC_EEEEENS5_IJNSA_ILi256EEESF_NSA_ILi32EEEEEENS_10bfloat16_tENS5_IJlSC_lEEESI_SJ_NS4_8TiledMMAINS4_8MMA_AtomIJNS4_26SM100_MMA_F16BF16_2x1SM_SSISI_SI_fLi256ELi256ELNS4_4UMMA5MajorE0ELSO_0ELNSN_7ScaleInE0ELSP_0EEEEEENS4_6LayoutINS5_IJSC_SC_SC_EEENS5_IJNSA_ILi0EEESU_SU_EEEEENS5_IJNS4_10UnderscoreESX_SX_EEEEENS4_18SM100_TMA_2SM_LOADENS4_14ComposedLayoutINS4_7SwizzleILi2ELi4ELi3EEENS4_18smem_ptr_flag_bitsILi16EEENSS_INS5_IJNSA_ILi8EEESG_EEENS5_IJSG_SC_EEEEEEEvNS4_8identityES10_S1A_vS1B_EENS_8epilogue10collective18CollectiveEpilogueINS1D_23Sm100TmaWarpSpecializedILi4ELi2ELi64ELb1ELb0EEEJNS5_IJNSA_ILi128EEESF_SG_EEENS5_IJNSS_IS1I_SC_EENSS_INSA_ILi64EEESC_EEEEESI_SJ_SI_SJ_NS1D_6fusion15FusionCallbacksIS1H_NS1O_17LinearCombinationISI_fSI_fLNS_15FloatRoundStyleE2EEES1J_S1N_JEEENS4_5SM1004TMEM4LOAD26SM100_TMEM_LOAD_32dp32b64xENS4_13SM90_TMA_LOADENS11_INS12_ILi3ELi4ELi3EEES15_NSS_INS5_IJS16_S1L_EEENS5_IJS1L_SC_EEEEEEENS4_39AutoVectorizingCopyWithAssumedAlignmentILi128EEENS4_14SM90_TMA_STOREES23_S25_S25_EEEvvEEEEvNT_6ParamsE) ;  /* 0xffffff4002607950 */ /* 0x000fea0003c3ffff */
        .weak           $__internal_2_$__cuda_sm10x_tcgen05_guardrail_trap_unallocated_columns_being_dealloced
        .type           $__internal_2_$__cuda_sm10x_tcgen05_guardrail_trap_unallocated_columns_being_dealloced,@function
        .size           $__internal_2_$__cuda_sm10x_tcgen05_guardrail_trap_unallocated_columns_being_dealloced,(.L_x_188 - $__internal_2_$__cuda_sm10x_tcgen05_guardrail_trap_unallocated_columns_being_dealloced)
$__internal_2_$__cuda_sm10x_tcgen05_guardrail_trap_unallocated_columns_being_dealloced:
[----:B------:R-:W-:Y:S05]  /*be80*/  BPT.TRAP 0x1 ;  /* 0x000000040000795c */ /* 0x000fea0000300000 */
[----:B------:R-:W-:-:S04]  /*be90*/  HFMA2 R3, -RZ, RZ, 0, 0 ;  /* 0x00000000ff037431 */ /* 0x000fc800000001ff */
[----:B------:R-:W-:Y:S05]  /*bea0*/  RET.REL.NODEC R2 `(_ZN7cutlass13device_kernelINS_4gemm6kernel13GemmUniversalIN4cute5tupleIJiiiiEEENS1_10collective13CollectiveMmaINS1_35MainloopSm100TmaUmmaWarpSpecializedILi3ELi2ELi2ENS5_IJNS4_1CILi2EEENSA_ILi1EEESC_EEEEENS5_IJNSA_ILi256EEESF_NSA_ILi32EEEEEENS_10bfloat16_tENS5_IJlSC_lEEESI_SJ_NS4_8TiledMMAINS4_8MMA_AtomIJNS4_26SM100_MMA_F16BF16_2x1SM_SSISI_SI_fLi256ELi256ELNS4_4UMMA5MajorE0ELSO_0ELNSN_7ScaleInE0ELSP_0EEEEEENS4_6LayoutINS5_IJSC_SC_SC_EEENS5_IJNSA_ILi0EEESU_SU_EEEEENS5_IJNS4_10UnderscoreESX_SX_EEEEENS4_18SM100_TMA_2SM_LOADENS4_14ComposedLayoutINS4_7SwizzleILi2ELi4ELi3EEENS4_18smem_ptr_flag_bitsILi16EEENSS_INS5_IJNSA_ILi8EEESG_EEENS5_IJSG_SC_EEEEEEEvNS4_8identityES10_S1A_vS1B_EENS_8epilogue10collective18CollectiveEpilogueINS1D_23Sm100TmaWarpSpecializedILi4ELi2ELi64ELb1ELb0EEEJNS5_IJNSA_ILi128EEESF_SG_EEENS5_IJNSS_IS1I_SC_EENSS_INSA_ILi64EEESC_EEEEESI_SJ_SI_SJ_NS1D_6fusion15FusionCallbacksIS1H_NS1O_17LinearCombinationISI_fSI_fLNS_15FloatRoundStyleE2EEES1J_S1N_JEEENS4_5SM1004TMEM4LOAD26SM100_TMEM_LOAD_32dp32b64xENS4_13SM90_TMA_LOADENS11_INS12_ILi3ELi4ELi3EEES15_NSS_INS5_IJS16_S1L_EEENS5_IJS1L_SC_EEEEEEENS4_39AutoVectorizingCopyWithAssumedAlignmentILi128EEENS4_14SM90_TMA_STOREES23_S25_S25_EEEvvEEEEvNT_6ParamsE) ;  /* 0xffffff4002547950 */ /* 0x000fea0003c3ffff */
.L_x_187:
[----:B------:R-:W-:-:S00]  /*beb0*/  BRA `(.L_x_187) ;  /* 0xfffffffc00fc7947 */ /* 0x000fc0000383ffff */
[----:B------:R-:W-:-:S00]  /*bec0*/  NOP ;  /* 0x0000000000007918 */ /* 0x000fc00000000000 */
        /* <DEDUP_REMOVED lines=11> */
.L_x_188:


//--------------------- .nv.global.init           --------------------------
	.section	.nv.global.init,"aw",@progbits
.nv.global.init:
	.type		$str$27,@object
	.size		$str$27,($str$28 - $str$27)
$str$27:
        /*0000*/ 	.byte	0x28, 0x61, 0x64, 0x64, 0x72, 0x65, 0x73, 0x73, 0x20, 0x26, 0x20, 0x6d, 0x61, 0x73, 0x6b, 0x29
        /*0010*/ 	.byte	0x20, 0x3d, 0x3d, 0x20, 0x30, 0x00
	.type		$str$28,@object
	.size		$str$28,($str$26 - $str$28)
$str$28:
        /*0016*/ 	.byte	0x2f, 0x74, 0x6d, 0x70, 0x2f, 0x63, 0x75, 0x74, 0x6c, 0x61, 0x73, 0x73, 0x5f, 0x73, 0x77, 0x65
        /*0026*/ 	.byte	0x65, 0x70, 0x5f, 0x73, 0x72, 0x63, 0x2f, 0x69, 0x6e, 0x63, 0x6c, 0x75, 0x64, 0x65, 0x2f, 0x63
        /*0036*/ 	.byte	0x75, 0x74, 0x65, 0x2f, 0x70, 0x6f, 0x69, 0x6e, 0x74, 0x65, 0x72, 0x5f, 0x66, 0x6c, 0x61, 0x67
        /*0046*/ 	.byte	0x67, 0x65, 0x64, 0x2e, 0x68, 0x70, 0x70, 0x00
	.type		$str$26,@object
	.size		$str$26,($str$25 - $str$26)
$str$26:
        /*004e*/ 	.byte	0x2f, 0x74, 0x6d, 0x70, 0x2f, 0x63, 0x75, 0x74, 0x6c, 0x61, 0x73, 0x73, 0x5f, 0x73, 0x77, 0x65
        /*005e*/ 	.byte	0x65, 0x70, 0x5f, 0x73, 0x72, 0x63, 0x2f, 0x69, 0x6e, 0x63, 0x6c, 0x75, 0x64, 0x65, 0x2f, 0x63
        /*006e*/ 	.byte	0x75, 0x74, 0x65, 0x2f, 0x61, 0x74, 0x6f, 0x6d, 0x2f, 0x63, 0x6f, 0x70, 0x79, 0x5f, 0x74, 0x72
        /*007e*/ 	.byte	0x61, 0x69, 0x74, 0x73, 0x5f, 0x73, 0x6d, 0x31, 0x30, 0x30, 0x2e, 0x68, 0x70, 0x70, 0x00
	.type		$str$25,@object
	.size		$str$25,(__unnamed_1 - $str$25)
$str$25:
        /*008d*/ 	.byte	0x28, 0x28, 0x75, 0x69, 0x6e, 0x74, 0x33, 0x32, 0x5f, 0x74, 0x28, 0x74, 0x68, 0x72, 0x65, 0x61
        /*009d*/ 	.byte	0x64, 0x49, 0x64, 0x78, 0x2e, 0x78, 0x29, 0x20, 0x2f, 0x20, 0x33, 0x32, 0x29, 0x20, 0x25, 0x20
        /*00ad*/ 	.byte	0x34, 0x29, 0x20, 0x3d, 0x3d, 0x20, 0x28, 0x28, 0x28, 0x74, 0x6d, 0x65, 0x6d, 0x5f, 0x61, 0x64
        /*00bd*/ 	.byte	0x64, 0x72, 0x20, 0x3e, 0x3e, 0x20, 0x31, 0x36, 0x29, 0x20, 0x2f, 0x20, 0x33, 0x32, 0x29, 0x20
        /*00cd*/ 	.byte	0x25, 0x20, 0x34, 0x29, 0x00
	.type		__unnamed_1,@object
	.size		__unnamed_1,(__unnamed_2 - __unnamed_1)
__unnamed_1:
        /*00d2*/ 	.byte	0x61, 0x75, 0x74, 0x6f, 0x20, 0x63, 0x75, 0x74, 0x65, 0x3a, 0x3a, 0x61, 0x73, 0x5f, 0x70, 0x6f
        /* <DEDUP_REMOVED lines=24> */
        /*0262*/ 	.byte	0x38, 0x31, 0x39, 0x32, 0x3e, 0x3e, 0x3e, 0x3e, 0x5d, 0x00
	.type		__unnamed_2,@object
	.size		__unnamed_2,(.L_2 - __unnamed_2)
__unnamed_2:
        /* <DEDUP_REMOVED lines=43> */
        /*051c*/ 	.byte	0x74, 0x65, 0x3a, 0x3a, 0x43, 0x3c, 0x30, 0x3e, 0x3e, 0x3e, 0x3e, 0x5d, 0x00
.L_2:


//--------------------- .nv.shared._ZN7cutlass13device_kernelINS_4gemm6kernel13GemmUniversalIN4cute5tupleIJiiiiEEENS1_10collective13CollectiveMmaINS1_35MainloopSm100TmaUmmaWarpSpecializedILi3ELi2ELi2ENS5_IJNS4_1CILi2EEENSA_ILi1EEESC_EEEEENS5_IJNSA_ILi256EEESF_NSA_ILi32EEEEEENS_10bfloat16_tENS5_IJlSC_lEEESI_SJ_NS4_8TiledMMAINS4_8MMA_AtomIJNS4_26SM100_MMA_F16BF16_2x1SM_SSISI_SI_fLi256ELi256ELNS4_4UMMA5MajorE0ELSO_0ELNSN_7ScaleInE0ELSP_0EEEEEENS4_6LayoutINS5_IJSC_SC_SC_EEENS5_IJNSA_ILi0EEESU_SU_EEEEENS5_IJNS4_10UnderscoreESX_SX_EEEEENS4_18SM100_TMA_2SM_LOADENS4_14ComposedLayoutINS4_7SwizzleILi2ELi4ELi3EEENS4_18smem_ptr_flag_bitsILi16EEENSS_INS5_IJNSA_ILi8EEESG_EEENS5_IJSG_SC_EEEEEEEvNS4_8identityES10_S1A_vS1B_EENS_8epilogue10collective18CollectiveEpilogueINS1D_23Sm100TmaWarpSpecializedILi4ELi2ELi64ELb1ELb0EEEJNS5_IJNSA_ILi128EEESF_SG_EEENS5_IJNSS_IS1I_SC_EENSS_INSA_ILi64EEESC_EEEEESI_SJ_SI_SJ_NS1D_6fusion15FusionCallbacksIS1H_NS1O_17LinearCombinationISI_fSI_fLNS_15FloatRoundStyleE2EEES1J_S1N_JEEENS4_5SM1004TMEM4LOAD26SM100_TMEM_LOAD_32dp32b64xENS4_13SM90_TMA_LOADENS11_INS12_ILi3ELi4ELi3EEES15_NSS_INS5_IJS16_S1L_EEENS5_IJS1L_SC_EEEEEEENS4_39AutoVectorizingCopyWithAssumedAlignmentILi128EEENS4_14SM90_TMA_STOREES23_S25_S25_EEEvvEEEEvNT_6ParamsE --------------------------
	.section	.nv.shared._ZN7cutlass13device_kernelINS_4gemm6kernel13GemmUniversalIN4cute5tupleIJiiiiEEENS1_10collective13CollectiveMmaINS1_35MainloopSm100TmaUmmaWarpSpecializedILi3ELi2ELi2ENS5_IJNS4_1CILi2EEENSA_ILi1EEESC_EEEEENS5_IJNSA_ILi256EEESF_NSA_ILi32EEEEEENS_10bfloat16_tENS5_IJlSC_lEEESI_SJ_NS4_8TiledMMAINS4_8MMA_AtomIJNS4_26SM100_MMA_F16BF16_2x1SM_SSISI_SI_fLi256ELi256ELNS4_4UMMA5MajorE0ELSO_0ELNSN_7ScaleInE0ELSP_0EEEEEENS4_6LayoutINS5_IJSC_SC_SC_EEENS5_IJNSA_ILi0EEESU_SU_EEEEENS5_IJNS4_10UnderscoreESX_SX_EEEEENS4_18SM100_TMA_2SM_LOADENS4_14ComposedLayoutINS4_7SwizzleILi2ELi4ELi3EEENS4_18smem_ptr_flag_bitsILi16EEENSS_INS5_IJNSA_ILi8EEESG_EEENS5_IJSG_SC_EEEEEEEvNS4_8identityES10_S1A_vS1B_EENS_8epilogue10collective18CollectiveEpilogueINS1D_23Sm100TmaWarpSpecializedILi4ELi2ELi64ELb1ELb0EEEJNS5_IJNSA_ILi128EEESF_SG_EEENS5_IJNSS_IS1I_SC_EENSS_INSA_ILi64EEESC_EEEEESI_SJ_SI_SJ_NS1D_6fusion15FusionCallbacksIS1H_NS1O_17LinearCombinationISI_fSI_fLNS_15FloatRoundStyleE2EEES1J_S1N_JEEENS4_5SM1004TMEM4LOAD26SM100_TMEM_LOAD_32dp32b64xENS4_13SM90_TMA_LOADENS11_INS12_ILi3ELi4ELi3EEES15_NSS_INS5_IJS16_S1L_EEENS5_IJS1L_SC_EEEEEEENS4_39AutoVectorizingCopyWithAssumedAlignmentILi128EEENS4_14SM90_TMA_STOREES23_S25_S25_EEEvvEEEEvNT_6ParamsE,"aw",@nobits
	.sectionflags	@""
	.align	16
	.zero		1024


//--------------------- .nv.shared.reserved.0     --------------------------
	.section	.nv.shared.reserved.0,"aw",@nobits
	.weak		__nv_reservedSMEM_offset_0_alias
	.size		__nv_reservedSMEM_offset_0_alias, 0, 64
	.other		__nv_reservedSMEM_offset_0_alias,@"STO_CUDA_RESERVED_SHARED STV_DEFAULT"
__nv_reservedSMEM_offset_0_alias:
	.zero		0
.nv.shared.reserved.0:
	.zero		64
	.weak		__nv_reservedSMEM_tcgen05_partition
	.type		__nv_reservedSMEM_tcgen05_partition,@object
	.size		__nv_reservedSMEM_tcgen05_partition,(.L_0 - __nv_reservedSMEM_tcgen05_partition)
__nv_reservedSMEM_tcgen05_partition:
	.zero		32
.L_0:


//--------------------- .nv.global                --------------------------
	.section	.nv.global,"aw",@nobits
.nv.global:
	.type		_ZN39_INTERNAL_29f44999_4_k_cu_6542ccad_81444cute1_E,@object
	.size		_ZN39_INTERNAL_29f44999_4_k_cu_6542ccad_81444cute1_E,(_ZN39_INTERNAL_29f44999_4_k_cu_6542ccad_81444cuda3std3__45__cpo6cbeginE - _ZN39_INTERNAL_29f44999_4_k_cu_6542ccad_81444cute1_E)
_ZN39_INTERNAL_29f44999_4_k_cu_6542ccad_81444cute1_E:
	.zero		1
	.type		_ZN39_INTERNAL_29f44999_4_k_cu_6542ccad_81444cuda3std3__45__cpo6cbeginE,@object
	.size		_ZN39_INTERNAL_29f44999_4_k_cu_6542ccad_81444cuda3std3__45__cpo6cbeginE,(_ZN39_INTERNAL_29f44999_4_k_cu_6542ccad_81444cuda3std3__48in_placeE - _ZN39_INTERNAL_29f44999_4_k_cu_6542ccad_81444cuda3std3__45__cpo6cbeginE)
_ZN39_INTERNAL_29f44999_4_k_cu_6542ccad_81444cuda3std3__45__cpo6cbeginE:
	.zero		1
	.type		_ZN39_INTERNAL_29f44999_4_k_cu_6542ccad_81444cuda3std3__48in_placeE,@object
	.size		_ZN39_INTERNAL_29f44999_4_k_cu_6542ccad_81444cuda3std3__48in_placeE,(_ZN39_INTERNAL_29f44999_4_k_cu_6542ccad_81444cuda3std6ranges3__45__cpo9iter_moveE - _ZN39_INTERNAL_29f44999_4_k_cu_6542ccad_81444cuda3std3__48in_placeE)
_ZN39_INTERNAL_29f44999_4_k_cu_6542ccad_81444cuda3std3__48in_placeE:
	.zero		1
	.type		_ZN39_INTERNAL_29f44999_4_k_cu_6542ccad_81444cuda3std6ranges3__45__cpo9iter_moveE,@object
	.size		_ZN39_INTERNAL_29f44999_4_k_cu_6542ccad_81444cuda3std6ranges3__45__cpo9iter_moveE,(_ZN39_INTERNAL_29f44999_4_k_cu_6542ccad_81444cuda3std3__45__cpo5beginE - _ZN39_INTERNAL_29f44999_4_k_cu_6542ccad_81444cuda3std6ranges3__45__cpo9iter_moveE)
_ZN39_INTERNAL_29f44999_4_k_cu_6542ccad_81444cuda3std6ranges3__45__cpo9iter_moveE:
	.zero		1
	.type		_ZN39_INTERNAL_29f44999_4_k_cu_6542ccad_81444cuda3std3__45__cpo5beginE,@object
	.size		_ZN39_INTERNAL_29f44999_4_k_cu_6542ccad_81444cuda3std3__45__cpo5beginE,(_ZN39_INTERNAL_29f44999_4_k_cu_6542ccad_81444cuda3std3__441_GLOBAL__N__29f44999_4_k_cu_6542ccad_81446ignoreE - _ZN39_INTERNAL_29f44999_4_k_cu_6542ccad_81444cuda3std3__45__cpo5beginE)
_ZN39_INTERNAL_29f44999_4_k_cu_6542ccad_81444cuda3std3__45__cpo5beginE:
	.zero		1
	.type		_ZN39_INTERNAL_29f44999_4_k_cu_6542ccad_81444cuda3std3__441_GLOBAL__N__29f44999_4_k_cu_6542ccad_81446ignoreE,@object
	.size		_ZN39_INTERNAL_29f44999_4_k_cu_6542ccad_81444cuda3std3__441_GLOBAL__N__29f44999_4_k_cu_6542ccad_81446ignoreE,(_ZN39_INTERNAL_29f44999_4_k_cu_6542ccad_81444cute7productE - _ZN39_INTERNAL_29f44999_4_k_cu_6542ccad_81444cuda3std3__441_GLOBAL__N__29f44999_4_k_cu_6542ccad_81446ignoreE)
_ZN39_INTERNAL_29f44999_4_k_cu_6542ccad_81444cuda3std3__441_GLOBAL__N__29f44999_4_k_cu_6542ccad_81446ignoreE:
	.zero		1
	.type		_ZN39_INTERNAL_29f44999_4_k_cu_6542ccad_81444cute7productE,@object
	.size		_ZN39_INTERNAL_29f44999_4_k_cu_6542ccad_81444cute7productE,(_ZN39_INTERNAL_29f44999_4_k_cu_6542ccad_81444cuda3std3__45__cpo3endE - _ZN39_INTERNAL_29f44999_4_k_cu_6542ccad_81444cute7productE)
_ZN39_INTERNAL_29f44999_4_k_cu_6542ccad_81444cute7productE:
	.zero		1
	.type		_ZN39_INTERNAL_29f44999_4_k_cu_6542ccad_81444cuda3std3__45__cpo3endE,@object
	.size		_ZN39_INTERNAL_29f44999_4_k_cu_6542ccad_81444cuda3std3__45__cpo3endE,(_ZN39_INTERNAL_29f44999_4_k_cu_6542ccad_81444cuda3std3__419piecewise_constructE - _ZN39_INTERNAL_29f44999_4_k_cu_6542ccad_81444cuda3std3__45__cpo3endE)
_ZN39_INTERNAL_29f44999_4_k_cu_6542ccad_81444cuda3std3__45__cpo3endE:
	.zero		1
	.type		_ZN39_INTERNAL_29f44999_4_k_cu_6542ccad_81444cuda3std3__419piecewise_constructE,@object
	.size		_ZN39_INTERNAL_29f44999_4_k_cu_6542ccad_81444cuda3std3__419piecewise_constructE,(_ZN39_INTERNAL_29f44999_4_k_cu_6542ccad_81444cuda3std3__45__cpo4cendE - _ZN39_INTERNAL_29f44999_4_k_cu_6542ccad_81444cuda3std3__419piecewise_constructE)
_ZN39_INTERNAL_29f44999_4_k_cu_6542ccad_81444cuda3std3__419piecewise_constructE:
	.zero		1
	.type		_ZN39_INTERNAL_29f44999_4_k_cu_6542ccad_81444cuda3std3__45__cpo4cendE,@object
	.size		_ZN39_INTERNAL_29f44999_4_k_cu_6542ccad_81444cuda3std3__45__cpo4cendE,(_ZN39_INTERNAL_29f44999_4_k_cu_6542ccad_81444cuda3std6ranges3__45__cpo4swapE - _ZN39_INTERNAL_29f44999_4_k_cu_6542ccad_81444cuda3std3__45__cpo4cendE)
_ZN39_INTERNAL_29f44999_4_k_cu_6542ccad_81444cuda3std3__45__cpo4cendE:
	.zero		1
	.type		_ZN39_INTERNAL_29f44999_4_k_cu_6542ccad_81444cuda3std6ranges3__45__cpo4swapE,@object
	.size		_ZN39_INTERNAL_29f44999_4_k_cu_6542ccad_81444cuda3std6ranges3__45__cpo4swapE,(.L_10 - _ZN39_INTERNAL_29f44999_4_k_cu_6542ccad_81444cuda3std6ranges3__45__cpo4swapE)
_ZN39_INTERNAL_29f44999_4_k_cu_6542ccad_81444cuda3std6ranges3__45__cpo4swapE:
	.zero		1
.L_10:


//--------------------- .nv.constant0._ZN7cutlass13device_kernelINS_4gemm6kernel13GemmUniversalIN4cute5tupleIJiiiiEEENS1_10collective13CollectiveMmaINS1_35MainloopSm100TmaUmmaWarpSpecializedILi3ELi2ELi2ENS5_IJNS4_1CILi2EEENSA_ILi1EEESC_EEEEENS5_IJNSA_ILi256EEESF_NSA_ILi32EEEEEENS_10bfloat16_tENS5_IJlSC_lEEESI_SJ_NS4_8TiledMMAINS4_8MMA_AtomIJNS4_26SM100_MMA_F16BF16_2x1SM_SSISI_SI_fLi256ELi256ELNS4_4UMMA5MajorE0ELSO_0ELNSN_7ScaleInE0ELSP_0EEEEEENS4_6LayoutINS5_IJSC_SC_SC_EEENS5_IJNSA_ILi0EEESU_SU_EEEEENS5_IJNS4_10UnderscoreESX_SX_EEEEENS4_18SM100_TMA_2SM_LOADENS4_14ComposedLayoutINS4_7SwizzleILi2ELi4ELi3EEENS4_18smem_ptr_flag_bitsILi16EEENSS_INS5_IJNSA_ILi8EEESG_EEENS5_IJSG_SC_EEEEEEEvNS4_8identityES10_S1A_vS1B_EENS_8epilogue10collective18CollectiveEpilogueINS1D_23Sm100TmaWarpSpecializedILi4ELi2ELi64ELb1ELb0EEEJNS5_IJNSA_ILi128EEESF_SG_EEENS5_IJNSS_IS1I_SC_EENSS_INSA_ILi64EEESC_EEEEESI_SJ_SI_SJ_NS1D_6fusion15FusionCallbacksIS1H_NS1O_17LinearCombinationISI_fSI_fLNS_15FloatRoundStyleE2EEES1J_S1N_JEEENS4_5SM1004TMEM4LOAD26SM100_TMEM_LOAD_32dp32b64xENS4_13SM90_TMA_LOADENS11_INS12_ILi3ELi4ELi3EEES15_NSS_INS5_IJS16_S1L_EEENS5_IJS1L_SC_EEEEEEENS4_39AutoVectorizingCopyWithAssumedAlignmentILi128EEENS4_14SM90_TMA_STOREES23_S25_S25_EEEvvEEEEvNT_6ParamsE --------------------------
	.section	.nv.constant0._ZN7cutlass13device_kernelINS_4gemm6kernel13GemmUniversalIN4cute5tupleIJiiiiEEENS1_10collective13CollectiveMmaINS1_35MainloopSm100TmaUmmaWarpSpecializedILi3ELi2ELi2ENS5_IJNS4_1CILi2EEENSA_ILi1EEESC_EEEEENS5_IJNSA_ILi256EEESF_NSA_ILi32EEEEEENS_10bfloat16_tENS5_IJlSC_lEEESI_SJ_NS4_8TiledMMAINS4_8MMA_AtomIJNS4_26SM100_MMA_F16BF16_2x1SM_SSISI_SI_fLi256ELi256ELNS4_4UMMA5MajorE0ELSO_0ELNSN_7ScaleInE0ELSP_0EEEEEENS4_6LayoutINS5_IJSC_SC_SC_EEENS5_IJNSA_ILi0EEESU_SU_EEEEENS5_IJNS4_10UnderscoreESX_SX_EEEEENS4_18SM100_TMA_2SM_LOADENS4_14ComposedLayoutINS4_7SwizzleILi2ELi4ELi3EEENS4_18smem_ptr_flag_bitsILi16EEENSS_INS5_IJNSA_ILi8EEESG_EEENS5_IJSG_SC_EEEEEEEvNS4_8identityES10_S1A_vS1B_EENS_8epilogue10collective18CollectiveEpilogueINS1D_23Sm100TmaWarpSpecializedILi4ELi2ELi64ELb1ELb0EEEJNS5_IJNSA_ILi128EEESF_SG_EEENS5_IJNSS_IS1I_SC_EENSS_INSA_ILi64EEESC_EEEEESI_SJ_SI_SJ_NS1D_6fusion15FusionCallbacksIS1H_NS1O_17LinearCombinationISI_fSI_fLNS_15FloatRoundStyleE2EEES1J_S1N_JEEENS4_5SM1004TMEM4LOAD26SM100_TMEM_LOAD_32dp32b64xENS4_13SM90_TMA_LOADENS11_INS12_ILi3ELi4ELi3EEES15_NSS_INS5_IJS16_S1L_EEENS5_IJS1L_SC_EEEEEEENS4_39AutoVectorizingCopyWithAssumedAlignmentILi128EEENS4_14SM90_TMA_STOREES23_S25_S25_EEEvvEEEEvNT_6ParamsE,"a",@progbits
	.sectionflags	@""
	.align	4
.nv.constant0._ZN7cutlass13device_kernelINS_4gemm6kernel13GemmUniversalIN4cute5tupleIJiiiiEEENS1_10collective13CollectiveMmaINS1_35MainloopSm100TmaUmmaWarpSpecializedILi3ELi2ELi2ENS5_IJNS4_1CILi2EEENSA_ILi1EEESC_EEEEENS5_IJNSA_ILi256EEESF_NSA_ILi32EEEEEENS_10bfloat16_tENS5_IJlSC_lEEESI_SJ_NS4_8TiledMMAINS4_8MMA_AtomIJNS4_26SM100_MMA_F16BF16_2x1SM_SSISI_SI_fLi256ELi256ELNS4_4UMMA5MajorE0ELSO_0ELNSN_7ScaleInE0ELSP_0EEEEEENS4_6LayoutINS5_IJSC_SC_SC_EEENS5_IJNSA_ILi0EEESU_SU_EEEEENS5_IJNS4_10UnderscoreESX_SX_EEEEENS4_18SM100_TMA_2SM_LOADENS4_14ComposedLayoutINS4_7SwizzleILi2ELi4ELi3EEENS4_18smem_ptr_flag_bitsILi16EEENSS_INS5_IJNSA_ILi8EEESG_EEENS5_IJSG_SC_EEEEEEEvNS4_8identityES10_S1A_vS1B_EENS_8epilogue10collective18CollectiveEpilogueINS1D_23Sm100TmaWarpSpecializedILi4ELi2ELi64ELb1ELb0EEEJNS5_IJNSA_ILi128EEESF_SG_EEENS5_IJNSS_IS1I_SC_EENSS_INSA_ILi64EEESC_EEEEESI_SJ_SI_SJ_NS1D_6fusion15FusionCallbacksIS1H_NS1O_17LinearCombinationISI_fSI_fLNS_15FloatRoundStyleE2EEES1J_S1N_JEEENS4_5SM1004TMEM4LOAD26SM100_TMEM_LOAD_32dp32b64xENS4_13SM90_TMA_LOADENS11_INS12_ILi3ELi4ELi3EEES15_NSS_INS5_IJS16_S1L_EEENS5_IJS1L_SC_EEEEEEENS4_39AutoVectorizingCopyWithAssumedAlignmentILi128EEENS4_14SM90_TMA_STOREES23_S25_S25_EEEvvEEEEvNT_6ParamsE:
	.zero		2944


//--------------------- SYMBOLS --------------------------

	.type		.nv.reservedSmem.offset0,@object
	.size		.nv.reservedSmem.offset0,0x4
	.type		.nv.reservedSmem.cap,@object
	.size		.nv.reservedSmem.cap,0x4
	.type		__assertfail,@function
